def attn_fwd(
    Q,
    K,
    V,
    Out,
    Lse,
    sm_scale,
    stride_qz,
    stride_qh,
    stride_qm,
    stride_qk,
    stride_kz,
    stride_kh,
    stride_kn,
    stride_kk,
    stride_vz,
    stride_vh,
    stride_vn,
    stride_vk,
    stride_oz,
    stride_oh,
    stride_om,
    stride_ok,
    seqlen_q,
    seqlen_k,
    BLOCK_M: tl.constexpr,
    BLOCK_N: tl.constexpr,
    HEAD_DIM: tl.constexpr,
    CAUSAL: tl.constexpr,
):
    start_m = tl.program_id(0)
    off_hz = tl.program_id(1)
    q_off = off_hz * stride_qh
    k_off = off_hz * stride_kh
    v_off = off_hz * stride_vh
    offs_m = start_m * BLOCK_M + tl.arange(0, BLOCK_M)
    offs_d = tl.arange(0, HEAD_DIM)
    offs_n = tl.arange(0, BLOCK_N)
    q_ptrs = Q + q_off + offs_m[:, None] * stride_qm + offs_d[None, :] * stride_qk
    k_ptrs = K + k_off + offs_d[:, None] * stride_kk + offs_n[None, :] * stride_kn
    v_ptrs = V + v_off + offs_n[:, None] * stride_vn + offs_d[None, :] * stride_vk
    m_i = tl.full([BLOCK_M], float("-inf"), dtype=tl.float32)
    l_i = tl.zeros([BLOCK_M], dtype=tl.float32) + 1.0
    acc = tl.zeros([BLOCK_M, HEAD_DIM], dtype=tl.float32)
    q = tl.load(q_ptrs)
    acc, l_i, m_i = _attn_fwd_inner(
        acc,
        l_i,
        m_i,
        q,
        k_ptrs,
        v_ptrs,
        sm_scale,
        stride_kn,
        stride_vn,
        start_m,
        seqlen_k,
        BLOCK_M,
        BLOCK_N,
        HEAD_DIM,
        CAUSAL,
    )
    acc = acc / l_i[:, None]
    lse = m_i + tl.math.log2(l_i) / 1.4426950408889634
    o_ptrs = (
        Out
        + off_hz * stride_oh
        + offs_m[:, None] * stride_om
        + offs_d[None, :] * stride_ok
    )
    tl.store(o_ptrs, acc.to(Out.dtype.element_ty))
    tl.store(Lse + off_hz * seqlen_q + offs_m, lse)

# config = {"BLOCK_M": 256, "BLOCK_N": 32, "HEAD_DIM": 256, "arch": "sm_100", "causal": false, "dtype": "fp8e4m3", "num_stages": 2, "num_warps": 16}
# arch = sm_100


// ===== COMPILED SASS (sm_100a) =====

	.target	sm_100a

	.elftype	@"ET_EXEC"


//--------------------- .note.nv.tkinfo           --------------------------
	.section	.note.nv.tkinfo,"",@"SHT_NOTE"
	.sectionflags	@"SHF_NOTE_NV_TKINFO"
	.tkinfo
        /*0018*/ 	.word	0x00000081
        /*0030*/ 	.string	""
        /*0030*/ 	.string	"ptxas-blackwell"
        /*0030*/ 	.string	"Cuda compilation tools, release 12.9, V12.9.86"
        /*0030*/ 	.string	"Build cuda_12.9.r12.9/compiler.36037853_0"
        /*0030*/ 	.string	"-v  -suppress-debug-info  -lineinfo  -arch sm_100a "



//--------------------- .note.nv.cuver            --------------------------
	.section	.note.nv.cuver,"",@"SHT_NOTE"
	.sectionflags	@"SHF_NOTE_NV_CUVER"
        /*0018*/ 	.short	0x0001
        /*001a*/ 	.short	0x0064
        /*001c*/ 	.short	0x0001
        /*001e*/ 	.short	0x0000
        /*0020*/ 	.short	0x0001
        /*0022*/ 	.short	0x0000


//--------------------- .nv.info                  --------------------------
	.section	.nv.info,"",@"SHT_CUDA_INFO"
	.align	4


	//----- nvinfo : EIATTR_REGCOUNT
	.align		4
        /*0000*/ 	.byte	0x04, 0x2f
        /*0002*/ 	.short	(.L_2 - .L_1)
	.align		4
.L_1:
        /*0004*/ 	.word	index@(attn_fwd)
        /*0008*/ 	.word	0x00000040


	//----- nvinfo : EIATTR_FRAME_SIZE
	.align		4
.L_2:
        /*000c*/ 	.byte	0x04, 0x11
        /*000e*/ 	.short	(.L_4 - .L_3)
	.align		4
.L_3:
        /*0010*/ 	.word	index@(attn_fwd)
        /*0014*/ 	.word	0x000004e0


	//----- nvinfo : EIATTR_MIN_STACK_SIZE
	.align		4
.L_4:
        /*0018*/ 	.byte	0x04, 0x12
        /*001a*/ 	.short	(.L_6 - .L_5)
	.align		4
.L_5:
        /*001c*/ 	.word	index@(attn_fwd)
        /*0020*/ 	.word	0x000004e0
.L_6:


//--------------------- .nv.info.attn_fwd         --------------------------
	.section	.nv.info.attn_fwd,"",@"SHT_CUDA_INFO"
	.sectionflags	@""
	.align	4


	//----- nvinfo : EIATTR_CUDA_API_VERSION
	.align		4
        /*0000*/ 	.byte	0x04, 0x37
        /*0002*/ 	.short	(.L_8 - .L_7)
.L_7:
        /*0004*/ 	.word	0x00000081


	//----- nvinfo : EIATTR_KPARAM_INFO
	.align		4
.L_8:
        /*0008*/ 	.byte	0x04, 0x17
        /*000a*/ 	.short	(.L_10 - .L_9)
.L_9:
        /*000c*/ 	.word	0x00000000
        /*0010*/ 	.short	0x0019
        /*0012*/ 	.short	0x0080
        /*0014*/ 	.byte	0x00, 0xf4, 0x21, 0x00


	//----- nvinfo : EIATTR_KPARAM_INFO
	.align		4
.L_10:
        /*0018*/ 	.byte	0x04, 0x17
        /*001a*/ 	.short	(.L_12 - .L_11)
.L_11:
        /*001c*/ 	.word	0x00000000
        /*0020*/ 	.short	0x0018
        /*0022*/ 	.short	0x0078
        /*0024*/ 	.byte	0x00, 0xf4, 0x21, 0x00


	//----- nvinfo : EIATTR_KPARAM_INFO
	.align		4
.L_12:
        /*0028*/ 	.byte	0x04, 0x17
        /*002a*/ 	.short	(.L_14 - .L_13)
.L_13:
        /*002c*/ 	.word	0x00000000
        /*0030*/ 	.short	0x0017
        /*0032*/ 	.short	0x0070
        /*0034*/ 	.byte	0x00, 0xf0, 0x11, 0x00


	//----- nvinfo : EIATTR_KPARAM_INFO
	.align		4
.L_14:
        /*0038*/ 	.byte	0x04, 0x17
        /*003a*/ 	.short	(.L_16 - .L_15)
.L_15:
        /*003c*/ 	.word	0x00000000
        /*0040*/ 	.short	0x0016
        /*0042*/ 	.short	0x006c
        /*0044*/ 	.byte	0x00, 0xf0, 0x11, 0x00


	//----- nvinfo : EIATTR_KPARAM_INFO
	.align		4
.L_16:
        /*0048*/ 	.byte	0x04, 0x17
        /*004a*/ 	.short	(.L_18 - .L_17)
.L_17:
        /*004c*/ 	.word	0x00000000
        /*0050*/ 	.short	0x0015
        /*0052*/ 	.short	0x0068
        /*0054*/ 	.byte	0x00, 0xf0, 0x11, 0x00


	//----- nvinfo : EIATTR_KPARAM_INFO
	.align		4
.L_18:
        /*0058*/ 	.byte	0x04, 0x17
        /*005a*/ 	.short	(.L_20 - .L_19)
.L_19:
        /*005c*/ 	.word	0x00000000
        /*0060*/ 	.short	0x0014
        /*0062*/ 	.short	0x0064
        /*0064*/ 	.byte	0x00, 0xf0, 0x11, 0x00


	//----- nvinfo : EIATTR_KPARAM_INFO
	.align		4
.L_20:
        /*0068*/ 	.byte	0x04, 0x17
        /*006a*/ 	.short	(.L_22 - .L_21)
.L_21:
        /*006c*/ 	.word	0x00000000
        /*0070*/ 	.short	0x0013
        /*0072*/ 	.short	0x0060
        /*0074*/ 	.byte	0x00, 0xf0, 0x11, 0x00


	//----- nvinfo : EIATTR_KPARAM_INFO
	.align		4
.L_22:
        /*0078*/ 	.byte	0x04, 0x17
        /*007a*/ 	.short	(.L_24 - .L_23)
.L_23:
        /*007c*/ 	.word	0x00000000
        /*0080*/ 	.short	0x0012
        /*0082*/ 	.short	0x005c
        /*0084*/ 	.byte	0x00, 0xf0, 0x11, 0x00


	//----- nvinfo : EIATTR_KPARAM_INFO
	.align		4
.L_24:
        /*0088*/ 	.byte	0x04, 0x17
        /*008a*/ 	.short	(.L_26 - .L_25)
.L_25:
        /*008c*/ 	.word	0x00000000
        /*0090*/ 	.short	0x0011
        /*0092*/ 	.short	0x0058
        /*0094*/ 	.byte	0x00, 0xf0, 0x11, 0x00


	//----- nvinfo : EIATTR_KPARAM_INFO
	.align		4
.L_26:
        /*0098*/ 	.byte	0x04, 0x17
        /*009a*/ 	.short	(.L_28 - .L_27)
.L_27:
        /*009c*/ 	.word	0x00000000
        /*00a0*/ 	.short	0x0010
        /*00a2*/ 	.short	0x0054
        /*00a4*/ 	.byte	0x00, 0xf0, 0x11, 0x00


	//----- nvinfo : EIATTR_KPARAM_INFO
	.align		4
.L_28:
        /*00a8*/ 	.byte	0x04, 0x17
        /*00aa*/ 	.short	(.L_30 - .L_29)
.L_29:
        /*00ac*/ 	.word	0x00000000
        /*00b0*/ 	.short	0x000f
        /*00b2*/ 	.short	0x0050
        /*00b4*/ 	.byte	0x00, 0xf0, 0x11, 0x00


	//----- nvinfo : EIATTR_KPARAM_INFO
	.align		4
.L_30:
        /*00b8*/ 	.byte	0x04, 0x17
        /*00ba*/ 	.short	(.L_32 - .L_31)
.L_31:
        /*00bc*/ 	.word	0x00000000
        /*00c0*/ 	.short	0x000e
        /*00c2*/ 	.short	0x004c
        /*00c4*/ 	.byte	0x00, 0xf0, 0x11, 0x00


	//----- nvinfo : EIATTR_KPARAM_INFO
	.align		4
.L_32:
        /*00c8*/ 	.byte	0x04, 0x17
        /*00ca*/ 	.short	(.L_34 - .L_33)
.L_33:
        /*00cc*/ 	.word	0x00000000
        /*00d0*/ 	.short	0x000d
        /*00d2*/ 	.short	0x0048
        /*00d4*/ 	.byte	0x00, 0xf0, 0x11, 0x00


	//----- nvinfo : EIATTR_KPARAM_INFO
	.align		4
.L_34:
        /*00d8*/ 	.byte	0x04, 0x17
        /*00da*/ 	.short	(.L_36 - .L_35)
.L_35:
        /*00dc*/ 	.word	0x00000000
        /*00e0*/ 	.short	0x000c
        /*00e2*/ 	.short	0x0044
        /*00e4*/ 	.byte	0x00, 0xf0, 0x11, 0x00


	//----- nvinfo : EIATTR_KPARAM_INFO
	.align		4
.L_36:
        /*00e8*/ 	.byte	0x04, 0x17
        /*00ea*/ 	.short	(.L_38 - .L_37)
.L_37:
        /*00ec*/ 	.word	0x00000000
        /*00f0*/ 	.short	0x000b
        /*00f2*/ 	.short	0x0040
        /*00f4*/ 	.byte	0x00, 0xf0, 0x11, 0x00


	//----- nvinfo : EIATTR_KPARAM_INFO
	.align		4
.L_38:
        /*00f8*/ 	.byte	0x04, 0x17
        /*00fa*/ 	.short	(.L_40 - .L_39)
.L_39:
        /*00fc*/ 	.word	0x00000000
        /*0100*/ 	.short	0x000a
        /*0102*/ 	.short	0x003c
        /*0104*/ 	.byte	0x00, 0xf0, 0x11, 0x00


	//----- nvinfo : EIATTR_KPARAM_INFO
	.align		4
.L_40:
        /*0108*/ 	.byte	0x04, 0x17
        /*010a*/ 	.short	(.L_42 - .L_41)
.L_41:
        /*010c*/ 	.word	0x00000000
        /*0110*/ 	.short	0x0009
        /*0112*/ 	.short	0x0038
        /*0114*/ 	.byte	0x00, 0xf0, 0x11, 0x00


	//----- nvinfo : EIATTR_KPARAM_INFO
	.align		4
.L_42:
        /*0118*/ 	.byte	0x04, 0x17
        /*011a*/ 	.short	(.L_44 - .L_43)
.L_43:
        /*011c*/ 	.word	0x00000000
        /*0120*/ 	.short	0x0008
        /*0122*/ 	.short	0x0034
        /*0124*/ 	.byte	0x00, 0xf0, 0x11, 0x00


	//----- nvinfo : EIATTR_KPARAM_INFO
	.align		4
.L_44:
        /*0128*/ 	.byte	0x04, 0x17
        /*012a*/ 	.short	(.L_46 - .L_45)
.L_45:
        /*012c*/ 	.word	0x00000000
        /*0130*/ 	.short	0x0007
        /*0132*/ 	.short	0x0030
        /*0134*/ 	.byte	0x00, 0xf0, 0x11, 0x00


	//----- nvinfo : EIATTR_KPARAM_INFO
	.align		4
.L_46:
        /*0138*/ 	.byte	0x04, 0x17
        /*013a*/ 	.short	(.L_48 - .L_47)
.L_47:
        /*013c*/ 	.word	0x00000000
        /*0140*/ 	.short	0x0006
        /*0142*/ 	.short	0x002c
        /*0144*/ 	.byte	0x00, 0xf0, 0x11, 0x00


	//----- nvinfo : EIATTR_KPARAM_INFO
	.align		4
.L_48:
        /*0148*/ 	.byte	0x04, 0x17
        /*014a*/ 	.short	(.L_50 - .L_49)
.L_49:
        /*014c*/ 	.word	0x00000000
        /*0150*/ 	.short	0x0005
        /*0152*/ 	.short	0x0028
        /*0154*/ 	.byte	0x00, 0xf0, 0x11, 0x00


	//----- nvinfo : EIATTR_KPARAM_INFO
	.align		4
.L_50:
        /*0158*/ 	.byte	0x04, 0x17
        /*015a*/ 	.short	(.L_52 - .L_51)
.L_51:
        /*015c*/ 	.word	0x00000000
        /*0160*/ 	.short	0x0004
        /*0162*/ 	.short	0x0020
        /*0164*/ 	.byte	0x00, 0xf4, 0x21, 0x00


	//----- nvinfo : EIATTR_KPARAM_INFO
	.align		4
.L_52:
        /*0168*/ 	.byte	0x04, 0x17
        /*016a*/ 	.short	(.L_54 - .L_53)
.L_53:
        /*016c*/ 	.word	0x00000000
        /*0170*/ 	.short	0x0003
        /*0172*/ 	.short	0x0018
        /*0174*/ 	.byte	0x00, 0xf4, 0x21, 0x00


	//----- nvinfo : EIATTR_KPARAM_INFO
	.align		4
.L_54:
        /*0178*/ 	.byte	0x04, 0x17
        /*017a*/ 	.short	(.L_56 - .L_55)
.L_55:
        /*017c*/ 	.word	0x00000000
        /*0180*/ 	.short	0x0002
        /*0182*/ 	.short	0x0010
        /*0184*/ 	.byte	0x00, 0xf4, 0x21, 0x00


	//----- nvinfo : EIATTR_KPARAM_INFO
	.align		4
.L_56:
        /*0188*/ 	.byte	0x04, 0x17
        /*018a*/ 	.short	(.L_58 - .L_57)
.L_57:
        /*018c*/ 	.word	0x00000000
        /*0190*/ 	.short	0x0001
        /*0192*/ 	.short	0x0008
        /*0194*/ 	.byte	0x00, 0xf4, 0x21, 0x00


	//----- nvinfo : EIATTR_KPARAM_INFO
	.align		4
.L_58:
        /*0198*/ 	.byte	0x04, 0x17
        /*019a*/ 	.short	(.L_60 - .L_59)
.L_59:
        /*019c*/ 	.word	0x00000000
        /*01a0*/ 	.short	0x0000
        /*01a2*/ 	.short	0x0000
        /*01a4*/ 	.byte	0x00, 0xf4, 0x21, 0x00


	//----- nvinfo : EIATTR_SPARSE_MMA_MASK
	.align		4
.L_60:
        /*01a8*/ 	.byte	0x03, 0x50
        /*01aa*/ 	.short	0x0000


	//----- nvinfo : EIATTR_MAXREG_COUNT
	.align		4
        /*01ac*/ 	.byte	0x03, 0x1b
        /*01ae*/ 	.short	0x0080


	//----- nvinfo : EIATTR_NUM_BARRIERS
	.align		4
        /*01b0*/ 	.byte	0x02, 0x4c
        /*01b2*/ 	.byte	0x01
	.zero		1


	//----- nvinfo : EIATTR_ANNOTATIONS
	.align		4
        /*01b4*/ 	.byte	0x04, 0x55
        /*01b6*/ 	.short	(.L_62 - .L_61)


	//   ....[0]....
.L_61:
        /*01b8*/ 	.word	0x00000001
        /*01bc*/ 	.byte	0x50, 0x09, 0x00, 0x00, 0x01, 0x00, 0x00, 0x00, 0x60, 0x09, 0x00, 0x00, 0x01, 0x00, 0x00, 0x00
        /* <DEDUP_REMOVED lines=829> */
        /*359c*/ 	.byte	0x20, 0x4b, 0x01, 0x00, 0x01, 0x00, 0x00, 0x00, 0x00, 0x4f, 0x01, 0x00


	//----- nvinfo : EIATTR_COOP_GROUP_MASK_REGIDS
	.align		4
.L_62:
        /*35a8*/ 	.byte	0x04, 0x29
        /*35aa*/ 	.short	(.L_64 - .L_63)


	//   ....[0]....
.L_63:
        /*35ac*/ 	.word	0xffffffff


	//   ....[1]....
        /*35b0*/ 	.word	0xffffffff


	//   ....[2]....
        /*35b4*/ 	.word	0xffffffff


	//   ....[3]....
        /*35b8*/ 	.word	0xffffffff


	//   ....[4]....
        /*35bc*/ 	.word	0xffffffff


	//   ....[5]....
        /*35c0*/ 	.word	0xffffffff


	//   ....[6]....
        /*35c4*/ 	.word	0xffffffff


	//   ....[7]....
        /*35c8*/ 	.word	0xffffffff


	//   ....[8]....
        /*35cc*/ 	.word	0xffffffff


	//   ....[9]....
        /*35d0*/ 	.word	0xffffffff


	//   ....[10]....
        /*35d4*/ 	.word	0xffffffff


	//   ....[11]....
        /*35d8*/ 	.word	0xffffffff


	//   ....[12]....
        /*35dc*/ 	.word	0xffffffff


	//   ....[13]....
        /*35e0*/ 	.word	0xffffffff


	//   ....[14]....
        /*35e4*/ 	.word	0xffffffff


	//   ....[15]....
        /*35e8*/ 	.word	0xffffffff


	//----- nvinfo : EIATTR_COOP_GROUP_INSTR_OFFSETS
	.align		4
.L_64:
        /*35ec*/ 	.byte	0x04, 0x28
        /*35ee*/ 	.short	(.L_66 - .L_65)


	//   ....[0]....
.L_65:
        /*35f0*/ 	.word	0x000088b0


	//   ....[1]....
        /*35f4*/ 	.word	0x00008980


	//   ....[2]....
        /*35f8*/ 	.word	0x000089a0


	//   ....[3]....
        /*35fc*/ 	.word	0x00008a00


	//   ....[4]....
        /*3600*/ 	.word	0x00009210


	//   ....[5]....
        /*3604*/ 	.word	0x00009220


	//   ....[6]....
        /*3608*/ 	.word	0x00009310


	//   ....[7]....
        /*360c*/ 	.word	0x00009320


	//   ....[8]....
        /*3610*/ 	.word	0x00009330


	//   ....[9]....
        /*3614*/ 	.word	0x00009340


	//   ....[10]....
        /*3618*/ 	.word	0x00009350


	//   ....[11]....
        /*361c*/ 	.word	0x00009370


	//   ....[12]....
        /*3620*/ 	.word	0x0000c4c0


	//   ....[13]....
        /*3624*/ 	.word	0x0000c4d0


	//   ....[14]....
        /*3628*/ 	.word	0x0000c570


	//   ....[15]....
        /*362c*/ 	.word	0x0000c580


	//----- nvinfo : EIATTR_VRC_CTA_INIT_COUNT
	.align		4
.L_66:
        /*3630*/ 	.byte	0x02, 0x4a
	.zero		1
	.zero		1


	//----- nvinfo : EIATTR_EXIT_INSTR_OFFSETS
	.align		4
        /*3634*/ 	.byte	0x04, 0x1c
        /*3636*/ 	.short	(.L_68 - .L_67)


	//   ....[0]....
.L_67:
        /*3638*/ 	.word	0x00014ef0


	//   ....[1]....
        /*363c*/ 	.word	0x00014f30


	//----- nvinfo : EIATTR_REQNTID
	.align		4
.L_68:
        /*3640*/ 	.byte	0x04, 0x10
        /*3642*/ 	.short	(.L_70 - .L_69)
.L_69:
        /*3644*/ 	.word	0x00000200
        /*3648*/ 	.word	0x00000001
        /*364c*/ 	.word	0x00000001


	//----- nvinfo : EIATTR_CBANK_PARAM_SIZE
	.align		4
.L_70:
        /*3650*/ 	.byte	0x03, 0x19
        /*3652*/ 	.short	0x0088


	//----- nvinfo : EIATTR_PARAM_CBANK
	.align		4
        /*3654*/ 	.byte	0x04, 0x0a
        /*3656*/ 	.short	(.L_72 - .L_71)
	.align		4
.L_71:
        /*3658*/ 	.word	index@(.nv.constant0.attn_fwd)
        /*365c*/ 	.short	0x0380
        /*365e*/ 	.short	0x0088


	//----- nvinfo : EIATTR_SW_WAR
	.align		4
.L_72:
        /*3660*/ 	.byte	0x04, 0x36
        /*3662*/ 	.short	(.L_74 - .L_73)
.L_73:
        /*3664*/ 	.word	0x00000008
.L_74:


//--------------------- .nv.compat                --------------------------
	.section	.nv.compat,"",@"SHT_CUDA_COMPAT_INFO"
	.align	4
        /*0000*/ 	.byte	0x02, 0x02, 0x02, 0x00, 0x02, 0x05, 0x05, 0x00, 0x02, 0x03, 0x00, 0x00, 0x02, 0x06, 0x01, 0x00


//--------------------- .nv.callgraph             --------------------------
	.section	.nv.callgraph,"",@"SHT_CUDA_CALLGRAPH"
	.align	4
	.sectionentsize	8
	.align		4
        /*0000*/ 	.word	0x00000000
	.align		4
        /*0004*/ 	.word	0xffffffff
	.align		4
        /*0008*/ 	.word	0x00000000
	.align		4
        /*000c*/ 	.word	0xfffffffe
	.align		4
        /*0010*/ 	.word	0x00000000
	.align		4
        /*0014*/ 	.word	0xfffffffd
	.align		4
        /*0018*/ 	.word	0x00000000
	.align		4
        /*001c*/ 	.word	0xfffffffc


//--------------------- .nv.constant4             --------------------------
	.section	.nv.constant4,"a",@progbits
	.align	8
	.align		8
.nv.constant4:
        /*0000*/ 	.dword	_$_str


//--------------------- .text.attn_fwd            --------------------------
	.section	.text.attn_fwd,"ax",@progbits
	.align	128
        .global         attn_fwd
        .type           attn_fwd,@function
        .size           attn_fwd,(.L_x_3 - attn_fwd)
        .other          attn_fwd,@"STO_CUDA_ENTRY STV_DEFAULT"
attn_fwd:
.text.attn_fwd:
[----:B------:R-:W0:Y:S01]  /*0000*/  LDC R1, c[0x0][0x37c] ;  /* 0x0000df00ff017b82 */ /* 0x000e220000000800 */
[----:B------:R-:W1:Y:S07]  /*0010*/  S2R R2, SR_TID.X ;  /* 0x0000000000027919 */ /* 0x000e6e0000002100 */
[----:B------:R-:W2:Y:S01]  /*0020*/  S2UR UR7, SR_CTAID.Y ;  /* 0x00000000000779c3 */ /* 0x000ea20000002600 */
[----:B------:R-:W2:Y:S01]  /*0030*/  LDCU.64 UR4, c[0x0][0x3b0] ;  /* 0x00007600ff0477ac */ /* 0x000ea20008000a00 */
[----:B0-----:R-:W-:Y:S01]  /*0040*/  VIADD R1, R1, 0xfffffb20 ;  /* 0xfffffb2001017836 */ /* 0x001fe20000000000 */
[----:B------:R-:W0:Y:S01]  /*0050*/  S2R R0, SR_CTAID.X ;  /* 0x0000000000007919 */ /* 0x000e220000002500 */
[----:B------:R-:W3:Y:S04]  /*0060*/  LDCU.64 UR10, c[0x0][0x358] ;  /* 0x00006b00ff0a77ac */ /* 0x000ee80008000a00 */
[----:B------:R-:W4:Y:S01]  /*0070*/  LDC R7, c[0x0][0x3b8] ;  /* 0x0000ee00ff077b82 */ /* 0x000f220000000800 */
[----:B------:R-:W5:Y:S07]  /*0080*/  LDCU UR12, c[0x0][0x3f0] ;  /* 0x00007e00ff0c77ac */ /* 0x000f6e0008000800 */
[----:B------:R-:W3:Y:S01]  /*0090*/  LDC.64 R10, c[0x0][0x380] ;  /* 0x0000e000ff0a7b82 */ /* 0x000ee20000000a00 */
[----:B--2---:R-:W-:Y:S01]  /*00a0*/  UIMAD UR4, UR7, UR4, URZ ;  /* 0x00000004070472a4 */ /* 0x004fe2000f8e02ff */
[----:B-1----:R-:W-:-:S02]  /*00b0*/  LOP3.LUT R3, R2, 0xff, RZ, 0xc0, !PT ;  /* 0x000000ff02037812 */ /* 0x002fc400078ec0ff */
[----:B------:R-:W-:-:S03]  /*00c0*/  SHF.R.U32.HI R2, RZ, 0x8, R2 ;  /* 0x00000008ff027819 */ /* 0x000fc60000011602 */
[----:B0-----:R-:W-:Y:S01]  /*00d0*/  IMAD R0, R0, 0x100, R3 ;  /* 0x0000010000007824 */ /* 0x001fe200078e0203 */
[----:B------:R-:W-:-:S03]  /*00e0*/  SGXT.U32 R2, R2, 0x1 ;  /* 0x000000010202781a */ /* 0x000fc60000000000 */
[----:B------:R-:W-:Y:S01]  /*00f0*/  IMAD R3, R0, UR5, RZ ;  /* 0x0000000500037c24 */ /* 0x000fe2000f8e02ff */
[----:B------:R-:W-:Y:S01]  /*0100*/  USHF.R.S32.HI UR5, URZ, 0x1f, UR4 ;  /* 0x0000001fff057899 */ /* 0x000fe20008011404 */
[----:B----4-:R-:W-:-:S03]  /*0110*/  IMAD R5, R2, R7, RZ ;  /* 0x0000000702057224 */ /* 0x010fc600078e02ff */
[----:B---3--:R-:W-:Y:S01]  /*0120*/  IADD3 R6, P0, P1, R3, UR4, R10 ;  /* 0x0000000403067c10 */ /* 0x008fe2000f91e00a */
[----:B------:R-:W-:Y:S01]  /*0130*/  IMAD R9, R7, 0x2, R5 ;  /* 0x0000000207097824 */ /* 0x000fe200078e0205 */
[----:B------:R-:W-:-:S04]  /*0140*/  SHF.R.S32.HI R8, RZ, 0x1f, R3 ;  /* 0x0000001fff087819 */ /* 0x000fc80000011403 */
[----:B------:R-:W-:Y:S01]  /*0150*/  IADD3.X R8, PT, PT, R8, UR5, R11, P0, P1 ;  /* 0x0000000508087c10 */ /* 0x000fe200087e240b */
[----:B------:R-:W-:Y:S01]  /*0160*/  IMAD R11, R7, 0x2, R9 ;  /* 0x00000002070b7824 */ /* 0x000fe200078e0209 */
[-C--:B------:R-:W-:Y:S02]  /*0170*/  IADD3 R2, P0, PT, R5, R6.reuse, RZ ;  /* 0x0000000605027210 */ /* 0x080fe40007f1e0ff */
[----:B------:R-:W-:Y:S01]  /*0180*/  IADD3 R4, P1, PT, R9, R6, RZ ;  /* 0x0000000609047210 */ /* 0x000fe20007f3e0ff */
[----:B------:R-:W-:Y:S01]  /*0190*/  IMAD R13, R7, 0x2, R11 ;  /* 0x00000002070d7824 */ /* 0x000fe200078e020b */
[----:B------:R-:W-:Y:S02]  /*01a0*/  LEA.HI.X.SX32 R3, R5, R8, 0x1, P0 ;  /* 0x0000000805037211 */ /* 0x000fe400000f0eff */
[----:B------:R-:W-:Y:S01]  /*01b0*/  IADD3 R10, P0, PT, R11, R6, RZ ;  /* 0x000000060b0a7210 */ /* 0x000fe20007f1e0ff */
[----:B------:R-:W-:Y:S01]  /*01c0*/  IMAD R19, R7, 0x2, R13 ;  /* 0x0000000207137824 */ /* 0x000fe200078e020d */
[----:B------:R-:W-:-:S02]  /*01d0*/  LEA.HI.X.SX32 R5, R9, R8, 0x1, P1 ;  /* 0x0000000809057211 */ /* 0x000fc400008f0eff */
[----:B------:R-:W-:Y:S01]  /*01e0*/  LEA.HI.X.SX32 R11, R11, R8, 0x1, P0 ;  /* 0x000000080b0b7211 */ /* 0x000fe200000f0eff */
[----:B------:R-:W-:Y:S01]  /*01f0*/  IMAD R21, R7, 0x2, R19 ;  /* 0x0000000207157824 */ /* 0x000fe200078e0213 */
[-C--:B------:R-:W-:Y:S01]  /*0200*/  IADD3 R16, P0, PT, R13, R6.reuse, RZ ;  /* 0x000000060d107210 */ /* 0x080fe20007f1e0ff */
[----:B------:R0:W2:Y:S01]  /*0210*/  LDG.E.U8 R9, desc[UR10][R2.64] ;  /* 0x0000000a02097981 */ /* 0x0000a2000c1e1100 */
[----:B------:R-:W-:Y:S02]  /*0220*/  IADD3 R12, P1, PT, R19, R6, RZ ;  /* 0x00000006130c7210 */ /* 0x000fe40007f3e0ff */
[----:B------:R-:W-:Y:S01]  /*0230*/  LEA.HI.X.SX32 R17, R13, R8, 0x1, P0 ;  /* 0x000000080d117211 */ /* 0x000fe200000f0eff */
[----:B------:R1:W2:Y:S01]  /*0240*/  LDG.E.U8 R15, desc[UR10][R4.64] ;  /* 0x0000000a040f7981 */ /* 0x0002a2000c1e1100 */
[----:B------:R-:W-:-:S03]  /*0250*/  IADD3 R18, P0, PT, R21, R6, RZ ;  /* 0x0000000615127210 */ /* 0x000fc60007f1e0ff */
[----:B------:R3:W4:Y:S01]  /*0260*/  LDG.E.U8 R14, desc[UR10][R10.64] ;  /* 0x0000000a0a0e7981 */ /* 0x000722000c1e1100 */
[-C--:B------:R-:W-:Y:S01]  /*0270*/  LEA.HI.X.SX32 R13, R19, R8.reuse, 0x1, P1 ;  /* 0x00000008130d7211 */ /* 0x080fe200008f0eff */
[----:B0-----:R-:W-:Y:S01]  /*0280*/  IMAD R3, R7, 0x2, R21 ;  /* 0x0000000207037824 */ /* 0x001fe200078e0215 */
[----:B------:R-:W-:Y:S01]  /*0290*/  LEA.HI.X.SX32 R19, R21, R8, 0x1, P0 ;  /* 0x0000000815137211 */ /* 0x000fe200000f0eff */
[----:B------:R-:W4:Y:S02]  /*02a0*/  LDG.E.U8 R16, desc[UR10][R16.64] ;  /* 0x0000000a10107981 */ /* 0x000f24000c1e1100 */
[----:B-1----:R-:W-:Y:S01]  /*02b0*/  IMAD R5, R7, 0x2, R3 ;  /* 0x0000000207057824 */ /* 0x002fe200078e0203 */
[----:B------:R-:W-:Y:S01]  /*02c0*/  IADD3 R46, P0, PT, R3, R6, RZ ;  /* 0x00000006032e7210 */ /* 0x000fe20007f1e0ff */
[----:B------:R0:W2:Y:S02]  /*02d0*/  LDG.E.U8 R12, desc[UR10][R12.64] ;  /* 0x0000000a0c0c7981 */ /* 0x0000a4000c1e1100 */
[----:B------:R-:W-:Y:S01]  /*02e0*/  IMAD R21, R7, 0x2, R5 ;  /* 0x0000000207157824 */ /* 0x000fe200078e0205 */
[----:B------:R-:W-:Y:S01]  /*02f0*/  LEA.HI.X.SX32 R47, R3, R8, 0x1, P0 ;  /* 0x00000008032f7211 */ /* 0x000fe200000f0eff */
[----:B------:R1:W2:Y:S01]  /*0300*/  LDG.E.U8 R10, desc[UR10][R18.64] ;  /* 0x0000000a120a7981 */ /* 0x0002a2000c1e1100 */
[-C--:B------:R-:W-:Y:S01]  /*0310*/  IADD3 R2, P0, PT, R5, R6.reuse, RZ ;  /* 0x0000000605027210 */ /* 0x080fe20007f1e0ff */
[----:B---3--:R-:W-:Y:S01]  /*0320*/  IMAD R11, R7, 0x2, R21 ;  /* 0x00000002070b7824 */ /* 0x008fe200078e0215 */
[----:B------:R-:W-:Y:S01]  /*0330*/  IADD3 R4, P1, PT, R21, R6, RZ ;  /* 0x0000000615047210 */ /* 0x000fe20007f3e0ff */
[----:B------:R-:W3:Y:S01]  /*0340*/  LDG.E.U8 R46, desc[UR10][R46.64] ;  /* 0x0000000a2e2e7981 */ /* 0x000ee2000c1e1100 */
[----:B------:R-:W-:Y:S01]  /*0350*/  LEA.HI.X.SX32 R3, R5, R8, 0x1, P0 ;  /* 0x0000000805037211 */ /* 0x000fe200000f0eff */
[----:B0-----:R-:W-:Y:S01]  /*0360*/  IMAD R13, R7, 0x2, R11 ;  /* 0x00000002070d7824 */ /* 0x001fe200078e020b */
[----:B------:R-:W-:-:S02]  /*0370*/  IADD3 R20, P0, PT, R11, R6, RZ ;  /* 0x000000060b147210 */ /* 0x000fc40007f1e0ff */
[-C--:B------:R-:W-:Y:S01]  /*0380*/  LEA.HI.X.SX32 R5, R21, R8.reuse, 0x1, P1 ;  /* 0x0000000815057211 */ /* 0x080fe200008f0eff */
[----:B------:R-:W-:Y:S01]  /*0390*/  IMAD R17, R7, 0x2, R13 ;  /* 0x0000000207117824 */ /* 0x000fe200078e020d */
[----:B------:R-:W-:Y:S01]  /*03a0*/  LEA.HI.X.SX32 R21, R11, R8, 0x1, P0 ;  /* 0x000000080b157211 */ /* 0x000fe200000f0eff */
[----:B------:R0:W3:Y:S01]  /*03b0*/  LDG.E.U8 R45, desc[UR10][R2.64] ;  /* 0x0000000a022d7981 */ /* 0x0000e2000c1e1100 */
[----:B------:R-:W-:Y:S01]  /*03c0*/  IADD3 R48, P0, PT, R13, R6, RZ ;  /* 0x000000060d307210 */ /* 0x000fe20007f1e0ff */
[----:B------:R-:W-:Y:S02]  /*03d0*/  IMAD R23, R7, 0x2, R17 ;  /* 0x0000000207177824 */ /* 0x000fe400078e0211 */
[----:B------:R5:W2:Y:S01]  /*03e0*/  LDG.E.U8 R11, desc[UR10][R4.64] ;  /* 0x0000000a040b7981 */ /* 0x000aa2000c1e1100 */
[----:B------:R-:W-:Y:S01]  /*03f0*/  LEA.HI.X.SX32 R49, R13, R8, 0x1, P0 ;  /* 0x000000080d317211 */ /* 0x000fe200000f0eff */
[----:B------:R-:W-:Y:S01]  /*0400*/  IMAD R25, R7, 0x2, R23 ;  /* 0x0000000207197824 */ /* 0x000fe200078e0217 */
[C---:B-1----:R-:W-:Y:S01]  /*0410*/  IADD3 R18, P0, PT, R17.reuse, R6, RZ ;  /* 0x0000000611127210 */ /* 0x042fe20007f1e0ff */
[----:B------:R1:W2:Y:S03]  /*0420*/  LDG.E.U8 R13, desc[UR10][R20.64] ;  /* 0x0000000a140d7981 */ /* 0x0002a6000c1e1100 */
[----:B------:R-:W-:Y:S01]  /*0430*/  LEA.HI.X.SX32 R19, R17, R8, 0x1, P0 ;  /* 0x0000000811137211 */ /* 0x000fe200000f0eff */
[----:B------:R-:W2:Y:S01]  /*0440*/  LDG.E.U8 R48, desc[UR10][R48.64] ;  /* 0x0000000a30307981 */ /* 0x000ea2000c1e1100 */
[-C--:B0-----:R-:W-:Y:S01]  /*0450*/  IADD3 R2, P0, PT, R25, R6.reuse, RZ ;  /* 0x0000000619027210 */ /* 0x081fe20007f1e0ff */
[----:B-----5:R-:W-:Y:S01]  /*0460*/  IMAD R5, R7, 0x2, R25 ;  /* 0x0000000207057824 */ /* 0x020fe200078e0219 */
[----:B------:R-:W-:Y:S01]  /*0470*/  IADD3 R40, P1, PT, R23, R6, RZ ;  /* 0x0000000617287210 */ /* 0x000fe20007f3e0ff */
[----:B------:R0:W5:Y:S01]  /*0480*/  LDG.E.U8 R47, desc[UR10][R18.64] ;  /* 0x0000000a122f7981 */ /* 0x000162000c1e1100 */
[----:B------:R-:W-:Y:S01]  /*0490*/  LEA.HI.X.SX32 R3, R25, R8, 0x1, P0 ;  /* 0x0000000819037211 */ /* 0x000fe200000f0eff */
[----:B------:R-:W-:Y:S01]  /*04a0*/  IMAD R17, R7, 0x2, R5 ;  /* 0x0000000207117824 */ /* 0x000fe200078e0205 */
[----:B------:R-:W-:-:S02]  /*04b0*/  IADD3 R52, P0, PT, R5, R6, RZ ;  /* 0x0000000605347210 */ /* 0x000fc40007f1e0ff */
[-C--:B------:R-:W-:Y:S01]  /*04c0*/  LEA.HI.X.SX32 R41, R23, R8.reuse, 0x1, P1 ;  /* 0x0000000817297211 */ /* 0x080fe200008f0eff */
[----:B------:R0:W2:Y:S01]  /*04d0*/  LDG.E.U8 R39, desc[UR10][R2.64] ;  /* 0x0000000a02277981 */ /* 0x0000a2000c1e1100 */
[----:B------:R-:W-:Y:S01]  /*04e0*/  LEA.HI.X.SX32 R53, R5, R8, 0x1, P0 ;  /* 0x0000000805357211 */ /* 0x000fe200000f0eff */
[----:B------:R-:W-:Y:S01]  /*04f0*/  IMAD R5, R7, 0x2, R17 ;  /* 0x0000000207057824 */ /* 0x000fe200078e0211 */
[-C--:B-1----:R-:W-:Y:S01]  /*0500*/  IADD3 R20, P0, PT, R17, R6.reuse, RZ ;  /* 0x0000000611147210 */ /* 0x082fe20007f1e0ff */
[----:B------:R-:W2:Y:S02]  /*0510*/  LDG.E.U8 R40, desc[UR10][R40.64] ;  /* 0x0000000a28287981 */ /* 0x000ea4000c1e1100 */
[----:B------:R-:W-:Y:S01]  /*0520*/  IMAD R23, R7, 0x2, R5 ;  /* 0x0000000207177824 */ /* 0x000fe200078e0205 */
[----:B------:R-:W-:Y:S01]  /*0530*/  IADD3 R42, P1, PT, R5, R6, RZ ;  /* 0x00000006052a7210 */ /* 0x000fe20007f3e0ff */
[----:B------:R-:W2:Y:S01]  /*0540*/  LDG.E.U8 R52, desc[UR10][R52.64] ;  /* 0x0000000a34347981 */ /* 0x000ea2000c1e1100 */
[----:B------:R-:W-:Y:S01]  /*0550*/  LEA.HI.X.SX32 R21, R17, R8, 0x1, P0 ;  /* 0x0000000811157211 */ /* 0x000fe200000f0eff */
[----:B------:R-:W-:Y:S01]  /*0560*/  IMAD R17, R7, 0x2, R23 ;  /* 0x0000000207117824 */ /* 0x000fe200078e0217 */
[----:B------:R-:W-:-:S02]  /*0570*/  IADD3 R4, P0, PT, R23, R6, RZ ;  /* 0x0000000617047210 */ /* 0x000fc40007f1e0ff */
[-C--:B------:R-:W-:Y:S01]  /*0580*/  LEA.HI.X.SX32 R43, R5, R8.reuse, 0x1, P1 ;  /* 0x00000008052b7211 */ /* 0x080fe200008f0eff */
[----:B------:R1:W2:Y:S01]  /*0590*/  LDG.E.U8 R51, desc[UR10][R20.64] ;  /* 0x0000000a14337981 */ /* 0x0002a2000c1e1100 */
[----:B------:R-:W-:Y:S01]  /*05a0*/  LEA.HI.X.SX32 R5, R23, R8, 0x1, P0 ;  /* 0x0000000817057211 */ /* 0x000fe200000f0eff */
[----:B0-----:R-:W-:Y:S01]  /*05b0*/  IMAD R19, R7, 0x2, R17 ;  /* 0x0000000207137824 */ /* 0x001fe200078e0211 */
[C---:B------:R-:W-:Y:S01]  /*05c0*/  IADD3 R2, P0, PT, R17.reuse, R6, RZ ;  /* 0x0000000611027210 */ /* 0x040fe20007f1e0ff */
[----:B------:R-:W2:Y:S03]  /*05d0*/  LDG.E.U8 R42, desc[UR10][R42.64] ;  /* 0x0000000a2a2a7981 */ /* 0x000ea6000c1e1100 */
[----:B------:R-:W-:Y:S01]  /*05e0*/  LEA.HI.X.SX32 R3, R17, R8, 0x1, P0 ;  /* 0x0000000811037211 */ /* 0x000fe200000f0eff */
[----:B------:R-:W-:Y:S01]  /*05f0*/  IMAD R17, R7, 0x2, R19 ;  /* 0x0000000207117824 */ /* 0x000fe200078e0213 */
[-C--:B------:R-:W-:Y:S01]  /*0600*/  IADD3 R24, P0, PT, R19, R6.reuse, RZ ;  /* 0x0000000613187210 */ /* 0x080fe20007f1e0ff */
[----:B------:R0:W2:Y:S02]  /*0610*/  LDG.E.U8 R41, desc[UR10][R4.64] ;  /* 0x0000000a04297981 */ /* 0x0000a4000c1e1100 */
[----:B------:R-:W-:Y:S01]  /*0620*/  IMAD R27, R7, 0x2, R17 ;  /* 0x00000002071b7824 */ /* 0x000fe200078e0211 */
[----:B------:R-:W-:Y:S01]  /*0630*/  IADD3 R22, P1, PT, R17, R6, RZ ;  /* 0x0000000611167210 */ /* 0x000fe20007f3e0ff */
[----:B------:R0:W2:Y:S01]  /*0640*/  LDG.E.U8 R26, desc[UR10][R2.64] ;  /* 0x0000000a021a7981 */ /* 0x0000a2000c1e1100 */
[----:B------:R-:W-:-:S02]  /*0650*/  LEA.HI.X.SX32 R25, R19, R8, 0x1, P0 ;  /* 0x0000000813197211 */ /* 0x000fc400000f0eff */
[----:B------:R-:W-:Y:S01]  /*0660*/  LEA.HI.X.SX32 R23, R17, R8, 0x1, P1 ;  /* 0x0000000811177211 */ /* 0x000fe200008f0eff */
[----:B------:R-:W-:Y:S01]  /*0670*/  IMAD R17, R7, 0x2, R27 ;  /* 0x0000000207117824 */ /* 0x000fe200078e021b */
[C---:B-1----:R-:W-:Y:S01]  /*0680*/  IADD3 R20, P0, PT, R27.reuse, R6, RZ ;  /* 0x000000061b147210 */ /* 0x042fe20007f1e0ff */
[----:B------:R-:W3:Y:S03]  /*0690*/  LDG.E.U8 R24, desc[UR10][R24.64] ;  /* 0x0000000a18187981 */ /* 0x000ee6000c1e1100 */
[----:B------:R-:W-:Y:S01]  /*06a0*/  LEA.HI.X.SX32 R21, R27, R8, 0x1, P0 ;  /* 0x000000081b157211 */ /* 0x000fe200000f0eff */
[----:B------:R-:W-:Y:S01]  /*06b0*/  IMAD R19, R7, 0x2, R17 ;  /* 0x0000000207137824 */ /* 0x000fe200078e0211 */
[C---:B0-----:R-:W-:Y:S01]  /*06c0*/  IADD3 R4, P0, PT, R17.reuse, R6, RZ ;  /* 0x0000000611047210 */ /* 0x041fe20007f1e0ff */
[----:B------:R-:W4:Y:S03]  /*06d0*/  LDG.E.U8 R44, desc[UR10][R22.64] ;  /* 0x0000000a162c7981 */ /* 0x000f26000c1e1100 */
[----:B------:R-:W-:Y:S01]  /*06e0*/  LEA.HI.X.SX32 R5, R17, R8, 0x1, P0 ;  /* 0x0000000811057211 */ /* 0x000fe200000f0eff */
[----:B------:R-:W-:Y:S01]  /*06f0*/  IMAD R17, R7, 0x2, R19 ;  /* 0x0000000207117824 */ /* 0x000fe200078e0213 */
[-C--:B------:R-:W-:Y:S01]  /*0700*/  IADD3 R2, P0, PT, R19, R6.reuse, RZ ;  /* 0x0000000613027210 */ /* 0x080fe20007f1e0ff */
[----:B------:R0:W4:Y:S02]  /*0710*/  LDG.E.U8 R43, desc[UR10][R20.64] ;  /* 0x0000000a142b7981 */ /* 0x000124000c1e1100 */
[----:B------:R-:W-:Y:S01]  /*0720*/  IMAD R27, R7, 0x2, R17 ;  /* 0x00000002071b7824 */ /* 0x000fe200078e0211 */
[----:B------:R-:W-:-:S02]  /*0730*/  IADD3 R18, P1, PT, R17, R6, RZ ;  /* 0x0000000611127210 */ /* 0x000fc40007f3e0ff */
[-C--:B------:R-:W-:Y:S02]  /*0740*/  LEA.HI.X.SX32 R3, R19, R8.reuse, 0x1, P0 ;  /* 0x0000000813037211 */ /* 0x080fe400000f0eff */
[----:B------:R-:W-:Y:S01]  /*0750*/  LEA.HI.X.SX32 R19, R17, R8, 0x1, P1 ;  /* 0x0000000811137211 */ /* 0x000fe200008f0eff */
[C---:B------:R-:W-:Y:S01]  /*0760*/  IMAD R17, R7.reuse, 0x2, R27 ;  /* 0x0000000207117824 */ /* 0x040fe200078e021b */
[----:B------:R1:W4:Y:S03]  /*0770*/  LDG.E.U8 R20, desc[UR10][R4.64] ;  /* 0x0000000a04147981 */ /* 0x000326000c1e1100 */
[----:B0-----:R-:W-:Y:S01]  /*0780*/  IMAD R21, R7, 0x2, R17 ;  /* 0x0000000207157824 */ /* 0x001fe200078e0211 */
[----:B------:R0:W4:Y:S04]  /*0790*/  LDG.E.U8 R0, desc[UR10][R2.64] ;  /* 0x0000000a02007981 */ /* 0x000128000c1e1100 */
[----:B------:R-:W5:Y:S01]  /*07a0*/  LDG.E.U8 R50, desc[UR10][R18.64] ;  /* 0x0000000a12327981 */ /* 0x000f62000c1e1100 */
[----:B-1----:R-:W-:-:S04]  /*07b0*/  IADD3 R4, P0, PT, R27, R6, RZ ;  /* 0x000000061b047210 */ /* 0x002fc80007f1e0ff */
[----:B------:R-:W-:Y:S02]  /*07c0*/  LEA.HI.X.SX32 R5, R27, R8, 0x1, P0 ;  /* 0x000000081b057211 */ /* 0x000fe400000f0eff */
[----:B0-----:R-:W-:-:S03]  /*07d0*/  IADD3 R2, P0, PT, R17, R6, RZ ;  /* 0x0000000611027210 */ /* 0x001fc60007f1e0ff */
[----:B------:R0:W5:Y:S01]  /*07e0*/  LDG.E.U8 R49, desc[UR10][R4.64] ;  /* 0x0000000a04317981 */ /* 0x000162000c1e1100 */
[----:B------:R-:W-:-:S05]  /*07f0*/  LEA.HI.X.SX32 R3, R17, R8, 0x1, P0 ;  /* 0x0000000811037211 */ /* 0x000fca00000f0eff */
[----:B------:R1:W5:Y:S01]  /*0800*/  LDG.E.U8 R28, desc[UR10][R2.64] ;  /* 0x0000000a021c7981 */ /* 0x000362000c1e1100 */
[----:B0-----:R-:W-:-:S04]  /*0810*/  IADD3 R4, P0, PT, R21, R6, RZ ;  /* 0x0000000615047210 */ /* 0x001fc80007f1e0ff */
[----:B------:R-:W-:-:S05]  /*0820*/  LEA.HI.X.SX32 R5, R21, R8, 0x1, P0 ;  /* 0x0000000815057211 */ /* 0x000fca00000f0eff */
[----:B------:R0:W5:Y:S01]  /*0830*/  LDG.E.U8 R25, desc[UR10][R4.64] ;  /* 0x0000000a04197981 */ /* 0x000162000c1e1100 */
[----:B------:R-:W-:-:S04]  /*0840*/  IMAD R17, R7, 0x2, R21 ;  /* 0x0000000207117824 */ /* 0x000fc800078e0215 */
[----:B------:R-:W-:Y:S01]  /*0850*/  IMAD R23, R7, 0x2, R17 ;  /* 0x0000000207177824 */ /* 0x000fe200078e0211 */
[----:B------:R-:W-:-:S04]  /*0860*/  IADD3 R18, P1, PT, R17, R6, RZ ;  /* 0x0000000611127210 */ /* 0x000fc80007f3e0ff */
[----:B------:R-:W-:Y:S01]  /*0870*/  LEA.HI.X.SX32 R19, R17, R8, 0x1, P1 ;  /* 0x0000000811137211 */ /* 0x000fe200008f0eff */
[----:B------:R-:W-:Y:S01]  /*0880*/  IMAD R17, R7, 0x2, R23 ;  /* 0x0000000207117824 */ /* 0x000fe200078e0217 */
[----:B-1----:R-:W-:-:S03]  /*0890*/  IADD3 R2, P0, PT, R23, R6, RZ ;  /* 0x0000000617027210 */ /* 0x002fc60007f1e0ff */
[----:B------:R1:W5:Y:S01]  /*08a0*/  LDG.E.U8 R22, desc[UR10][R18.64] ;  /* 0x0000000a12167981 */ /* 0x000362000c1e1100 */
[----:B------:R-:W-:Y:S01]  /*08b0*/  LEA.HI.X.SX32 R3, R23, R8, 0x1, P0 ;  /* 0x0000000817037211 */ /* 0x000fe200000f0eff */
[----:B------:R-:W-:Y:S01]  /*08c0*/  IMAD R21, R7, 0x2, R17 ;  /* 0x0000000207157824 */ /* 0x000fe200078e0211 */
[----:B0-----:R-:W-:-:S04]  /*08d0*/  IADD3 R4, P0, PT, R17, R6, RZ ;  /* 0x0000000611047210 */ /* 0x001fc80007f1e0ff */
[----:B------:R-:W-:Y:S01]  /*08e0*/  LEA.HI.X.SX32 R5, R17, R8, 0x1, P0 ;  /* 0x0000000811057211 */ /* 0x000fe200000f0eff */
[----:B------:R-:W-:-:S04]  /*08f0*/  IMAD R17, R7, 0x2, R21 ;  /* 0x0000000207117824 */ /* 0x000fc800078e0215 */
[----:B------:R-:W-:Y:S01]  /*0900*/  IMAD R23, R7, 0x2, R17 ;  /* 0x0000000207177824 */ /* 0x000fe200078e0211 */
[C---:B-1----:R-:W-:Y:S01]  /*0910*/  IADD3 R18, P1, PT, R17.reuse, R6, RZ ;  /* 0x0000000611127210 */ /* 0x042fe20007f3e0ff */
[----:B------:R-:W5:Y:S03]  /*0920*/  LDG.E.U8 R27, desc[UR10][R4.64] ;  /* 0x0000000a041b7981 */ /* 0x000f66000c1e1100 */
[----:B------:R-:W-:Y:S01]  /*0930*/  LEA.HI.X.SX32 R19, R17, R8, 0x1, P1 ;  /* 0x0000000811137211 */ /* 0x000fe200008f0eff */
[----:B------:R-:W-:Y:S01]  /*0940*/  IMAD R17, R7, 0x2, R23 ;  /* 0x0000000207117824 */ /* 0x000fe200078e0217 */
[----:B--2---:R-:W-:Y:S04]  /*0950*/  STL [R1+0x13c], R26 ;  /* 0x00013c1a01007387 */ /* 0x004fe80000100800 */
[----:B---3--:R0:W-:Y:S04]  /*0960*/  STL [R1+0x138], R24 ;  /* 0x0001381801007387 */ /* 0x0081e80000100800 */
[----:B0-----:R0:W2:Y:S02]  /*0970*/  LDG.E.U8 R24, desc[UR10][R2.64] ;  /* 0x0000000a02187981 */ /* 0x0010a4000c1e1100 */
[----:B0-----:R-:W-:-:S04]  /*0980*/  IADD3 R2, P0, PT, R21, R6, RZ ;  /* 0x0000000615027210 */ /* 0x001fc80007f1e0ff */
[----:B------:R-:W-:Y:S02]  /*0990*/  LEA.HI.X.SX32 R3, R21, R8, 0x1, P0 ;  /* 0x0000000815037211 */ /* 0x000fe400000f0eff */
[----:B------:R-:W-:Y:S01]  /*09a0*/  IADD3 R4, P0, PT, R23, R6, RZ ;  /* 0x0000000617047210 */ /* 0x000fe20007f1e0ff */
[----:B----4-:R0:W-:Y:S01]  /*09b0*/  STL [R1+0x15c], R20 ;  /* 0x00015c1401007387 */ /* 0x0101e20000100800 */
[----:B------:R-:W-:Y:S02]  /*09c0*/  IMAD R21, R7, 0x2, R17 ;  /* 0x0000000207157824 */ /* 0x000fe400078e0211 */
[----:B------:R-:W-:Y:S01]  /*09d0*/  LEA.HI.X.SX32 R5, R23, R8, 0x1, P0 ;  /* 0x0000000817057211 */ /* 0x000fe200000f0eff */
[----:B------:R1:W-:Y:S04]  /*09e0*/  STL [R1+0x158], R0 ;  /* 0x0001580001007387 */ /* 0x0003e80000100800 */
[----:B------:R3:W4:Y:S04]  /*09f0*/  LDG.E.U8 R26, desc[UR10][R2.64] ;  /* 0x0000000a021a7981 */ /* 0x000728000c1e1100 */
[----:B0-----:R-:W4:Y:S04]  /*0a00*/  LDG.E.U8 R20, desc[UR10][R4.64] ;  /* 0x0000000a04147981 */ /* 0x001f28000c1e1100 */
[----:B-1----:R0:W4:Y:S01]  /*0a10*/  LDG.E.U8 R0, desc[UR10][R18.64] ;  /* 0x0000000a12007981 */ /* 0x002122000c1e1100 */
[----:B---3--:R-:W-:-:S04]  /*0a20*/  IADD3 R2, P0, PT, R17, R6, RZ ;  /* 0x0000000611027210 */ /* 0x008fc80007f1e0ff */
[----:B------:R-:W-:Y:S02]  /*0a30*/  LEA.HI.X.SX32 R3, R17, R8, 0x1, P0 ;  /* 0x0000000811037211 */ /* 0x000fe400000f0eff */
[C---:B0-----:R-:W-:Y:S01]  /*0a40*/  IADD3 R18, P0, PT, R21.reuse, R6, RZ ;  /* 0x0000000615127210 */ /* 0x041fe20007f1e0ff */
[----:B-----5:R0:W-:Y:S03]  /*0a50*/  STL [R1+0x160], R28 ;  /* 0x0001601c01007387 */ /* 0x0201e60000100800 */
[----:B------:R-:W-:Y:S01]  /*0a60*/  LEA.HI.X.SX32 R19, R21, R8, 0x1, P0 ;  /* 0x0000000815137211 */ /* 0x000fe200000f0eff */
[----:B------:R1:W-:Y:S04]  /*0a70*/  STL [R1+0x154], R25 ;  /* 0x0001541901007387 */ /* 0x0003e80000100800 */
[----:B0-----:R0:W3:Y:S04]  /*0a80*/  LDG.E.U8 R28, desc[UR10][R2.64] ;  /* 0x0000000a021c7981 */ /* 0x0010e8000c1e1100 */
[----:B-1----:R1:W5:Y:S01]  /*0a90*/  LDG.E.U8 R25, desc[UR10][R18.64] ;  /* 0x0000000a12197981 */ /* 0x002362000c1e1100 */
[----:B------:R-:W-:-:S04]  /*0aa0*/  IMAD R17, R7, 0x2, R21 ;  /* 0x0000000207117824 */ /* 0x000fc800078e0215 */
[----:B------:R-:W-:Y:S01]  /*0ab0*/  IMAD R23, R7, 0x2, R17 ;  /* 0x0000000207177824 */ /* 0x000fe200078e0211 */
[----:B------:R-:W-:-:S04]  /*0ac0*/  IADD3 R4, P1, PT, R17, R6, RZ ;  /* 0x0000000611047210 */ /* 0x000fc80007f3e0ff */
[----:B------:R-:W-:Y:S01]  /*0ad0*/  LEA.HI.X.SX32 R5, R17, R8, 0x1, P1 ;  /* 0x0000000811057211 */ /* 0x000fe200008f0eff */
[----:B------:R-:W-:Y:S01]  /*0ae0*/  IMAD R17, R7, 0x2, R23 ;  /* 0x0000000207117824 */ /* 0x000fe200078e0217 */
[----:B0-----:R-:W-:-:S04]  /*0af0*/  IADD3 R2, P0, PT, R23, R6, RZ ;  /* 0x0000000617027210 */ /* 0x001fc80007f1e0ff */
[----:B------:R-:W-:Y:S01]  /*0b00*/  LEA.HI.X.SX32 R3, R23, R8, 0x1, P0 ;  /* 0x0000000817037211 */ /* 0x000fe200000f0eff */
[----:B------:R-:W-:Y:S01]  /*0b10*/  IMAD R21, R7, 0x2, R17 ;  /* 0x0000000207157824 */ /* 0x000fe200078e0211 */
[C---:B-1----:R-:W-:Y:S01]  /*0b20*/  IADD3 R18, P0, PT, R17.reuse, R6, RZ ;  /* 0x0000000611127210 */ /* 0x042fe20007f1e0ff */
[----:B------:R0:W-:Y:S03]  /*0b30*/  STL [R1+0x78], R22 ;  /* 0x0000781601007387 */ /* 0x0001e60000100800 */
[----:B------:R-:W-:Y:S01]  /*0b40*/  LEA.HI.X.SX32 R19, R17, R8, 0x1, P0 ;  /* 0x0000000811137211 */ /* 0x000fe200000f0eff */
[C---:B------:R-:W-:Y:S01]  /*0b50*/  IMAD R17, R7.reuse, 0x2, R21 ;  /* 0x0000000207117824 */ /* 0x040fe200078e0215 */
[----:B0-----:R0:W5:Y:S03]  /*0b60*/  LDG.E.U8 R22, desc[UR10][R4.64] ;  /* 0x0000000a04167981 */ /* 0x001166000c1e1100 */
[----:B------:R-:W-:Y:S01]  /*0b70*/  IMAD R23, R7, 0x2, R17 ;  /* 0x0000000207177824 */ /* 0x000fe200078e0211 */
[----:B0-----:R-:W-:-:S04]  /*0b80*/  IADD3 R4, P1, PT, R17, R6, RZ ;  /* 0x0000000611047210 */ /* 0x001fc80007f3e0ff */
[----:B------:R-:W-:Y:S01]  /*0b90*/  LEA.HI.X.SX32 R5, R17, R8, 0x1, P1 ;  /* 0x0000000811057211 */ /* 0x000fe200008f0eff */
[----:B------:R-:W-:Y:S01]  /*0ba0*/  IMAD R17, R7, 0x2, R23 ;  /* 0x0000000207117824 */ /* 0x000fe200078e0217 */
[----:B--2---:R0:W-:Y:S04]  /*0bb0*/  STL [R1+0x6c], R24 ;  /* 0x00006c1801007387 */ /* 0x0041e80000100800 */
[----:B0-----:R0:W2:Y:S02]  /*0bc0*/  LDG.E.U8 R24, desc[UR10][R2.64] ;  /* 0x0000000a02187981 */ /* 0x0010a4000c1e1100 */
[----:B0-----:R-:W-:-:S04]  /*0bd0*/  IADD3 R2, P0, PT, R21, R6, RZ ;  /* 0x0000000615027210 */ /* 0x001fc80007f1e0ff */
[----:B------:R-:W-:Y:S02]  /*0be0*/  LEA.HI.X.SX32 R3, R21, R8, 0x1, P0 ;  /* 0x0000000815037211 */ /* 0x000fe400000f0eff */
[----:B------:R0:W2:Y:S04]  /*0bf0*/  LDG.E.U8 R21, desc[UR10][R18.64] ;  /* 0x0000000a12157981 */ /* 0x0000a8000c1e1100 */
[----:B------:R1:W-:Y:S01]  /*0c00*/  STL [R1+0x150], R27 ;  /* 0x0001501b01007387 */ /* 0x0003e20000100800 */
[----:B0-----:R-:W-:-:S03]  /*0c10*/  IADD3 R18, P0, PT, R23, R6, RZ ;  /* 0x0000000617127210 */ /* 0x001fc60007f1e0ff */
[----:B----4-:R0:W-:Y:S01]  /*0c20*/  STL [R1+0x14c], R26 ;  /* 0x00014c1a01007387 */ /* 0x0101e20000100800 */
[----:B------:R-:W-:-:S03]  /*0c30*/  LEA.HI.X.SX32 R19, R23, R8, 0x1, P0 ;  /* 0x0000000817137211 */ /* 0x000fc600000f0eff */
[----:B-1----:R1:W4:Y:S04]  /*0c40*/  LDG.E.U8 R27, desc[UR10][R2.64] ;  /* 0x0000000a021b7981 */ /* 0x002328000c1e1100 */
[----:B------:R3:W-:Y:S04]  /*0c50*/  STL [R1+0x11c], R0 ;  /* 0x00011c0001007387 */ /* 0x0007e80000100800 */
[----:B0-----:R0:W4:Y:S01]  /*0c60*/  LDG.E.U8 R26, desc[UR10][R4.64] ;  /* 0x0000000a041a7981 */ /* 0x001122000c1e1100 */
[----:B-1----:R-:W-:-:S03]  /*0c70*/  IADD3 R2, P0, PT, R17, R6, RZ ;  /* 0x0000000611027210 */ /* 0x002fc60007f1e0ff */
[----:B------:R1:W4:Y:S01]  /*0c80*/  LDG.E.U8 R23, desc[UR10][R18.64] ;  /* 0x0000000a12177981 */ /* 0x000322000c1e1100 */
[----:B---3--:R-:W-:Y:S01]  /*0c90*/  IMAD R0, R7, 0x2, R17 ;  /* 0x0000000207007824 */ /* 0x008fe200078e0211 */
[----:B------:R-:W-:-:S04]  /*0ca0*/  LEA.HI.X.SX32 R3, R17, R8, 0x1, P0 ;  /* 0x0000000811037211 */ /* 0x000fc800000f0eff */
[C---:B0-----:R-:W-:Y:S01]  /*0cb0*/  IADD3 R4, P0, PT, R0.reuse, R6, RZ ;  /* 0x0000000600047210 */ /* 0x041fe20007f1e0ff */
[----:B------:R0:W3:Y:S03]  /*0cc0*/  LDG.E.U8 R29, desc[UR10][R2.64] ;  /* 0x0000000a021d7981 */ /* 0x0000e6000c1e1100 */
[----:B------:R-:W-:Y:S01]  /*0cd0*/  LEA.HI.X.SX32 R5, R0, R8, 0x1, P0 ;  /* 0x0000000800057211 */ /* 0x000fe200000f0eff */
[----:B------:R0:W-:Y:S04]  /*0ce0*/  STL [R1+0x118], R20 ;  /* 0x0001181401007387 */ /* 0x0001e80000100800 */
[----:B------:R-:W-:Y:S04]  /*0cf0*/  STL [R1+0x148], R28 ;  /* 0x0001481c01007387 */ /* 0x000fe80000100800 */
[----:B-----5:R5:W-:Y:S01]  /*0d00*/  STL [R1+0x144], R25 ;  /* 0x0001441901007387 */ /* 0x020be20000100800 */
[----:B0-----:R-:W-:-:S03]  /*0d10*/  IMAD R20, R7, 0x2, R0 ;  /* 0x0000000207147824 */ /* 0x001fc600078e0200 */
[----:B-----5:R0:W5:Y:S02]  /*0d20*/  LDG.E.U8 R25, desc[UR10][R4.64] ;  /* 0x0000000a04197981 */ /* 0x020164000c1e1100 */
[----:B-1----:R-:W-:-:S04]  /*0d30*/  IADD3 R18, P1, PT, R20, R6, RZ ;  /* 0x0000000614127210 */ /* 0x002fc80007f3e0ff */
[----:B------:R-:W-:-:S05]  /*0d40*/  LEA.HI.X.SX32 R19, R20, R8, 0x1, P1 ;  /* 0x0000000814137211 */ /* 0x000fca00008f0eff */
[----:B------:R1:W5:Y:S01]  /*0d50*/  LDG.E.U8 R28, desc[UR10][R18.64] ;  /* 0x0000000a121c7981 */ /* 0x000362000c1e1100 */
[----:B------:R-:W-:-:S04]  /*0d60*/  IMAD R17, R7, 0x2, R20 ;  /* 0x0000000207117824 */ /* 0x000fc800078e0214 */
[----:B------:R-:W-:Y:S01]  /*0d70*/  IMAD R0, R7, 0x2, R17 ;  /* 0x0000000207007824 */ /* 0x000fe200078e0211 */
[----:B------:R-:W-:-:S03]  /*0d80*/  IADD3 R2, P0, PT, R17, R6, RZ ;  /* 0x0000000611027210 */ /* 0x000fc60007f1e0ff */
[----:B------:R-:W-:Y:S01]  /*0d90*/  IMAD R20, R7, 0x2, R0 ;  /* 0x0000000207147824 */ /* 0x000fe200078e0200 */
[----:B------:R-:W-:Y:S01]  /*0da0*/  LEA.HI.X.SX32 R3, R17, R8, 0x1, P0 ;  /* 0x0000000811037211 */ /* 0x000fe200000f0eff */
[----:B------:R1:W-:Y:S01]  /*0db0*/  STL [R1+0x104], R22 ;  /* 0x0001041601007387 */ /* 0x0003e20000100800 */
[----:B0-----:R-:W-:-:S04]  /*0dc0*/  IADD3 R4, P0, PT, R0, R6, RZ ;  /* 0x0000000600047210 */ /* 0x001fc80007f1e0ff */
[----:B------:R-:W-:Y:S01]  /*0dd0*/  LEA.HI.X.SX32 R5, R0, R8, 0x1, P0 ;  /* 0x0000000800057211 */ /* 0x000fe200000f0eff */
[----:B-1----:R-:W-:-:S04]  /*0de0*/  IMAD R22, R7, 0x2, R20 ;  /* 0x0000000207167824 */ /* 0x002fc800078e0214 */
[----:B------:R-:W5:Y:S01]  /*0df0*/  LDG.E.U8 R32, desc[UR10][R4.64] ;  /* 0x0000000a04207981 */ /* 0x000f62000c1e1100 */
[----:B------:R-:W-:Y:S01]  /*0e00*/  IMAD R17, R7, 0x2, R22 ;  /* 0x0000000207117824 */ /* 0x000fe200078e0216 */
[----:B------:R-:W-:-:S03]  /*0e10*/  IADD3 R18, P1, PT, R22, R6, RZ ;  /* 0x0000000616127210 */ /* 0x000fc60007f3e0ff */
[----:B------:R-:W-:Y:S01]  /*0e20*/  IMAD R0, R7, 0x2, R17 ;  /* 0x0000000207007824 */ /* 0x000fe200078e0211 */
[----:B------:R-:W-:Y:S01]  /*0e30*/  LEA.HI.X.SX32 R19, R22, R8, 0x1, P1 ;  /* 0x0000000816137211 */ /* 0x000fe200008f0eff */
[----:B--2---:R0:W-:Y:S04]  /*0e40*/  STL [R1+0x100], R24 ;  /* 0x0001001801007387 */ /* 0x0041e80000100800 */
[----:B0-----:R0:W2:Y:S02]  /*0e50*/  LDG.E.U8 R24, desc[UR10][R2.64] ;  /* 0x0000000a02187981 */ /* 0x0010a4000c1e1100 */
[C---:B0-----:R-:W-:Y:S02]  /*0e60*/  IADD3 R2, P0, PT, R20.reuse, R6, RZ ;  /* 0x0000000614027210 */ /* 0x041fe40007f1e0ff */
[----:B------:R0:W-:Y:S02]  /*0e70*/  STL [R1+0x140], R21 ;  /* 0x0001401501007387 */ /* 0x0001e40000100800 */
[----:B------:R-:W-:-:S02]  /*0e80*/  LEA.HI.X.SX32 R3, R20, R8, 0x1, P0 ;  /* 0x0000000814037211 */ /* 0x000fc400000f0eff */
[----:B------:R-:W-:-:S03]  /*0e90*/  IADD3 R4, P0, PT, R17, R6, RZ ;  /* 0x0000000611047210 */ /* 0x000fc60007f1e0ff */
[----:B------:R1:W2:Y:S01]  /*0ea0*/  LDG.E.U8 R30, desc[UR10][R2.64] ;  /* 0x0000000a021e7981 */ /* 0x0002a2000c1e1100 */
[----:B0-----:R-:W-:Y:S01]  /*0eb0*/  IMAD R21, R7, 0x2, R0 ;  /* 0x0000000207157824 */ /* 0x001fe200078e0200 */
[----:B------:R-:W-:Y:S02]  /*0ec0*/  LEA.HI.X.SX32 R5, R17, R8, 0x1, P0 ;  /* 0x0000000811057211 */ /* 0x000fe400000f0eff */
[----:B----4-:R0:W-:Y:S01]  /*0ed0*/  STL [R1+0x134], R27 ;  /* 0x0001341b01007387 */ /* 0x0101e20000100800 */
[----:B------:R-:W-:Y:S01]  /*0ee0*/  IMAD R22, R7, 0x2, R21 ;  /* 0x0000000207167824 */ /* 0x000fe200078e0215 */
[C---:B-1----:R-:W-:Y:S02]  /*0ef0*/  IADD3 R2, P0, PT, R0.reuse, R6, RZ ;  /* 0x0000000600027210 */ /* 0x042fe40007f1e0ff */
[----:B0-----:R0:W4:Y:S02]  /*0f00*/  LDG.E.U8 R27, desc[UR10][R18.64] ;  /* 0x0000000a121b7981 */ /* 0x001124000c1e1100 */
[----:B------:R-:W-:-:S02]  /*0f10*/  LEA.HI.X.SX32 R3, R0, R8, 0x1, P0 ;  /* 0x0000000800037211 */ /* 0x000fc400000f0eff */
[----:B------:R1:W-:Y:S01]  /*0f20*/  STL [R1+0x10c], R26 ;  /* 0x00010c1a01007387 */ /* 0x0003e20000100800 */
[----:B------:R-:W-:-:S03]  /*0f30*/  IMAD R20, R7, 0x2, R22 ;  /* 0x0000000207147824 */ /* 0x000fc600078e0216 */
[----:B------:R-:W-:Y:S01]  /*0f40*/  STL [R1+0xfc], R23 ;  /* 0x0000fc1701007387 */ /* 0x000fe20000100800 */
[----:B0-----:R-:W-:-:S03]  /*0f50*/  IADD3 R18, P0, PT, R21, R6, RZ ;  /* 0x0000000615127210 */ /* 0x001fc60007f1e0ff */
[----:B-1----:R0:W4:Y:S01]  /*0f60*/  LDG.E.U8 R26, desc[UR10][R4.64] ;  /* 0x0000000a041a7981 */ /* 0x002122000c1e1100 */
[----:B------:R-:W-:-:S03]  /*0f70*/  LEA.HI.X.SX32 R19, R21, R8, 0x1, P0 ;  /* 0x0000000815137211 */ /* 0x000fc600000f0eff */
[----:B---3--:R1:W-:Y:S01]  /*0f80*/  STL [R1+0x130], R29 ;  /* 0x0001301d01007387 */ /* 0x0083e20000100800 */
[----:B0-----:R-:W-:-:S03]  /*0f90*/  IADD3 R4, P1, PT, R22, R6, RZ ;  /* 0x0000000616047210 */ /* 0x001fc60007f3e0ff */
[----:B-1----:R0:W3:Y:S01]  /*0fa0*/  LDG.E.U8 R29, desc[UR10][R2.64] ;  /* 0x0000000a021d7981 */ /* 0x0020e2000c1e1100 */
[----:B------:R-:W-:Y:S01]  /*0fb0*/  LEA.HI.X.SX32 R5, R22, R8, 0x1, P1 ;  /* 0x0000000816057211 */ /* 0x000fe200008f0eff */
[----:B------:R-:W-:Y:S02]  /*0fc0*/  IMAD R17, R7, 0x2, R20 ;  /* 0x0000000207117824 */ /* 0x000fe400078e0214 */
[----:B-----5:R1:W-:Y:S04]  /*0fd0*/  STL [R1+0x12c], R25 ;  /* 0x00012c1901007387 */ /* 0x0203e80000100800 */
[----:B------:R-:W5:Y:S01]  /*0fe0*/  LDG.E.U8 R31, desc[UR10][R4.64] ;  /* 0x0000000a041f7981 */ /* 0x000f62000c1e1100 */
[----:B0-----:R-:W-:-:S03]  /*0ff0*/  IADD3 R2, P0, PT, R20, R6, RZ ;  /* 0x0000000614027210 */ /* 0x001fc60007f1e0ff */
[----:B-1----:R0:W5:Y:S01]  /*1000*/  LDG.E.U8 R25, desc[UR10][R18.64] ;  /* 0x0000000a12197981 */ /* 0x002162000c1e1100 */
[----:B------:R-:W-:Y:S02]  /*1010*/  LEA.HI.X.SX32 R3, R20, R8, 0x1, P0 ;  /* 0x0000000814037211 */ /* 0x000fe400000f0eff */
[C---:B0-----:R-:W-:Y:S01]  /*1020*/  IADD3 R18, P0, PT, R17.reuse, R6, RZ ;  /* 0x0000000611127210 */ /* 0x041fe20007f1e0ff */
[----:B------:R0:W-:Y:S03]  /*1030*/  STL [R1+0xf4], R28 ;  /* 0x0000f41c01007387 */ /* 0x0001e60000100800 */
[----:B------:R-:W-:-:S05]  /*1040*/  LEA.HI.X.SX32 R19, R17, R8, 0x1, P0 ;  /* 0x0000000811137211 */ /* 0x000fca00000f0eff */
[----:B------:R-:W5:Y:S04]  /*1050*/  LDG.E.U8 R33, desc[UR10][R18.64] ;  /* 0x0000000a12217981 */ /* 0x000f68000c1e1100 */
[----:B0-----:R0:W5:Y:S01]  /*1060*/  LDG.E.U8 R28, desc[UR10][R2.64] ;  /* 0x0000000a021c7981 */ /* 0x001162000c1e1100 */
[----:B------:R-:W-:-:S04]  /*1070*/  IMAD R23, R7, 0x2, R17 ;  /* 0x0000000207177824 */ /* 0x000fc800078e0211 */
[----:B------:R-:W-:Y:S01]  /*1080*/  IMAD R0, R7, 0x2, R23 ;  /* 0x0000000207007824 */ /* 0x000fe200078e0217 */
[----:B------:R-:W-:-:S03]  /*1090*/  IADD3 R4, P0, PT, R23, R6, RZ ;  /* 0x0000000617047210 */ /* 0x000fc60007f1e0ff */
[----:B------:R-:W-:Y:S01]  /*10a0*/  IMAD R21, R7, 0x2, R0 ;  /* 0x0000000207157824 */ /* 0x000fe200078e0200 */
[----:B------:R-:W-:-:S03]  /*10b0*/  LEA.HI.X.SX32 R5, R23, R8, 0x1, P0 ;  /* 0x0000000817057211 */ /* 0x000fc600000f0eff */
[----:B------:R-:W-:Y:S01]  /*10c0*/  IMAD R22, R7, 0x2, R21 ;  /* 0x0000000207167824 */ /* 0x000fe200078e0215 */
[CC--:B0-----:R-:W-:Y:S02]  /*10d0*/  IADD3 R2, P1, PT, R0.reuse, R6.reuse, RZ ;  /* 0x0000000600027210 */ /* 0x0c1fe40007f3e0ff */
[----:B------:R-:W-:Y:S01]  /*10e0*/  IADD3 R18, P0, PT, R21, R6, RZ ;  /* 0x0000000615127210 */ /* 0x000fe20007f1e0ff */
[----:B------:R-:W-:Y:S01]  /*10f0*/  IMAD R20, R7, 0x2, R22 ;  /* 0x0000000207147824 */ /* 0x000fe200078e0216 */
[-C--:B------:R-:W-:Y:S02]  /*1100*/  LEA.HI.X.SX32 R3, R0, R8.reuse, 0x1, P1 ;  /* 0x0000000800037211 */ /* 0x080fe400008f0eff */
[----:B------:R-:W-:Y:S01]  /*1110*/  LEA.HI.X.SX32 R19, R21, R8, 0x1, P0 ;  /* 0x0000000815137211 */ /* 0x000fe200000f0eff */
[----:B--2---:R0:W-:Y:S04]  /*1120*/  STL [R1+0xf0], R24 ;  /* 0x0000f01801007387 */ /* 0x0041e80000100800 */
[----:B------:R1:W-:Y:S01]  /*1130*/  STL [R1+0x128], R32 ;  /* 0x0001282001007387 */ /* 0x0003e20000100800 */
[----:B0-----:R-:W-:-:S03]  /*1140*/  IMAD R24, R7, 0x2, R20 ;  /* 0x0000000207187824 */ /* 0x001fc600078e0214 */
[----:B-1----:R-:W2:Y:S04]  /*1150*/  LDG.E.U8 R32, desc[UR10][R2.64] ;  /* 0x0000000a02207981 */ /* 0x002ea8000c1e1100 */
[----:B------:R0:W-:Y:S01]  /*1160*/  STL [R1+0x124], R30 ;  /* 0x0001241e01007387 */ /* 0x0001e20000100800 */
[----:B------:R-:W-:-:S03]  /*1170*/  IMAD R17, R7, 0x2, R24 ;  /* 0x0000000207117824 */ /* 0x000fc600078e0218 */
[----:B0-----:R0:W2:Y:S04]  /*1180*/  LDG.E.U8 R30, desc[UR10][R18.64] ;  /* 0x0000000a121e7981 */ /* 0x0010a8000c1e1100 */
[----:B----4-:R1:W-:Y:S04]  /*1190*/  STL [R1+0xe4], R27 ;  /* 0x0000e41b01007387 */ /* 0x0103e80000100800 */
[----:B-1----:R1:W4:Y:S01]  /*11a0*/  LDG.E.U8 R27, desc[UR10][R4.64] ;  /* 0x0000000a041b7981 */ /* 0x002322000c1e1100 */
[-C--:B0-----:R-:W-:Y:S02]  /*11b0*/  IADD3 R18, P1, PT, R24, R6.reuse, RZ ;  /* 0x0000000618127210 */ /* 0x081fe40007f3e0ff */
[C---:B-1----:R-:W-:Y:S01]  /*11c0*/  IADD3 R4, P0, PT, R22.reuse, R6, RZ ;  /* 0x0000000616047210 */ /* 0x042fe20007f1e0ff */
[----:B------:R-:W-:Y:S03]  /*11d0*/  STL [R1+0xe0], R26 ;  /* 0x0000e01a01007387 */ /* 0x000fe60000100800 */
[----:B------:R-:W-:-:S02]  /*11e0*/  LEA.HI.X.SX32 R5, R22, R8, 0x1, P0 ;  /* 0x0000000816057211 */ /* 0x000fc400000f0eff */
[C---:B------:R-:W-:Y:S01]  /*11f0*/  IADD3 R2, P0, PT, R20.reuse, R6, RZ ;  /* 0x0000000614027210 */ /* 0x040fe20007f1e0ff */
[----:B---3--:R0:W-:Y:S01]  /*1200*/  STL [R1+0x120], R29 ;  /* 0x0001201d01007387 */ /* 0x0081e20000100800 */
[C---:B------:R-:W-:Y:S02]  /*1210*/  IMAD R23, R7.reuse, 0x2, R17 ;  /* 0x0000000207177824 */ /* 0x040fe400078e0211 */
[-C--:B------:R-:W-:Y:S02]  /*1220*/  LEA.HI.X.SX32 R3, R20, R8.reuse, 0x1, P0 ;  /* 0x0000000814037211 */ /* 0x080fe400000f0eff */
[----:B------:R-:W-:Y:S01]  /*1230*/  LEA.HI.X.SX32 R19, R24, R8, 0x1, P1 ;  /* 0x0000000818137211 */ /* 0x000fe200008f0eff */
[----:B0-----:R0:W3:Y:S01]  /*1240*/  LDG.E.U8 R29, desc[UR10][R4.64] ;  /* 0x0000000a041d7981 */ /* 0x0010e2000c1e1100 */
[----:B------:R-:W-:-:S03]  /*1250*/  IMAD R0, R7, 0x2, R23 ;  /* 0x0000000207007824 */ /* 0x000fc600078e0217 */
[----:B-----5:R-:W-:Y:S04]  /*1260*/  STL [R1+0x114], R25 ;  /* 0x0001141901007387 */ /* 0x020fe80000100800 */
[----:B------:R1:W5:Y:S01]  /*1270*/  LDG.E.U8 R36, desc[UR10][R2.64] ;  /* 0x0000000a02247981 */ /* 0x000362000c1e1100 */
[----:B0-----:R-:W-:-:S03]  /*1280*/  IADD3 R4, P0, PT, R17, R6, RZ ;  /* 0x0000000611047210 */ /* 0x001fc60007f1e0ff */
[----:B------:R0:W-:Y:S01]  /*1290*/  STL [R1+0xcc], R31 ;  /* 0x0000cc1f01007387 */ /* 0x0001e20000100800 */
[----:B------:R-:W-:Y:S02]  /*12a0*/  LEA.HI.X.SX32 R5, R17, R8, 0x1, P0 ;  /* 0x0000000811057211 */ /* 0x000fe400000f0eff */
[----:B-1----:R-:W-:-:S03]  /*12b0*/  IADD3 R2, P0, PT, R23, R6, RZ ;  /* 0x0000000617027210 */ /* 0x002fc60007f1e0ff */
[----:B------:R1:W5:Y:S04]  /*12c0*/  LDG.E.U8 R34, desc[UR10][R4.64] ;  /* 0x0000000a04227981 */ /* 0x000368000c1e1100 */
[----:B0-----:R0:W5:Y:S01]  /*12d0*/  LDG.E.U8 R31, desc[UR10][R18.64] ;  /* 0x0000000a121f7981 */ /* 0x001162000c1e1100 */
[----:B------:R-:W-:Y:S02]  /*12e0*/  LEA.HI.X.SX32 R3, R23, R8, 0x1, P0 ;  /* 0x0000000817037211 */ /* 0x000fe400000f0eff */
[C---:B-1----:R-:W-:Y:S01]  /*12f0*/  IADD3 R4, P0, PT, R0.reuse, R6, RZ ;  /* 0x0000000600047210 */ /* 0x042fe20007f1e0ff */
[----:B------:R-:W-:Y:S03]  /*1300*/  STL [R1+0xc8], R28 ;  /* 0x0000c81c01007387 */ /* 0x000fe60000100800 */
[----:B------:R-:W-:Y:S01]  /*1310*/  LEA.HI.X.SX32 R5, R0, R8, 0x1, P0 ;  /* 0x0000000800057211 */ /* 0x000fe200000f0eff */
[----:B------:R1:W-:Y:S04]  /*1320*/  STL [R1+0x110], R33 ;  /* 0x0001102101007387 */ /* 0x0003e80000100800 */
[----:B------:R0:W5:Y:S04]  /*1330*/  LDG.E.U8 R35, desc[UR10][R2.64] ;  /* 0x0000000a02237981 */ /* 0x000168000c1e1100 */
[----:B-1----:R1:W5:Y:S01]  /*1340*/  LDG.E.U8 R33, desc[UR10][R4.64] ;  /* 0x0000000a04217981 */ /* 0x002362000c1e1100 */
[----:B------:R-:W-:-:S04]  /*1350*/  IMAD R21, R7, 0x2, R0 ;  /* 0x0000000207157824 */ /* 0x000fc800078e0200 */
[----:B------:R-:W-:Y:S01]  /*1360*/  IMAD R26, R7, 0x2, R21 ;  /* 0x00000002071a7824 */ /* 0x000fe200078e0215 */
[----:B0-----:R-:W-:-:S03]  /*1370*/  IADD3 R18, P1, PT, R21, R6, RZ ;  /* 0x0000000615127210 */ /* 0x001fc60007f3e0ff */
[----:B------:R-:W-:Y:S01]  /*1380*/  IMAD R22, R7, 0x2, R26 ;  /* 0x0000000207167824 */ /* 0x000fe200078e021a */
[C---:B------:R-:W-:Y:S02]  /*1390*/  IADD3 R2, P0, PT, R26.reuse, R6, RZ ;  /* 0x000000061a027210 */ /* 0x040fe40007f1e0ff */
[-C--:B------:R-:W-:Y:S01]  /*13a0*/  LEA.HI.X.SX32 R19, R21, R8.reuse, 0x1, P1 ;  /* 0x0000000815137211 */ /* 0x080fe200008f0eff */
[C---:B------:R-:W-:Y:S01]  /*13b0*/  IMAD R20, R7.reuse, 0x2, R22 ;  /* 0x0000000207147824 */ /* 0x040fe200078e0216 */
[----:B------:R-:W-:Y:S02]  /*13c0*/  LEA.HI.X.SX32 R3, R26, R8, 0x1, P0 ;  /* 0x000000081a037211 */ /* 0x000fe400000f0eff */
[----:B-1----:R-:W-:Y:S01]  /*13d0*/  IADD3 R4, P0, PT, R22, R6, RZ ;  /* 0x0000000616047210 */ /* 0x002fe20007f1e0ff */
[----:B------:R-:W-:-:S03]  /*13e0*/  IMAD R25, R7, 0x2, R20 ;  /* 0x0000000207197824 */ /* 0x000fc600078e0214 */
[----:B------:R-:W-:Y:S01]  /*13f0*/  LEA.HI.X.SX32 R5, R22, R8, 0x1, P0 ;  /* 0x0000000816057211 */ /* 0x000fe200000f0eff */
[----:B------:R-:W-:-:S04]  /*1400*/  IMAD R24, R7, 0x2, R25 ;  /* 0x0000000207187824 */ /* 0x000fc800078e0219 */
[----:B------:R-:W-:-:S04]  /*1410*/  IMAD R17, R7, 0x2, R24 ;  /* 0x0000000207117824 */ /* 0x000fc800078e0218 */
[----:B------:R-:W-:Y:S01]  /*1420*/  IMAD R28, R7, 0x2, R17 ;  /* 0x00000002071c7824 */ /* 0x000fe200078e0211 */
[----:B----4-:R-:W-:Y:S04]  /*1430*/  STL [R1+0x108], R27 ;  /* 0x0001081b01007387 */ /* 0x010fe80000100800 */
[----:B--2---:R0:W-:Y:S04]  /*1440*/  STL [R1+0xd4], R32 ;  /* 0x0000d42001007387 */ /* 0x0041e80000100800 */
[----:B------:R1:W-:Y:S04]  /*1450*/  STL [R1+0xc0], R30 ;  /* 0x0000c01e01007387 */ /* 0x0003e80000100800 */
[----:B0-----:R0:W2:Y:S04]  /*1460*/  LDG.E.U8 R32, desc[UR10][R18.64] ;  /* 0x0000000a12207981 */ /* 0x0010a8000c1e1100 */
[----:B-1----:R1:W4:Y:S01]  /*1470*/  LDG.E.U8 R30, desc[UR10][R2.64] ;  /* 0x0000000a021e7981 */ /* 0x002322000c1e1100 */
[----:B0-----:R-:W-:-:S02]  /*1480*/  IADD3 R18, P1, PT, R25, R6, RZ ;  /* 0x0000000619127210 */ /* 0x001fc40007f3e0ff */
[C---:B-1----:R-:W-:Y:S01]  /*1490*/  IADD3 R2, P0, PT, R20.reuse, R6, RZ ;  /* 0x0000000614027210 */ /* 0x042fe20007f1e0ff */
[----:B---3--:R0:W-:Y:S03]  /*14a0*/  STL [R1+0xf8], R29 ;  /* 0x0000f81d01007387 */ /* 0x0081e60000100800 */
[-C--:B------:R-:W-:Y:S02]  /*14b0*/  LEA.HI.X.SX32 R3, R20, R8.reuse, 0x1, P0 ;  /* 0x0000000814037211 */ /* 0x080fe400000f0eff */
[----:B------:R-:W-:Y:S01]  /*14c0*/  LEA.HI.X.SX32 R19, R25, R8, 0x1, P1 ;  /* 0x0000000819137211 */ /* 0x000fe200008f0eff */
[----:B-----5:R-:W-:Y:S04]  /*14d0*/  STL [R1+0xec], R36 ;  /* 0x0000ec2401007387 */ /* 0x020fe80000100800 */
[----:B0-----:R0:W3:Y:S02]  /*14e0*/  LDG.E.U8 R29, desc[UR10][R4.64] ;  /* 0x0000000a041d7981 */ /* 0x0010e4000c1e1100 */
[----:B0-----:R-:W-:-:S02]  /*14f0*/  IADD3 R4, P0, PT, R24, R6, RZ ;  /* 0x0000000618047210 */ /* 0x001fc40007f1e0ff */
[----:B------:R0:W-:Y:S02]  /*1500*/  STL [R1+0xb8], R31 ;  /* 0x0000b81f01007387 */ /* 0x0001e40000100800 */
[----:B------:R-:W-:Y:S02]  /*1510*/  LEA.HI.X.SX32 R5, R24, R8, 0x1, P0 ;  /* 0x0000000818057211 */ /* 0x000fe400000f0eff */
[----:B------:R1:W-:Y:S04]  /*1520*/  STL [R1+0xb0], R34 ;  /* 0x0000b02201007387 */ /* 0x0003e80000100800 */
[----:B------:R-:W5:Y:S04]  /*1530*/  LDG.E.U8 R54, desc[UR10][R4.64] ;  /* 0x0000000a04367981 */ /* 0x000f68000c1e1100 */
[----:B0-----:R0:W5:Y:S04]  /*1540*/  LDG.E.U8 R31, desc[UR10][R2.64] ;  /* 0x0000000a021f7981 */ /* 0x001168000c1e1100 */
[----:B-1----:R1:W5:Y:S01]  /*1550*/  LDG.E.U8 R34, desc[UR10][R18.64] ;  /* 0x0000000a12227981 */ /* 0x002362000c1e1100 */
[----:B0-----:R-:W-:-:S04]  /*1560*/  IADD3 R2, P0, PT, R17, R6, RZ ;  /* 0x0000000611027210 */ /* 0x001fc80007f1e0ff */
[----:B------:R-:W-:Y:S02]  /*1570*/  LEA.HI.X.SX32 R3, R17, R8, 0x1, P0 ;  /* 0x0000000811037211 */ /* 0x000fe400000f0eff */
[C---:B-1----:R-:W-:Y:S01]  /*1580*/  IADD3 R18, P0, PT, R28.reuse, R6, RZ ;  /* 0x000000061c127210 */ /* 0x042fe20007f1e0ff */
[----:B------:R-:W-:Y:S03]  /*1590*/  STL [R1+0xe8], R35 ;  /* 0x0000e82301007387 */ /* 0x000fe60000100800 */
[----:B------:R-:W-:Y:S01]  /*15a0*/  LEA.HI.X.SX32 R19, R28, R8, 0x1, P0 ;  /* 0x000000081c137211 */ /* 0x000fe200000f0eff */
[----:B------:R0:W-:Y:S04]  /*15b0*/  STL [R1+0xdc], R33 ;  /* 0x0000dc2101007387 */ /* 0x0001e80000100800 */
[----:B------:R-:W5:Y:S04]  /*15c0*/  LDG.E.U8 R53, desc[UR10][R18.64] ;  /* 0x0000000a12357981 */ /* 0x000f68000c1e1100 */
[----:B0-----:R0:W5:Y:S01]  /*15d0*/  LDG.E.U8 R33, desc[UR10][R2.64] ;  /* 0x0000000a02217981 */ /* 0x001162000c1e1100 */
[----:B------:R-:W-:-:S04]  /*15e0*/  IMAD R23, R7, 0x2, R28 ;  /* 0x0000000207177824 */ /* 0x000fc800078e021c */
[----:B------:R-:W-:-:S04]  /*15f0*/  IMAD R27, R7, 0x2, R23 ;  /* 0x00000002071b7824 */ /* 0x000fc800078e0217 */
[----:B------:R-:W-:Y:S01]  /*1600*/  IMAD R21, R7, 0x2, R27 ;  /* 0x0000000207157824 */ /* 0x000fe200078e021b */
[----:B0-----:R-:W-:-:S03]  /*1610*/  IADD3 R2, P0, PT, R27, R6, RZ ;  /* 0x000000061b027210 */ /* 0x001fc60007f1e0ff */
[----:B------:R-:W-:Y:S01]  /*1620*/  IMAD R0, R7, 0x2, R21 ;  /* 0x0000000207007824 */ /* 0x000fe200078e0215 */
[----:B------:R-:W-:Y:S02]  /*1630*/  LEA.HI.X.SX32 R3, R27, R8, 0x1, P0 ;  /* 0x000000081b037211 */ /* 0x000fe400000f0eff */
[-C--:B------:R-:W-:Y:S01]  /*1640*/  IADD3 R4, P1, PT, R23, R6.reuse, RZ ;  /* 0x0000000617047210 */ /* 0x080fe20007f3e0ff */
[----:B------:R-:W-:Y:S01]  /*1650*/  IMAD R26, R7, 0x2, R0 ;  /* 0x00000002071a7824 */ /* 0x000fe200078e0200 */
[----:B------:R-:W-:Y:S02]  /*1660*/  IADD3 R18, P0, PT, R21, R6, RZ ;  /* 0x0000000615127210 */ /* 0x000fe40007f1e0ff */
[-C--:B------:R-:W-:Y:S01]  /*1670*/  LEA.HI.X.SX32 R5, R23, R8.reuse, 0x1, P1 ;  /* 0x0000000817057211 */ /* 0x080fe200008f0eff */
[----:B------:R-:W-:Y:S01]  /*1680*/  IMAD R22, R7, 0x2, R26 ;  /* 0x0000000207167824 */ /* 0x000fe200078e021a */
[----:B------:R-:W-:-:S03]  /*1690*/  LEA.HI.X.SX32 R19, R21, R8, 0x1, P0 ;  /* 0x0000000815137211 */ /* 0x000fc600000f0eff */
[----:B------:R-:W-:-:S04]  /*16a0*/  IMAD R20, R7, 0x2, R22 ;  /* 0x0000000207147824 */ /* 0x000fc800078e0216 */
[----:B------:R-:W-:-:S04]  /*16b0*/  IMAD R25, R7, 0x2, R20 ;  /* 0x0000000207197824 */ /* 0x000fc800078e0214 */
[----:B------:R-:W-:Y:S01]  /*16c0*/  IMAD R24, R7, 0x2, R25 ;  /* 0x0000000207187824 */ /* 0x000fe200078e0219 */
[----:B--2---:R0:W-:Y:S04]  /*16d0*/  STL [R1+0xa4], R32 ;  /* 0x0000a42001007387 */ /* 0x0041e80000100800 */
[----:B----4-:R1:W-:Y:S04]  /*16e0*/  STL [R1+0x9c], R30 ;  /* 0x00009c1e01007387 */ /* 0x0103e80000100800 */
[----:B0-----:R-:W2:Y:S04]  /*16f0*/  LDG.E.U8 R32, desc[UR10][R4.64] ;  /* 0x0000000a04207981 */ /* 0x001ea8000c1e1100 */
[----:B-1----:R0:W4:Y:S02]  /*1700*/  LDG.E.U8 R30, desc[UR10][R2.64] ;  /* 0x0000000a021e7981 */ /* 0x002124000c1e1100 */
[----:B0-----:R-:W-:-:S02]  /*1710*/  IADD3 R2, P0, PT, R0, R6, RZ ;  /* 0x0000000600027210 */ /* 0x001fc40007f1e0ff */
[----:B---3--:R0:W-:Y:S01]  /*1720*/  STL [R1+0xd8], R29 ;  /* 0x0000d81d01007387 */ /* 0x0081e20000100800 */
[----:B------:R-:W-:Y:S02]  /*1730*/  IADD3 R4, P1, PT, R26, R6, RZ ;  /* 0x000000061a047210 */ /* 0x000fe40007f3e0ff */
[-C--:B------:R-:W-:Y:S02]  /*1740*/  LEA.HI.X.SX32 R3, R0, R8.reuse, 0x1, P0 ;  /* 0x0000000800037211 */ /* 0x080fe400000f0eff */
[----:B------:R-:W-:Y:S01]  /*1750*/  LEA.HI.X.SX32 R5, R26, R8, 0x1, P1 ;  /* 0x000000081a057211 */ /* 0x000fe200008f0eff */
[----:B0-----:R0:W3:Y:S02]  /*1760*/  LDG.E.U8 R29, desc[UR10][R18.64] ;  /* 0x0000000a121d7981 */ /* 0x0010e4000c1e1100 */
[C---:B0-----:R-:W-:Y:S02]  /*1770*/  IADD3 R18, P0, PT, R22.reuse, R6, RZ ;  /* 0x0000000616127210 */ /* 0x041fe40007f1e0ff */
[----:B-----5:R0:W-:Y:S02]  /*1780*/  STL [R1+0xd0], R31 ;  /* 0x0000d01f01007387 */ /* 0x0201e40000100800 */
[----:B------:R-:W-:-:S02]  /*1790*/  LEA.HI.X.SX32 R19, R22, R8, 0x1, P0 ;  /* 0x0000000816137211 */ /* 0x000fc400000f0eff */
[----:B------:R-:W-:Y:S04]  /*17a0*/  STL [R1+0x98], R34 ;  /* 0x0000982201007387 */ /* 0x000fe80000100800 */
[----:B0-----:R0:W5:Y:S04]  /*17b0*/  LDG.E.U8 R31, desc[UR10][R2.64] ;  /* 0x0000000a021f7981 */ /* 0x001168000c1e1100 */
[----:B------:R1:W-:Y:S04]  /*17c0*/  STL [R1+0x94], R54 ;  /* 0x0000943601007387 */ /* 0x0003e80000100800 */
[----:B------:R1:W5:Y:S01]  /*17d0*/  LDG.E.U8 R28, desc[UR10][R18.64] ;  /* 0x0000000a121c7981 */ /* 0x000362000c1e1100 */
[----:B0-----:R-:W-:-:S03]  /*17e0*/  IADD3 R2, P0, PT, R20, R6, RZ ;  /* 0x0000000614027210 */ /* 0x001fc60007f1e0ff */
[----:B-1----:R0:W5:Y:S01]  /*17f0*/  LDG.E.U8 R54, desc[UR10][R4.64] ;  /* 0x0000000a04367981 */ /* 0x002162000c1e1100 */
[----:B------:R-:W-:Y:S02]  /*1800*/  LEA.HI.X.SX32 R3, R20, R8, 0x1, P0 ;  /* 0x0000000814037211 */ /* 0x000fe400000f0eff */
[CC--:B------:R-:W-:Y:S02]  /*1810*/  IADD3 R18, P1, PT, R24.reuse, R6.reuse, RZ ;  /* 0x0000000618127210 */ /* 0x0c0fe40007f3e0ff */
[C---:B0-----:R-:W-:Y:S02]  /*1820*/  IADD3 R4, P0, PT, R25.reuse, R6, RZ ;  /* 0x0000000619047210 */ /* 0x041fe40007f1e0ff */
[-C--:B------:R-:W-:Y:S02]  /*1830*/  LEA.HI.X.SX32 R19, R24, R8.reuse, 0x1, P1 ;  /* 0x0000000818137211 */ /* 0x080fe400008f0eff */
[----:B------:R-:W-:Y:S01]  /*1840*/  LEA.HI.X.SX32 R5, R25, R8, 0x1, P0 ;  /* 0x0000000819057211 */ /* 0x000fe200000f0eff */
[----:B------:R0:W-:Y:S04]  /*1850*/  STL [R1+0xbc], R33 ;  /* 0x0000bc2101007387 */ /* 0x0001e80000100800 */
[----:B------:R1:W-:Y:S04]  /*1860*/  STL [R1+0xac], R53 ;  /* 0x0000ac3501007387 */ /* 0x0003e80000100800 */
[----:B------:R-:W5:Y:S04]  /*1870*/  LDG.E.U8 R56, desc[UR10][R4.64] ;  /* 0x0000000a04387981 */ /* 0x000f68000c1e1100 */
[----:B0-----:R-:W5:Y:S04]  /*1880*/  LDG.E.U8 R33, desc[UR10][R2.64] ;  /* 0x0000000a02217981 */ /* 0x001f68000c1e1100 */
[----:B-1----:R0:W5:Y:S01]  /*1890*/  LDG.E.U8 R53, desc[UR10][R18.64] ;  /* 0x0000000a12357981 */ /* 0x002162000c1e1100 */
[----:B------:R-:W-:-:S04]  /*18a0*/  IMAD R17, R7, 0x2, R24 ;  /* 0x0000000207117824 */ /* 0x000fc800078e0218 */
        /* <DEDUP_REMOVED lines=10> */
[----:B------:R-:W-:Y:S01]  /*1950*/  IMAD R22, R7, 0x2, R26 ;  /* 0x0000000207167824 */ /* 0x000fe200078e021a */
[----:B0-----:R-:W-:-:S03]  /*1960*/  IADD3 R18, P1, PT, R27, R6, RZ ;  /* 0x000000061b127210 */ /* 0x001fc60007f3e0ff */
[----:B------:R-:W-:Y:S01]  /*1970*/  IMAD R20, R7, 0x2, R22 ;  /* 0x0000000207147824 */ /* 0x000fe200078e0216 */
[----:B------:R-:W-:-:S03]  /*1980*/  LEA.HI.X.SX32 R19, R27, R8, 0x1, P1 ;  /* 0x000000081b137211 */ /* 0x000fc600008f0eff */
[----:B------:R-:W-:Y:S01]  /*1990*/  IMAD R25, R7, 0x2, R20 ;  /* 0x0000000207197824 */ /* 0x000fe200078e0214 */
[----:B------:R-:W-:Y:S01]  /*19a0*/  IADD3 R2, P0, PT, R17, R6, RZ ;  /* 0x0000000611027210 */ /* 0x000fe20007f1e0ff */
[----:B------:R0:W5:Y:S02]  /*19b0*/  LDG.E.U8 R59, desc[UR10][R18.64] ;  /* 0x0000000a123b7981 */ /* 0x000164000c1e1100 */
[----:B------:R-:W-:Y:S01]  /*19c0*/  IMAD R24, R7, 0x2, R25 ;  /* 0x0000000207187824 */ /* 0x000fe200078e0219 */
[----:B------:R-:W-:-:S03]  /*19d0*/  LEA.HI.X.SX32 R3, R17, R8, 0x1, P0 ;  /* 0x0000000811037211 */ /* 0x000fc600000f0eff */
[----:B------:R-:W-:Y:S01]  /*19e0*/  IMAD R17, R7, 0x2, R24 ;  /* 0x0000000207117824 */ /* 0x000fe200078e0218 */
[----:B0-----:R-:W-:-:S04]  /*19f0*/  IADD3 R18, P1, PT, R22, R6, RZ ;  /* 0x0000000616127210 */ /* 0x001fc80007f3e0ff */
[----:B------:R-:W-:Y:S02]  /*1a00*/  LEA.HI.X.SX32 R19, R22, R8, 0x1, P1 ;  /* 0x0000000816137211 */ /* 0x000fe400008f0eff */
[----:B------:R-:W-:-:S03]  /*1a10*/  IADD3 R4, P0, PT, R23, R6, RZ ;  /* 0x0000000617047210 */ /* 0x000fc60007f1e0ff */
[----:B------:R0:W5:Y:S01]  /*1a20*/  LDG.E.U8 R55, desc[UR10][R18.64] ;  /* 0x0000000a12377981 */ /* 0x000162000c1e1100 */
[----:B------:R-:W-:-:S05]  /*1a30*/  LEA.HI.X.SX32 R5, R23, R8, 0x1, P0 ;  /* 0x0000000817057211 */ /* 0x000fca00000f0eff */
[----:B------:R-:W5:Y:S04]  /*1a40*/  LDG.E.U8 R60, desc[UR10][R4.64] ;  /* 0x0000000a043c7981 */ /* 0x000f68000c1e1100 */
[----:B--2---:R1:W-:Y:S04]  /*1a50*/  STL [R1+0x90], R32 ;  /* 0x0000902001007387 */ /* 0x0043e80000100800 */
[----:B----4-:R2:W-:Y:S04]  /*1a60*/  STL [R1+0x8c], R30 ;  /* 0x00008c1e01007387 */ /* 0x0105e80000100800 */
[----:B-1----:R1:W4:Y:S01]  /*1a70*/  LDG.E.U8 R32, desc[UR10][R2.64] ;  /* 0x0000000a02207981 */ /* 0x002322000c1e1100 */
[----:B--2---:R-:W-:-:S05]  /*1a80*/  IMAD R30, R7, 0x2, R17 ;  /* 0x00000002071e7824 */ /* 0x004fca00078e0211 */
[CC--:B0-----:R-:W-:Y:S02]  /*1a90*/  IADD3 R18, P1, PT, R30.reuse, R6.reuse, RZ ;  /* 0x000000061e127210 */ /* 0x0c1fe40007f3e0ff */
[C---:B-1----:R-:W-:Y:S02]  /*1aa0*/  IADD3 R2, P0, PT, R21.reuse, R6, RZ ;  /* 0x0000000615027210 */ /* 0x042fe40007f1e0ff */
[-C--:B------:R-:W-:Y:S01]  /*1ab0*/  LEA.HI.X.SX32 R19, R30, R8.reuse, 0x1, P1 ;  /* 0x000000081e137211 */ /* 0x080fe200008f0eff */
[----:B---3--:R-:W-:Y:S01]  /*1ac0*/  STL [R1+0xa8], R29 ;  /* 0x0000a81d01007387 */ /* 0x008fe20000100800 */
[----:B------:R-:W-:-:S03]  /*1ad0*/  LEA.HI.X.SX32 R3, R21, R8, 0x1, P0 ;  /* 0x0000000815037211 */ /* 0x000fc600000f0eff */
[----:B-----5:R-:W-:Y:S04]  /*1ae0*/  STL [R1+0xa0], R31 ;  /* 0x0000a01f01007387 */ /* 0x020fe80000100800 */
[----:B------:R0:W-:Y:S04]  /*1af0*/  STL [R1+0x88], R54 ;  /* 0x0000883601007387 */ /* 0x0001e80000100800 */
[----:B------:R-:W-:Y:S04]  /*1b00*/  STL [R1+0x84], R28 ;  /* 0x0000841c01007387 */ /* 0x000fe80000100800 */
[----:B0-----:R0:W2:Y:S04]  /*1b10*/  LDG.E.U8 R54, desc[UR10][R2.64] ;  /* 0x0000000a02367981 */ /* 0x0010a8000c1e1100 */
[----:B------:R-:W-:Y:S04]  /*1b20*/  STL [R1+0xc4], R33 ;  /* 0x0000c42101007387 */ /* 0x000fe80000100800 */
[----:B------:R-:W-:Y:S04]  /*1b30*/  STL [R1+0xb4], R56 ;  /* 0x0000b43801007387 */ /* 0x000fe80000100800 */
[----:B------:R1:W-:Y:S04]  /*1b40*/  STL [R1+0x80], R53 ;  /* 0x0000803501007387 */ /* 0x0003e80000100800 */
[----:B-1----:R-:W3:Y:S01]  /*1b50*/  LDG.E.U8 R53, desc[UR10][R18.64] ;  /* 0x0000000a12357981 */ /* 0x002ee2000c1e1100 */
[----:B------:R-:W-:Y:S01]  /*1b60*/  IADD3 R4, P0, PT, R0, R6, RZ ;  /* 0x0000000600047210 */ /* 0x000fe20007f1e0ff */
[----:B------:R-:W-:-:S03]  /*1b70*/  IMAD R23, R7, 0x2, R30 ;  /* 0x0000000207177824 */ /* 0x000fc600078e021e */
[----:B------:R-:W-:Y:S01]  /*1b80*/  LEA.HI.X.SX32 R5, R0, R8, 0x1, P0 ;  /* 0x0000000800057211 */ /* 0x000fe200000f0eff */
[----:B------:R-:W-:Y:S01]  /*1b90*/  IMAD R29, R7, 0x2, R23 ;  /* 0x00000002071d7824 */ /* 0x000fe200078e0217 */
[----:B0-----:R-:W-:-:S03]  /*1ba0*/  IADD3 R2, P0, PT, R20, R6, RZ ;  /* 0x0000000614027210 */ /* 0x001fc60007f1e0ff */
[----:B------:R0:W5:Y:S01]  /*1bb0*/  LDG.E.U8 R58, desc[UR10][R4.64] ;  /* 0x0000000a043a7981 */ /* 0x000162000c1e1100 */
[----:B------:R-:W-:Y:S01]  /*1bc0*/  LEA.HI.X.SX32 R3, R20, R8, 0x1, P0 ;  /* 0x0000000814037211 */ /* 0x000fe200000f0eff */
[----:B------:R-:W-:-:S04]  /*1bd0*/  IMAD R31, R7, 0x2, R29 ;  /* 0x00000002071f7824 */ /* 0x000fc800078e021d */
[----:B------:R1:W5:Y:S01]  /*1be0*/  LDG.E.U8 R57, desc[UR10][R2.64] ;  /* 0x0000000a02397981 */ /* 0x000362000c1e1100 */
[----:B0-----:R-:W-:Y:S01]  /*1bf0*/  IADD3 R4, P0, PT, R17, R6, RZ ;  /* 0x0000000611047210 */ /* 0x001fe20007f1e0ff */
[----:B------:R-:W-:-:S03]  /*1c00*/  IMAD R21, R7, 0x2, R31 ;  /* 0x0000000207157824 */ /* 0x000fc600078e021f */
[----:B------:R-:W-:Y:S02]  /*1c10*/  LEA.HI.X.SX32 R5, R17, R8, 0x1, P0 ;  /* 0x0000000811057211 */ /* 0x000fe400000f0eff */
[----:B-1----:R-:W-:-:S03]  /*1c20*/  IADD3 R2, P0, PT, R31, R6, RZ ;  /* 0x000000061f027210 */ /* 0x002fc60007f1e0ff */
[----:B------:R0:W5:Y:S01]  /*1c30*/  LDG.E.U8 R56, desc[UR10][R4.64] ;  /* 0x0000000a04387981 */ /* 0x000162000c1e1100 */
[----:B------:R-:W-:Y:S02]  /*1c40*/  LEA.HI.X.SX32 R3, R31, R8, 0x1, P0 ;  /* 0x000000081f037211 */ /* 0x000fe400000f0eff */
[----:B0-----:R-:W-:-:S04]  /*1c50*/  IADD3 R4, P0, PT, R21, R6, RZ ;  /* 0x0000000615047210 */ /* 0x001fc80007f1e0ff */
[----:B------:R-:W-:Y:S01]  /*1c60*/  LEA.HI.X.SX32 R5, R21, R8, 0x1, P0 ;  /* 0x0000000815057211 */ /* 0x000fe200000f0eff */
[----:B----4-:R-:W-:Y:S04]  /*1c70*/  STL [R1+0x74], R32 ;  /* 0x0000742001007387 */ /* 0x010fe80000100800 */
[----:B---3--:R0:W-:Y:S04]  /*1c80*/  STL [R1+0x3d0], R53 ;  /* 0x0003d03501007387 */ /* 0x0081e80000100800 */
[----:B------:R-:W-:Y:S04]  /*1c90*/  STL [R1+0x68], R60 ;  /* 0x0000683c01007387 */ /* 0x000fe80000100800 */
[----:B------:R-:W-:Y:S04]  /*1ca0*/  STL [R1+0x60], R59 ;  /* 0x0000603b01007387 */ /* 0x000fe80000100800 */
[----:B--2---:R1:W-:Y:S01]  /*1cb0*/  STL [R1+0x7c], R54 ;  /* 0x00007c3601007387 */ /* 0x0043e20000100800 */
[----:B------:R-:W-:-:S03]  /*1cc0*/  IMAD R27, R7, 0x2, R21 ;  /* 0x00000002071b7824 */ /* 0x000fc600078e0215 */
[----:B0-----:R0:W2:Y:S04]  /*1cd0*/  LDG.E.U8 R53, desc[UR10][R2.64] ;  /* 0x0000000a02357981 */ /* 0x0010a8000c1e1100 */
[----:B-1----:R-:W3:Y:S01]  /*1ce0*/  LDG.E.U8 R54, desc[UR10][R4.64] ;  /* 0x0000000a04367981 */ /* 0x002ee2000c1e1100 */
[----:B------:R-:W-:-:S04]  /*1cf0*/  IMAD R28, R7, 0x2, R27 ;  /* 0x00000002071c7824 */ /* 0x000fc800078e021b */
[----:B------:R-:W-:-:S04]  /*1d00*/  IMAD R33, R7, 0x2, R28 ;  /* 0x0000000207217824 */ /* 0x000fc800078e021c */
[----:B------:R-:W-:-:S05]  /*1d10*/  IMAD R0, R7, 0x2, R33 ;  /* 0x0000000207007824 */ /* 0x000fca00078e0221 */
[----:B0-----:R-:W-:-:S04]  /*1d20*/  IADD3 R2, P0, PT, R0, R6, RZ ;  /* 0x0000000600027210 */ /* 0x001fc80007f1e0ff */
[----:B------:R-:W-:Y:S01]  /*1d30*/  LEA.HI.X.SX32 R3, R0, R8, 0x1, P0 ;  /* 0x0000000800037211 */ /* 0x000fe200000f0eff */
[C---:B------:R-:W-:Y:S01]  /*1d40*/  IMAD R22, R7.reuse, 0x2, R0 ;  /* 0x0000000207167824 */ /* 0x040fe200078e0200 */
[----:B---3--:R-:W-:Y:S04]  /*1d50*/  STL [R1+0x3cc], R54 ;  /* 0x0003cc3601007387 */ /* 0x008fe80000100800 */
[----:B-----5:R-:W-:Y:S04]  /*1d60*/  STL [R1+0x70], R58 ;  /* 0x0000703a01007387 */ /* 0x020fe80000100800 */
[----:B------:R0:W-:Y:S04]  /*1d70*/  STL [R1+0x64], R55 ;  /* 0x0000643701007387 */ /* 0x0001e80000100800 */
[----:B0-----:R-:W3:Y:S01]  /*1d80*/  LDG.E.U8 R55, desc[UR10][R2.64] ;  /* 0x0000000a02377981 */ /* 0x001ee2000c1e1100 */
[----:B------:R-:W-:Y:S01]  /*1d90*/  IMAD R20, R7, 0x2, R22 ;  /* 0x0000000207147824 */ /* 0x000fe200078e0216 */
[----:B------:R-:W-:-:S03]  /*1da0*/  IADD3 R30, P1, PT, R33, R6, RZ ;  /* 0x00000006211e7210 */ /* 0x000fc60007f3e0ff */
[----:B------:R-:W-:Y:S01]  /*1db0*/  IMAD R32, R7, 0x2, R20 ;  /* 0x0000000207207824 */ /* 0x000fe200078e0214 */
[----:B------:R-:W-:-:S03]  /*1dc0*/  LEA.HI.X.SX32 R31, R33, R8, 0x1, P1 ;  /* 0x00000008211f7211 */ /* 0x000fc600008f0eff */
[----:B------:R-:W-:Y:S02]  /*1dd0*/  IMAD R18, R7, 0x2, R32 ;  /* 0x0000000207127824 */ /* 0x000fe400078e0220 */
[----:B------:R0:W4:Y:S03]  /*1de0*/  LDG.E.U8 R59, desc[UR10][R30.64] ;  /* 0x0000000a1e3b7981 */ /* 0x000126000c1e1100 */
[----:B0-----:R-:W-:-:S04]  /*1df0*/  IADD3 R30, P1, PT, R18, R6, RZ ;  /* 0x00000006121e7210 */ /* 0x001fc80007f3e0ff */
[----:B------:R-:W-:Y:S01]  /*1e00*/  LEA.HI.X.SX32 R31, R18, R8, 0x1, P1 ;  /* 0x00000008121f7211 */ /* 0x000fe200008f0eff */
[----:B------:R-:W-:-:S04]  /*1e10*/  IMAD R21, R7, 0x2, R18 ;  /* 0x0000000207157824 */ /* 0x000fc800078e0212 */
[----:B------:R-:W-:Y:S01]  /*1e20*/  IMAD R19, R7, 0x2, R21 ;  /* 0x0000000207137824 */ /* 0x000fe200078e0215 */
[----:B------:R-:W-:-:S03]  /*1e30*/  IADD3 R4, P0, PT, R32, R6, RZ ;  /* 0x0000000620047210 */ /* 0x000fc60007f1e0ff */
[----:B------:R-:W-:Y:S01]  /*1e40*/  IMAD R33, R7, 0x2, R19 ;  /* 0x0000000207217824 */ /* 0x000fe200078e0213 */
[----:B------:R-:W-:-:S03]  /*1e50*/  LEA.HI.X.SX32 R5, R32, R8, 0x1, P0 ;  /* 0x0000000820057211 */ /* 0x000fc600000f0eff */
[----:B------:R-:W-:Y:S01]  /*1e60*/  IMAD R17, R7, 0x2, R33 ;  /* 0x0000000207117824 */ /* 0x000fe200078e0221 */
[----:B------:R-:W-:-:S04]  /*1e70*/  IADD3 R32, P0, PT, R33, R6, RZ ;  /* 0x0000000621207210 */ /* 0x000fc80007f1e0ff */
[----:B------:R-:W-:Y:S01]  /*1e80*/  LEA.HI.X.SX32 R33, R33, R8, 0x1, P0 ;  /* 0x0000000821217211 */ /* 0x000fe200000f0eff */
[----:B---3--:R0:W-:Y:S04]  /*1e90*/  STL [R1+0x3c8], R55 ;  /* 0x0003c83701007387 */ /* 0x0081e80000100800 */
[----:B------:R-:W-:Y:S04]  /*1ea0*/  STL [R1+0x5c], R57 ;  /* 0x00005c3901007387 */ /* 0x000fe80000100800 */
[----:B------:R1:W-:Y:S04]  /*1eb0*/  STL [R1+0x58], R56 ;  /* 0x0000583801007387 */ /* 0x0003e80000100800 */
[----:B0-----:R0:W3:Y:S01]  /*1ec0*/  LDG.E.U8 R55, desc[UR10][R4.64] ;  /* 0x0000000a04377981 */ /* 0x0010e2000c1e1100 */
[----:B------:R-:W-:-:S03]  /*1ed0*/  IMAD R0, R7, 0x2, R17 ;  /* 0x0000000207007824 */ /* 0x000fc600078e0211 */
[----:B------:R-:W5:Y:S04]  /*1ee0*/  LDG.E.U8 R54, desc[UR10][R32.64] ;  /* 0x0000000a20367981 */ /* 0x000f68000c1e1100 */
[----:B-1----:R1:W2:Y:S01]  /*1ef0*/  LDG.E.U8 R56, desc[UR10][R30.64] ;  /* 0x0000000a1e387981 */ /* 0x0022a2000c1e1100 */
[----:B0-----:R-:W-:-:S04]  /*1f00*/  IADD3 R4, P0, PT, R17, R6, RZ ;  /* 0x0000000611047210 */ /* 0x001fc80007f1e0ff */
[----:B------:R-:W-:-:S05]  /*1f10*/  LEA.HI.X.SX32 R5, R17, R8, 0x1, P0 ;  /* 0x0000000811057211 */ /* 0x000fca00000f0eff */
[----:B------:R0:W3:Y:S01]  /*1f20*/  LDG.E.U8 R57, desc[UR10][R4.64] ;  /* 0x0000000a04397981 */ /* 0x0000e2000c1e1100 */
[----:B------:R-:W-:-:S04]  /*1f30*/  IMAD R2, R7, 0x2, R0 ;  /* 0x0000000207027824 */ /* 0x000fc800078e0200 */
[----:B------:R-:W-:-:S04]  /*1f40*/  IMAD R3, R7, 0x2, R2 ;  /* 0x0000000207037824 */ /* 0x000fc800078e0202 */
[----:B------:R-:W-:Y:S01]  /*1f50*/  IMAD R18, R7, 0x2, R3 ;  /* 0x0000000207127824 */ /* 0x000fe200078e0203 */
[----:B-1----:R-:W-:-:S04]  /*1f60*/  IADD3 R30, P1, PT, R3, R6, RZ ;  /* 0x00000006031e7210 */ /* 0x002fc80007f3e0ff */
[----:B------:R-:W-:Y:S01]  /*1f70*/  LEA.HI.X.SX32 R31, R3, R8, 0x1, P1 ;  /* 0x00000008031f7211 */ /* 0x000fe200008f0eff */
[----:B------:R-:W-:-:S04]  /*1f80*/  IMAD R3, R7, 0x2, R18 ;  /* 0x0000000207037824 */ /* 0x000fc800078e0212 */
[----:B0-----:R-:W-:Y:S01]  /*1f90*/  IMAD R4, R7, 0x2, R3 ;  /* 0x0000000207047824 */ /* 0x001fe200078e0203 */
[----:B------:R-:W-:-:S03]  /*1fa0*/  IADD3 R32, P0, PT, R18, R6, RZ ;  /* 0x0000000612207210 */ /* 0x000fc60007f1e0ff */
[----:B------:R-:W-:Y:S01]  /*1fb0*/  IMAD R5, R7, 0x2, R4 ;  /* 0x0000000207057824 */ /* 0x000fe200078e0204 */
[----:B------:R-:W-:-:S05]  /*1fc0*/  LEA.HI.X.SX32 R33, R18, R8, 0x1, P0 ;  /* 0x0000000812217211 */ /* 0x000fca00000f0eff */
[----:B------:R-:W3:Y:S04]  /*1fd0*/  LDG.E.U8 R58, desc[UR10][R32.64] ;  /* 0x0000000a203a7981 */ /* 0x000ee8000c1e1100 */
[----:B--2---:R-:W-:Y:S04]  /*1fe0*/  STL [R1+0x3c4], R56 ;  /* 0x0003c43801007387 */ /* 0x004fe80000100800 */
[----:B------:R0:W-:Y:S04]  /*1ff0*/  STL [R1+0x54], R53 ;  /* 0x0000543501007387 */ /* 0x0001e80000100800 */
[----:B0-----:R0:W2:Y:S02]  /*2000*/  LDG.E.U8 R53, desc[UR10][R30.64] ;  /* 0x0000000a1e357981 */ /* 0x0010a4000c1e1100 */
[----:B0-----:R-:W-:-:S04]  /*2010*/  IADD3 R30, P0, PT, R5, R6, RZ ;  /* 0x00000006051e7210 */ /* 0x001fc80007f1e0ff */
[----:B------:R-:W-:Y:S01]  /*2020*/  LEA.HI.X.SX32 R31, R5, R8, 0x1, P0 ;  /* 0x00000008051f7211 */ /* 0x000fe200000f0eff */
[----:B------:R-:W-:-:S04]  /*2030*/  IMAD R5, R7, 0x2, R5 ;  /* 0x0000000207057824 */ /* 0x000fc800078e0205 */
[----:B------:R0:W2:Y:S02]  /*2040*/  LDG.E.U8 R56, desc[UR10][R30.64] ;  /* 0x0000000a1e387981 */ /* 0x0000a4000c1e1100 */
[----:B0-----:R-:W-:-:S04]  /*2050*/  IADD3 R30, P0, PT, R5, R6, RZ ;  /* 0x00000006051e7210 */ /* 0x001fc80007f1e0ff */
[----:B------:R-:W-:Y:S01]  /*2060*/  LEA.HI.X.SX32 R31, R5, R8, 0x1, P0 ;  /* 0x00000008051f7211 */ /* 0x000fe200000f0eff */
[----:B------:R-:W-:-:S04]  /*2070*/  IMAD R5, R7, 0x2, R5 ;  /* 0x0000000207057824 */ /* 0x000fc800078e0205 */
[C---:B------:R-:W-:Y:S01]  /*2080*/  IMAD R17, R7.reuse, 0x2, R5 ;  /* 0x0000000207117824 */ /* 0x040fe200078e0205 */
[----:B---3--:R-:W-:Y:S03]  /*2090*/  STL [R1+0x3c0], R57 ;  /* 0x0003c03901007387 */ /* 0x008fe60000100800 */
[----:B------:R-:W-:Y:S01]  /*20a0*/  IMAD R18, R7, 0x2, R17 ;  /* 0x0000000207127824 */ /* 0x000fe200078e0211 */
[----:B----4-:R0:W-:Y:S04]  /*20b0*/  STL [R1+0x4c], R59 ;  /* 0x00004c3b01007387 */ /* 0x0101e80000100800 */
[----:B0-----:R0:W3:Y:S02]  /*20c0*/  LDG.E.U8 R59, desc[UR10][R30.64] ;  /* 0x0000000a1e3b7981 */ /* 0x0010e4000c1e1100 */
[----:B0-----:R-:W-:-:S04]  /*20d0*/  IADD3 R30, P0, PT, R18, R6, RZ ;  /* 0x00000006121e7210 */ /* 0x001fc80007f1e0ff */
[----:B------:R-:W-:Y:S01]  /*20e0*/  LEA.HI.X.SX32 R31, R18, R8, 0x1, P0 ;  /* 0x00000008121f7211 */ /* 0x000fe200000f0eff */
[----:B------:R-:W-:-:S04]  /*20f0*/  IMAD R18, R7, 0x2, R18 ;  /* 0x0000000207127824 */ /* 0x000fc800078e0212 */
[----:B------:R0:W4:Y:S02]  /*2100*/  LDG.E.U8 R61, desc[UR10][R30.64] ;  /* 0x0000000a1e3d7981 */ /* 0x000124000c1e1100 */
[----:B0-----:R-:W-:-:S04]  /*2110*/  IADD3 R30, P1, PT, R18, R6, RZ ;  /* 0x00000006121e7210 */ /* 0x001fc80007f3e0ff */
[----:B------:R-:W-:-:S05]  /*2120*/  LEA.HI.X.SX32 R31, R18, R8, 0x1, P1 ;  /* 0x00000008121f7211 */ /* 0x000fca00008f0eff */
[----:B------:R0:W2:Y:S01]  /*2130*/  LDG.E.U8 R60, desc[UR10][R30.64] ;  /* 0x0000000a1e3c7981 */ /* 0x0000a2000c1e1100 */
[----:B------:R-:W-:-:S04]  /*2140*/  IADD3 R32, P0, PT, R38, R6, RZ ;  /* 0x0000000626207210 */ /* 0x000fc80007f1e0ff */
[----:B------:R-:W-:Y:S01]  /*2150*/  LEA.HI.X.SX32 R33, R38, R8, 0x1, P0 ;  /* 0x0000000826217211 */ /* 0x000fe200000f0eff */
[----:B------:R-:W-:Y:S01]  /*2160*/  STL [R1+0x3bc], R58 ;  /* 0x0003bc3a01007387 */ /* 0x000fe20000100800 */
[----:B0-----:R-:W-:-:S04]  /*2170*/  IADD3 R30, P0, PT, R36, R6, RZ ;  /* 0x00000006241e7210 */ /* 0x001fc80007f1e0ff */
[----:B------:R-:W-:Y:S01]  /*2180*/  LEA.HI.X.SX32 R31, R36, R8, 0x1, P0 ;  /* 0x00000008241f7211 */ /* 0x000fe200000f0eff */
[----:B---3--:R-:W-:Y:S04]  /*2190*/  STL [R1+0x3b8], R59 ;  /* 0x0003b83b01007387 */ /* 0x008fe80000100800 */
[----:B------:R0:W-:Y:S04]  /*21a0*/  STL [R1+0x50], R55 ;  /* 0x0000503701007387 */ /* 0x0001e80000100800 */
[----:B0-----:R0:W3:Y:S04]  /*21b0*/  LDG.E.U8 R55, desc[UR10][R32.64] ;  /* 0x0000000a20377981 */ /* 0x0010e8000c1e1100 */
[----:B----4-:R-:W-:Y:S01]  /*21c0*/  STL [R1+0x3b0], R61 ;  /* 0x0003b03d01007387 */ /* 0x010fe20000100800 */
[----:B0-----:R-:W-:-:S03]  /*21d0*/  IADD3 R32, P1, PT, R37, R6, RZ ;  /* 0x0000000625207210 */ /* 0x001fc60007f3e0ff */
[----:B-----5:R0:W-:Y:S01]  /*21e0*/  STL [R1+0x48], R54 ;  /* 0x0000483601007387 */ /* 0x0201e20000100800 */
[----:B------:R-:W-:-:S03]  /*21f0*/  LEA.HI.X.SX32 R33, R37, R8, 0x1, P1 ;  /* 0x0000000825217211 */ /* 0x000fc600008f0eff */
[----:B0-----:R0:W4:Y:S04]  /*2200*/  LDG.E.U8 R54, desc[UR10][R30.64] ;  /* 0x0000000a1e367981 */ /* 0x001128000c1e1100 */
[----:B--2---:R-:W-:Y:S04]  /*2210*/  STL [R1+0x3d4], R60 ;  /* 0x0003d43c01007387 */ /* 0x004fe80000100800 */
[----:B------:R1:W-:Y:S01]  /*2220*/  STL [R1+0x44], R53 ;  /* 0x0000443501007387 */ /* 0x0003e20000100800 */
[----:B0-----:R-:W-:-:S04]  /*2230*/  IADD3 R30, P0, PT, R35, R6, RZ ;  /* 0x00000006231e7210 */ /* 0x001fc80007f1e0ff */
[----:B------:R-:W-:Y:S01]  /*2240*/  LEA.HI.X.SX32 R31, R35, R8, 0x1, P0 ;  /* 0x00000008231f7211 */ /* 0x000fe200000f0eff */
[----:B-1----:R0:W2:Y:S04]  /*2250*/  LDG.E.U8 R53, desc[UR10][R32.64] ;  /* 0x0000000a20357981 */ /* 0x0020a8000c1e1100 */
[----:B------:R1:W5:Y:S01]  /*2260*/  LDG.E.U8 R38, desc[UR10][R30.64] ;  /* 0x0000000a1e267981 */ /* 0x000362000c1e1100 */
[----:B0-----:R-:W-:-:S04]  /*2270*/  IADD3 R32, P1, PT, R34, R6, RZ ;  /* 0x0000000622207210 */ /* 0x001fc80007f3e0ff */
[----:B------:R-:W-:Y:S02]  /*2280*/  LEA.HI.X.SX32 R33, R34, R8, 0x1, P1 ;  /* 0x0000000822217211 */ /* 0x000fe400008f0eff */
[----:B-1----:R-:W-:-:S03]  /*2290*/  IADD3 R30, P0, PT, R26, R6, RZ ;  /* 0x000000061a1e7210 */ /* 0x002fc60007f1e0ff */
[----:B------:R0:W5:Y:S01]  /*22a0*/  LDG.E.U8 R37, desc[UR10][R32.64] ;  /* 0x0000000a20257981 */ /* 0x000162000c1e1100 */
[----:B------:R-:W-:-:S05]  /*22b0*/  LEA.HI.X.SX32 R31, R26, R8, 0x1, P0 ;  /* 0x000000081a1f7211 */ /* 0x000fca00000f0eff */
        /* <DEDUP_REMOVED lines=9> */
[-C--:B------:R-:W-:Y:S02]  /*2350*/  IADD3 R24, P1, PT, R27, R6.reuse, RZ ;  /* 0x000000061b187210 */ /* 0x080fe40007f3e0ff */
[----:B-1----:R-:W-:Y:S01]  /*2360*/  IADD3 R30, P0, PT, R29, R6, RZ ;  /* 0x000000061d1e7210 */ /* 0x002fe20007f1e0ff */
[----:B------:R-:W5:Y:S01]  /*2370*/  LDG.E.U8 R32, desc[UR10][R32.64] ;  /* 0x0000000a20207981 */ /* 0x000f62000c1e1100 */
[-C--:B------:R-:W-:Y:S02]  /*2380*/  LEA.HI.X.SX32 R25, R27, R8.reuse, 0x1, P1 ;  /* 0x000000081b197211 */ /* 0x080fe400008f0eff */
[----:B------:R-:W-:Y:S02]  /*2390*/  LEA.HI.X.SX32 R31, R29, R8, 0x1, P0 ;  /* 0x000000081d1f7211 */ /* 0x000fe400000f0eff */
[C---:B------:R-:W-:Y:S01]  /*23a0*/  IADD3 R26, P0, PT, R28.reuse, R6, RZ ;  /* 0x000000061c1a7210 */ /* 0x040fe20007f1e0ff */
[----:B------:R0:W5:Y:S03]  /*23b0*/  LDG.E.U8 R29, desc[UR10][R24.64] ;  /* 0x0000000a181d7981 */ /* 0x000166000c1e1100 */
[----:B------:R-:W-:Y:S01]  /*23c0*/  LEA.HI.X.SX32 R27, R28, R8, 0x1, P0 ;  /* 0x000000081c1b7211 */ /* 0x000fe200000f0eff */
[----:B------:R-:W5:Y:S04]  /*23d0*/  LDG.E.U8 R30, desc[UR10][R30.64] ;  /* 0x0000000a1e1e7981 */ /* 0x000f68000c1e1100 */
[----:B------:R-:W5:Y:S01]  /*23e0*/  LDG.E.U8 R28, desc[UR10][R26.64] ;  /* 0x0000000a1a1c7981 */ /* 0x000f62000c1e1100 */
[----:B0-----:R-:W-:-:S04]  /*23f0*/  IADD3 R24, P1, PT, R22, R6, RZ ;  /* 0x0000000616187210 */ /* 0x001fc80007f3e0ff */
[----:B------:R-:W-:Y:S02]  /*2400*/  LEA.HI.X.SX32 R25, R22, R8, 0x1, P1 ;  /* 0x0000000816197211 */ /* 0x000fe400008f0eff */
[----:B------:R-:W-:-:S03]  /*2410*/  IADD3 R22, P1, PT, R21, R6, RZ ;  /* 0x0000000615167210 */ /* 0x000fc60007f3e0ff */
[----:B------:R0:W5:Y:S01]  /*2420*/  LDG.E.U8 R27, desc[UR10][R24.64] ;  /* 0x0000000a181b7981 */ /* 0x000162000c1e1100 */
[----:B------:R-:W-:Y:S02]  /*2430*/  LEA.HI.X.SX32 R23, R21, R8, 0x1, P1 ;  /* 0x0000000815177211 */ /* 0x000fe400008f0eff */
[----:B0-----:R-:W-:-:S04]  /*2440*/  IADD3 R24, P0, PT, R20, R6, RZ ;  /* 0x0000000614187210 */ /* 0x001fc80007f1e0ff */
[----:B------:R-:W-:Y:S02]  /*2450*/  LEA.HI.X.SX32 R25, R20, R8, 0x1, P0 ;  /* 0x0000000814197211 */ /* 0x000fe400000f0eff */
[----:B------:R-:W-:-:S03]  /*2460*/  IADD3 R20, P1, PT, R0, R6, RZ ;  /* 0x0000000600147210 */ /* 0x000fc60007f3e0ff */
[----:B------:R-:W5:Y:S01]  /*2470*/  LDG.E.U8 R26, desc[UR10][R24.64] ;  /* 0x0000000a181a7981 */ /* 0x000f62000c1e1100 */
[----:B------:R-:W-:-:S05]  /*2480*/  LEA.HI.X.SX32 R21, R0, R8, 0x1, P1 ;  /* 0x0000000800157211 */ /* 0x000fca00008f0eff */
[----:B------:R-:W5:Y:S04]  /*2490*/  LDG.E.U8 R0, desc[UR10][R20.64] ;  /* 0x0000000a14007981 */ /* 0x000f68000c1e1100 */
[----:B------:R0:W5:Y:S02]  /*24a0*/  LDG.E.U8 R25, desc[UR10][R22.64] ;  /* 0x0000000a16197981 */ /* 0x000164000c1e1100 */
[----:B0-----:R-:W-:-:S04]  /*24b0*/  IADD3 R22, P0, PT, R19, R6, RZ ;  /* 0x0000000613167210 */ /* 0x001fc80007f1e0ff */
[----:B------:R-:W-:Y:S02]  /*24c0*/  LEA.HI.X.SX32 R23, R19, R8, 0x1, P0 ;  /* 0x0000000813177211 */ /* 0x000fe400000f0eff */
[----:B------:R-:W-:-:S03]  /*24d0*/  IADD3 R20, P1, PT, R3, R6, RZ ;  /* 0x0000000603147210 */ /* 0x000fc60007f3e0ff */
[----:B------:R0:W5:Y:S01]  /*24e0*/  LDG.E.U8 R24, desc[UR10][R22.64] ;  /* 0x0000000a16187981 */ /* 0x000162000c1e1100 */
[----:B------:R-:W-:-:S05]  /*24f0*/  LEA.HI.X.SX32 R21, R3, R8, 0x1, P1 ;  /* 0x0000000803157211 */ /* 0x000fca00008f0eff */
[----:B------:R-:W5:Y:S01]  /*2500*/  LDG.E.U8 R3, desc[UR10][R20.64] ;  /* 0x0000000a14037981 */ /* 0x000f62000c1e1100 */
[----:B0-----:R-:W-:-:S04]  /*2510*/  IADD3 R22, P0, PT, R2, R6, RZ ;  /* 0x0000000602167210 */ /* 0x001fc80007f1e0ff */
[----:B------:R-:W-:-:S05]  /*2520*/  LEA.HI.X.SX32 R23, R2, R8, 0x1, P0 ;  /* 0x0000000802177211 */ /* 0x000fca00000f0eff */
[----:B------:R-:W5:Y:S04]  /*2530*/  LDG.E.U8 R2, desc[UR10][R22.64] ;  /* 0x0000000a16027981 */ /* 0x000f68000c1e1100 */
[----:B------:R-:W-:Y:S01]  /*2540*/  STL [R1+0x40], R56 ;  /* 0x0000403801007387 */ /* 0x000fe20000100800 */
[----:B------:R-:W-:Y:S02]  /*2550*/  IMAD R15, R15, 0x100, R9 ;  /* 0x000001000f0f7824 */ /* 0x000fe400078e0209 */
[----:B------:R-:W-:Y:S02]  /*2560*/  IMAD R9, R16, 0x100, R14 ;  /* 0x0000010010097824 */ /* 0x000fe400078e020e */
[----:B------:R-:W-:Y:S01]  /*2570*/  IMAD R13, R13, 0x100, R11 ;  /* 0x000001000d0d7824 */ /* 0x000fe200078e020b */
[----:B---3--:R-:W-:Y:S04]  /*2580*/  STL [R1+0x3c], R55 ;  /* 0x00003c3701007387 */ /* 0x008fe80000100800 */
[----:B----4-:R-:W-:Y:S04]  /*2590*/  STL [R1+0x38], R54 ;  /* 0x0000383601007387 */ /* 0x010fe80000100800 */
[----:B--2---:R0:W-:Y:S02]  /*25a0*/  STL [R1+0x34], R53 ;  /* 0x0000343501007387 */ /* 0x0041e40000100800 */
[----:B0-----:R-:W0:Y:S02]  /*25b0*/  S2R R53, SR_TID.X ;  /* 0x0000000000357919 */ /* 0x001e240000002100 */
[----:B-----5:R1:W-:Y:S04]  /*25c0*/  STL [R1+0x30], R38 ;  /* 0x0000302601007387 */ /* 0x0203e80000100800 */
[----:B------:R2:W-:Y:S04]  /*25d0*/  STL [R1+0x2c], R37 ;  /* 0x00002c2501007387 */ /* 0x0005e80000100800 */
[----:B------:R3:W-:Y:S04]  /*25e0*/  STL [R1+0x28], R36 ;  /* 0x0000282401007387 */ /* 0x0007e80000100800 */
[----:B------:R-:W-:Y:S01]  /*25f0*/  STL [R1+0x24], R35 ;  /* 0x0000242301007387 */ /* 0x000fe20000100800 */
[----:B0-----:R-:W-:-:S02]  /*2600*/  SHF.R.S32.HI R14, RZ, 0x8, R53 ;  /* 0x00000008ff0e7819 */ /* 0x001fc40000011435 */
[----:B------:R-:W-:-:S05]  /*2610*/  LOP3.LUT R53, R53, 0xff, RZ, 0xc0, !PT ;  /* 0x000000ff35357812 */ /* 0x000fca00078ec0ff */
[----:B------:R-:W-:Y:S01]  /*2620*/  IMAD.SHL.U32 R11, R53, 0x2, RZ ;  /* 0x00000002350b7824 */ /* 0x000fe200078e00ff */
[----:B------:R-:W-:Y:S04]  /*2630*/  STL [R1+0x3d8], R0 ;  /* 0x0003d80001007387 */ /* 0x000fe80000100800 */
        /* <DEDUP_REMOVED lines=9> */
[----:B------:R0:W-:Y:S04]  /*26d0*/  STL [R1+0x4], R25 ;  /* 0x0000041901007387 */ /* 0x0001e80000100800 */
[----:B------:R4:W-:Y:S04]  /*26e0*/  STL [R1], R24 ;  /* 0x0000001801007387 */ /* 0x0009e80000100800 */
[----:B------:R-:W5:Y:S04]  /*26f0*/  LDL.LU R54, [R1+0x78] ;  /* 0x0000780001367983 */ /* 0x000f680000300800 */
[----:B------:R-:W5:Y:S01]  /*2700*/  LDL.LU R53, [R1+0x6c] ;  /* 0x00006c0001357983 */ /* 0x000f620000300800 */
[----:B------:R-:W-:-:S02]  /*2710*/  IADD3 R20, P1, PT, R5, R6, RZ ;  /* 0x0000000605147210 */ /* 0x000fc40007f3e0ff */
[----:B------:R-:W-:Y:S01]  /*2720*/  IADD3 R22, P0, PT, R4, R6, RZ ;  /* 0x0000000604167210 */ /* 0x000fe20007f1e0ff */
[----:B-1----:R-:W4:Y:S01]  /*2730*/  LDL.LU R38, [R1+0x11c] ;  /* 0x00011c0001267983 */ /* 0x002f220000300800 */
[----:B------:R-:W-:-:S03]  /*2740*/  LEA.HI.X.SX32 R21, R5, R8, 0x1, P1 ;  /* 0x0000000805157211 */ /* 0x000fc600008f0eff */
[----:B------:R-:W4:Y:S01]  /*2750*/  LDL.LU R61, [R1+0x118] ;  /* 0x00011800013d7983 */ /* 0x000f220000300800 */
[----:B------:R-:W-:-:S03]  /*2760*/  LEA.HI.X.SX32 R23, R4, R8, 0x1, P0 ;  /* 0x0000000804177211 */ /* 0x000fc600000f0eff */
[----:B------:R1:W4:Y:S04]  /*2770*/  LDG.E.U8 R5, desc[UR10][R20.64] ;  /* 0x0000000a14057981 */ /* 0x000328000c1e1100 */
[----:B------:R-:W4:Y:S04]  /*2780*/  LDL.LU R59, [R1+0x13c] ;  /* 0x00013c00013b7983 */ /* 0x000f280000300800 */
[----:B------:R-:W4:Y:S01]  /*2790*/  LDL.LU R58, [R1+0x138] ;  /* 0x00013800013a7983 */ /* 0x000f220000300800 */
[----:B-1----:R-:W-:Y:S01]  /*27a0*/  IMAD R21, R7, 0x2, R18 ;  /* 0x0000000207157824 */ /* 0x002fe200078e0212 */
[----:B------:R-:W-:-:S02]  /*27b0*/  IADD3 R18, P0, PT, R17, R6, RZ ;  /* 0x0000000611127210 */ /* 0x000fc40007f1e0ff */
[----:B------:R-:W0:Y:S04]  /*27c0*/  LDL.LU R57, [R1+0x104] ;  /* 0x0001040001397983 */ /* 0x000e280000300800 */
[----:B------:R-:W0:Y:S01]  /*27d0*/  LDL.LU R56, [R1+0x100] ;  /* 0x0001000001387983 */ /* 0x000e220000300800 */
[----:B------:R-:W-:Y:S01]  /*27e0*/  IMAD R7, R7, 0x2, R21 ;  /* 0x0000000207077824 */ /* 0x000fe200078e0215 */
[----:B------:R-:W-:Y:S02]  /*27f0*/  LEA.HI.X.SX32 R19, R17, R8, 0x1, P0 ;  /* 0x0000000811137211 */ /* 0x000fe400000f0eff */
[C---:B------:R-:W-:Y:S01]  /*2800*/  IADD3 R20, P0, PT, R21.reuse, R6, RZ ;  /* 0x0000000615147210 */ /* 0x040fe20007f1e0ff */
[----:B------:R1:W4:Y:S03]  /*2810*/  LDG.E.U8 R4, desc[UR10][R22.64] ;  /* 0x0000000a16047981 */ /* 0x000326000c1e1100 */
[----:B------:R-:W-:Y:S01]  /*2820*/  LEA.HI.X.SX32 R21, R21, R8, 0x1, P0 ;  /* 0x0000000815157211 */ /* 0x000fe200000f0eff */
[----:B--2---:R-:W2:Y:S04]  /*2830*/  LDL.LU R37, [R1+0x15c] ;  /* 0x00015c0001257983 */ /* 0x004ea80000300800 */
[----:B---3--:R-:W2:Y:S01]  /*2840*/  LDL.LU R36, [R1+0x158] ;  /* 0x0001580001247983 */ /* 0x008ea20000300800 */
[----:B-1----:R-:W-:-:S03]  /*2850*/  IADD3 R22, P1, PT, R7, R6, RZ ;  /* 0x0000000607167210 */ /* 0x002fc60007f3e0ff */
[----:B------:R-:W3:Y:S01]  /*2860*/  LDL.LU R60, [R1+0x160] ;  /* 0x00016000013c7983 */ /* 0x000ee20000300800 */
[----:B------:R-:W-:-:S03]  /*2870*/  LEA.HI.X.SX32 R23, R7, R8, 0x1, P1 ;  /* 0x0000000807177211 */ /* 0x000fc600008f0eff */
[----:B------:R5:W2:Y:S04]  /*2880*/  LDG.E.U8 R7, desc[UR10][R20.64] ;  /* 0x0000000a14077981 */ /* 0x000aa8000c1e1100 */
[----:B------:R-:W3:Y:S04]  /*2890*/  LDL.LU R55, [R1+0x154] ;  /* 0x0001540001377983 */ /* 0x000ee80000300800 */
[----:B------:R4:W2:Y:S01]  /*28a0*/  LDG.E.U8 R8, desc[UR10][R22.64] ;  /* 0x0000000a16087981 */ /* 0x0008a2000c1e1100 */
[----:B0-----:R-:W-:Y:S01]  /*28b0*/  IMAD R25, R56, 0x100, R57 ;  /* 0x0000010038197824 */ /* 0x001fe200078e0239 */
[----:B------:R-:W-:Y:S01]  /*28c0*/  SGXT R14, R14, 0x1 ;  /* 0x000000010e0e781a */ /* 0x000fe20000000200 */
[----:B-----5:R-:W-:Y:S01]  /*28d0*/  IMAD R21, R53, 0x100, R54 ;  /* 0x0000010035157824 */ /* 0x020fe200078e0236 */
[----:B------:R0:W5:Y:S04]  /*28e0*/  LDG.E.U8 R6, desc[UR10][R18.64] ;  /* 0x0000000a12067981 */ /* 0x000168000c1e1100 */
[----:B------:R-:W5:Y:S04]  /*28f0*/  LDL.LU R54, [R1+0x10c] ;  /* 0x00010c0001367983 */ /* 0x000f680000300800 */
[----:B------:R-:W5:Y:S01]  /*2900*/  LDL.LU R53, [R1+0xfc] ;  /* 0x0000fc0001357983 */ /* 0x000f620000300800 */
[----:B----4-:R-:W-:-:S02]  /*2910*/  IMAD R23, R61, 0x100, R38 ;  /* 0x000001003d177824 */ /* 0x010fc400078e0226 */
[----:B------:R-:W-:Y:S01]  /*2920*/  IMAD R22, R58, 0x100, R59 ;  /* 0x000001003a167824 */ /* 0x000fe200078e023b */
[----:B------:R-:W4:Y:S04]  /*2930*/  LDL.LU R38, [R1+0x150] ;  /* 0x0001500001267983 */ /* 0x000f280000300800 */
[----:B------:R-:W4:Y:S04]  /*2940*/  LDL.LU R61, [R1+0x14c] ;  /* 0x00014c00013d7983 */ /* 0x000f280000300800 */
[----:B------:R-:W4:Y:S04]  /*2950*/  LDL.LU R59, [R1+0xf4] ;  /* 0x0000f400013b7983 */ /* 0x000f280000300800 */
[----:B------:R-:W4:Y:S04]  /*2960*/  LDL.LU R56, [R1+0xf0] ;  /* 0x0000f00001387983 */ /* 0x000f280000300800 */
[----:B------:R-:W4:Y:S04]  /*2970*/  LDL.LU R2, [R1+0xe4] ;  /* 0x0000e40001027983 */ /* 0x000f280000300800 */
[----:B------:R-:W4:Y:S04]  /*2980*/  LDL.LU R31, [R1+0xe0] ;  /* 0x0000e000011f7983 */ /* 0x000f280000300800 */
[----:B------:R-:W4:Y:S04]  /*2990*/  LDL.LU R30, [R1+0x148] ;  /* 0x00014800011e7983 */ /* 0x000f280000300800 */
[----:B------:R-:W4:Y:S04]  /*29a0*/  LDL.LU R33, [R1+0x144] ;  /* 0x0001440001217983 */ /* 0x000f280000300800 */
[----:B------:R-:W4:Y:S01]  /*29b0*/  LDL.LU R58, [R1+0xcc] ;  /* 0x0000cc00013a7983 */ /* 0x000f220000300800 */
[----:B--2---:R-:W-:-:S03]  /*29c0*/  IMAD R24, R36, 0x100, R37 ;  /* 0x0000010024187824 */ /* 0x004fc600078e0225 */
[----:B------:R-:W2:Y:S01]  /*29d0*/  LDL.LU R57, [R1+0xc8] ;  /* 0x0000c80001397983 */ /* 0x000ea20000300800 */
[----:B---3--:R-:W-:-:S03]  /*29e0*/  IMAD R26, R55, 0x100, R60 ;  /* 0x00000100371a7824 */ /* 0x008fc600078e023c */
[----:B------:R-:W3:Y:S04]  /*29f0*/  LDL.LU R32, [R1+0x140] ;  /* 0x0001400001207983 */ /* 0x000ee80000300800 */
[----:B------:R-:W3:Y:S04]  /*2a00*/  LDL.LU R34, [R1+0x134] ;  /* 0x0001340001227983 */ /* 0x000ee80000300800 */
[----:B------:R-:W3:Y:S04]  /*2a10*/  LDL.LU R35, [R1+0x130] ;  /* 0x0001300001237983 */ /* 0x000ee80000300800 */
[----:B------:R-:W3:Y:S04]  /*2a20*/  LDL.LU R36, [R1+0x12c] ;  /* 0x00012c0001247983 */ /* 0x000ee80000300800 */
[----:B------:R-:W3:Y:S04]  /*2a30*/  LDL.LU R60, [R1+0xd4] ;  /* 0x0000d400013c7983 */ /* 0x000ee80000300800 */
[----:B------:R-:W3:Y:S01]  /*2a40*/  LDL.LU R55, [R1+0xc0] ;  /* 0x0000c00001377983 */ /* 0x000ee20000300800 */
[----:B-----5:R-:W-:-:S03]  /*2a50*/  IMAD R28, R53, 0x100, R54 ;  /* 0x00000100351c7824 */ /* 0x020fc600078e0236 */
[----:B------:R-:W5:Y:S04]  /*2a60*/  LDL.LU R54, [R1+0x128] ;  /* 0x0001280001367983 */ /* 0x000f680000300800 */
[----:B------:R-:W5:Y:S01]  /*2a70*/  LDL.LU R53, [R1+0x124] ;  /* 0x0001240001357983 */ /* 0x000f620000300800 */
[----:B----4-:R-:W-:-:S03]  /*2a80*/  IMAD R27, R61, 0x100, R38 ;  /* 0x000001003d1b7824 */ /* 0x010fc600078e0226 */
[----:B------:R-:W4:Y:S04]  /*2a90*/  LDL.LU R0, [R1+0xb8] ;  /* 0x0000b80001007983 */ /* 0x000f280000300800 */
[----:B------:R-:W4:Y:S01]  /*2aa0*/  LDL.LU R37, [R1+0xb0] ;  /* 0x0000b00001257983 */ /* 0x000f220000300800 */
[----:B------:R-:W-:-:S03]  /*2ab0*/  IMAD R29, R56, 0x100, R59 ;  /* 0x00000100381d7824 */ /* 0x000fc600078e023b */
[----:B------:R-:W4:Y:S04]  /*2ac0*/  LDL.LU R38, [R1+0xa4] ;  /* 0x0000a40001267983 */ /* 0x000f280000300800 */
[----:B------:R-:W4:Y:S04]  /*2ad0*/  LDL.LU R61, [R1+0x9c] ;  /* 0x00009c00013d7983 */ /* 0x000f280000300800 */
[----:B------:R-:W4:Y:S04]  /*2ae0*/  LDL.LU R59, [R1+0x120] ;  /* 0x00012000013b7983 */ /* 0x000f280000300800 */
[----:B------:R-:W4:Y:S01]  /*2af0*/  LDL.LU R56, [R1+0x114] ;  /* 0x0001140001387983 */ /* 0x000f220000300800 */
[----:B------:R-:W-:-:S02]  /*2b00*/  IMAD R30, R33, 0x100, R30 ;  /* 0x00000100211e7824 */ /* 0x000fc400078e021e */
[----:B--2---:R-:W-:Y:S02]  /*2b10*/  IMAD R33, R57, 0x100, R58 ;  /* 0x0000010039217824 */ /* 0x004fe400078e023a */
[----:B------:R-:W2:Y:S04]  /*2b20*/  LDL.LU R58, [R1+0x98] ;  /* 0x00009800013a7983 */ /* 0x000ea80000300800 */
[----:B------:R-:W2:Y:S01]  /*2b30*/  LDL.LU R57, [R1+0x94] ;  /* 0x0000940001397983 */ /* 0x000ea20000300800 */
[----:B---3--:R-:W-:Y:S02]  /*2b40*/  IMAD R32, R34, 0x100, R32 ;  /* 0x0000010022207824 */ /* 0x008fe400078e0220 */
[----:B------:R-:W-:Y:S02]  /*2b50*/  IMAD R34, R36, 0x100, R35 ;  /* 0x0000010024227824 */ /* 0x000fe400078e0223 */
[----:B------:R-:W-:-:S02]  /*2b60*/  IMAD R36, R55, 0x100, R60 ;  /* 0x0000010037247824 */ /* 0x000fc400078e023c */
[----:B------:R-:W3:Y:S04]  /*2b70*/  LDL.LU R60, [R1+0x110] ;  /* 0x00011000013c7983 */ /* 0x000ee80000300800 */
[----:B------:R-:W3:Y:S01]  /*2b80*/  LDL.LU R55, [R1+0x108] ;  /* 0x0001080001377983 */ /* 0x000ee20000300800 */
[----:B-----5:R-:W-:-:S03]  /*2b90*/  IMAD R35, R53, 0x100, R54 ;  /* 0x0000010035237824 */ /* 0x020fc600078e0236 */
[----:B------:R-:W5:Y:S04]  /*2ba0*/  LDL.LU R54, [R1+0xf8] ;  /* 0x0000f80001367983 */ /* 0x000f680000300800 */
[----:B------:R-:W5:Y:S01]  /*2bb0*/  LDL.LU R53, [R1+0xec] ;  /* 0x0000ec0001357983 */ /* 0x000f620000300800 */
[----:B------:R-:W-:Y:S01]  /*2bc0*/  LOP3.LUT R11, R11, 0x210, R14, 0x78, !PT ;  /* 0x000002100b0b7812 */ /* 0x000fe200078e780e */
[----:B------:R-:W-:Y:S02]  /*2bd0*/  IMAD R14, R39, 0x100, R40 ;  /* 0x00000100270e7824 */ /* 0x000fe400078e0228 */
[----:B------:R-:W-:Y:S02]  /*2be0*/  IMAD R17, R43, 0x100, R44 ;  /* 0x000001002b117824 */ /* 0x000fe400078e022c */
[----:B------:R-:W5:Y:S01]  /*2bf0*/  LDL.LU R44, [R1+0x90] ;  /* 0x00009000012c7983 */ /* 0x000f620000300800 */
[----:B----4-:R-:W-:-:S02]  /*2c00*/  IMAD R39, R61, 0x100, R38 ;  /* 0x000001003d277824 */ /* 0x010fc400078e0226 */
[----:B0-----:R-:W-:Y:S02]  /*2c10*/  IMAD R18, R47, 0x100, R48 ;  /* 0x000001002f127824 */ /* 0x001fe400078e0230 */
[----:B------:R-:W-:Y:S02]  /*2c20*/  IMAD R16, R45, 0x100, R46 ;  /* 0x000001002d107824 */ /* 0x000fe400078e022e */
[----:B------:R-:W-:Y:S02]  /*2c30*/  IMAD R38, R56, 0x100, R59 ;  /* 0x0000010038267824 */ /* 0x000fe400078e023b */
[----:B------:R-:W4:Y:S04]  /*2c40*/  LDL.LU R56, [R1+0x8c] ;  /* 0x00008c0001387983 */ /* 0x000f280000300800 */
[----:B------:R-:W4:Y:S04]  /*2c50*/  LDL.LU R3, [R1+0xe8] ;  /* 0x0000e80001037983 */ /* 0x000f280000300800 */
[----:B------:R-:W4:Y:S04]  /*2c60*/  LDL.LU R43, [R1+0xdc] ;  /* 0x0000dc00012b7983 */ /* 0x000f280000300800 */
[----:B------:R-:W4:Y:S04]  /*2c70*/  LDL.LU R47, [R1+0x88] ;  /* 0x00008800012f7983 */ /* 0x000f280000300800 */
[----:B------:R-:W4:Y:S01]  /*2c80*/  LDL.LU R45, [R1+0x84] ;  /* 0x00008400012d7983 */ /* 0x000f220000300800 */
[----:B--2---:R-:W-:-:S03]  /*2c90*/  IMAD R40, R57, 0x100, R58 ;  /* 0x0000010039287824 */ /* 0x004fc600078e023a */
[----:B------:R-:W2:Y:S04]  /*2ca0*/  LDL.LU R48, [R1+0x80] ;  /* 0x0000800001307983 */ /* 0x000ea80000300800 */
[----:B------:R-:W2:Y:S01]  /*2cb0*/  LDL.LU R46, [R1+0x74] ;  /* 0x00007400012e7983 */ /* 0x000ea20000300800 */
[----:B------:R-:W-:-:S03]  /*2cc0*/  IMAD R31, R31, 0x100, R2 ;  /* 0x000001001f1f7824 */ /* 0x000fc600078e0202 */
[----:B------:R-:W2:Y:S01]  /*2cd0*/  LDL.LU R61, [R1+0x68] ;  /* 0x00006800013d7983 */ /* 0x000ea20000300800 */
[----:B------:R-:W-:-:S03]  /*2ce0*/  IMAD R12, R10, 0x100, R12 ;  /* 0x000001000a0c7824 */ /* 0x000fc600078e020c */
[----:B------:R-:W2:Y:S01]  /*2cf0*/  LDL.LU R59, [R1+0x60] ;  /* 0x00006000013b7983 */ /* 0x000ea20000300800 */
[----:B------:R-:W-:-:S03]  /*2d00*/  IMAD R20, R49, 0x100, R50 ;  /* 0x0000010031147824 */ /* 0x000fc600078e0232 */
[----:B------:R-:W2:Y:S01]  /*2d10*/  LDL.LU R58, [R1+0xd8] ;  /* 0x0000d800013a7983 */ /* 0x000ea20000300800 */
[----:B------:R-:W-:Y:S01]  /*2d20*/  F2FP.F16.E4M3.UNPACK_B R10, R15 ;  /* 0x0000000fff0a723e */ /* 0x000fe200020006ff */
[----:B------:R-:W-:Y:S02]  /*2d30*/  IMAD R37, R37, 0x100, R0 ;  /* 0x0000010025257824 */ /* 0x000fe400078e0200 */
[----:B------:R-:W2:Y:S01]  /*2d40*/  LDL.LU R57, [R1+0xd0] ;  /* 0x0000d00001397983 */ /* 0x000ea20000300800 */
[----:B------:R-:W-:-:S03]  /*2d50*/  IMAD R15, R41, 0x100, R42 ;  /* 0x00000100290f7824 */ /* 0x000fc600078e022a */
[----:B------:R-:W2:Y:S01]  /*2d60*/  LDL.LU R2, [R1+0xbc] ;  /* 0x0000bc0001027983 */ /* 0x000ea20000300800 */
[----:B---3--:R-:W-:-:S03]  /*2d70*/  IMAD R41, R55, 0x100, R60 ;  /* 0x0000010037297824 */ /* 0x008fc600078e023c */
[----:B------:R-:W3:Y:S01]  /*2d80*/  LDL.LU R49, [R1+0xac] ;  /* 0x0000ac0001317983 */ /* 0x000ee20000300800 */
[----:B------:R-:W-:-:S03]  /*2d90*/  IMAD R19, R51, 0x100, R52 ;  /* 0x0000010033137824 */ /* 0x000fc600078e0234 */
[----:B------:R-:W3:Y:S04]  /*2da0*/  LDL.LU R0, [R1+0xa8] ;  /* 0x0000a80001007983 */ /* 0x000ee80000300800 */
[----:B------:R-:W3:Y:S04]  /*2db0*/  LDL.LU R50, [R1+0xa0] ;  /* 0x0000a00001327983 */ /* 0x000ee80000300800 */
[----:B------:R-:W3:Y:S04]  /*2dc0*/  LDL.LU R60, [R1+0x7c] ;  /* 0x00007c00013c7983 */ /* 0x000ee80000300800 */
[----:B------:R-:W3:Y:S01]  /*2dd0*/  LDL.LU R51, [R1+0x70] ;  /* 0x0000700001337983 */ /* 0x000ee20000300800 */
[----:B-----5:R-:W-:-:S03]  /*2de0*/  IMAD R42, R53, 0x100, R54 ;  /* 0x00000100352a7824 */ /* 0x020fc600078e0236 */
[----:B------:R-:W5:Y:S04]  /*2df0*/  LDL.LU R53, [R1+0x64] ;  /* 0x0000640001357983 */ /* 0x000f680000300800 */
[----:B------:R-:W5:Y:S04]  /*2e00*/  LDL.LU R52, [R1+0x5c] ;  /* 0x00005c0001347983 */ /* 0x000f680000300800 */
[----:B------:R-:W5:Y:S04]  /*2e10*/  LDL.LU R54, [R1+0x58] ;  /* 0x0000580001367983 */ /* 0x000f680000300800 */
[----:B------:R-:W5:Y:S01]  /*2e20*/  LDL.LU R55, [R1+0x54] ;  /* 0x0000540001377983 */ /* 0x000f620000300800 */
[----:B----4-:R-:W-:-:S03]  /*2e30*/  IMAD R44, R56, 0x100, R44 ;  /* 0x00000100382c7824 */ /* 0x010fc600078e022c */
[----:B------:R-:W4:Y:S01]  /*2e40*/  LDL.LU R56, [R1+0x4c] ;  /* 0x00004c0001387983 */ /* 0x000f220000300800 */
[----:B------:R-:W-:-:S03]  /*2e50*/  IMAD R43, R43, 0x100, R3 ;  /* 0x000001002b2b7824 */ /* 0x000fc600078e0203 */
[----:B------:R-:W4:Y:S01]  /*2e60*/  LDL.LU R3, [R1+0x3e0] ;  /* 0x0003e00001037983 */ /* 0x000f220000300800 */
[----:B------:R-:W-:Y:S02]  /*2e70*/  IMAD R45, R45, 0x100, R47 ;  /* 0x000001002d2d7824 */ /* 0x000fe400078e022f */
[----:B--2---:R-:W-:Y:S02]  /*2e80*/  IMAD R47, R46, 0x100, R48 ;  /* 0x000001002e2f7824 */ /* 0x004fe400078e0230 */
[----:B------:R-:W-:Y:S02]  /*2e90*/  IMAD R48, R59, 0x100, R61 ;  /* 0x000001003b307824 */ /* 0x000fe400078e023d */
[----:B------:R-:W-:Y:S02]  /*2ea0*/  IMAD R46, R57, 0x100, R58 ;  /* 0x00000100392e7824 */ /* 0x000fe400078e023a */
[----:B------:R-:W2:Y:S04]  /*2eb0*/  LDL.LU R57, [R1+0x50] ;  /* 0x0000500001397983 */ /* 0x000ea80000300800 */
[----:B------:R-:W2:Y:S01]  /*2ec0*/  LDL.LU R58, [R1+0x48] ;  /* 0x00004800013a7983 */ /* 0x000ea20000300800 */
[----:B---3--:R-:W-:-:S03]  /*2ed0*/  IMAD R49, R49, 0x100, R2 ;  /* 0x0000010031317824 */ /* 0x008fc600078e0202 */
[----:B------:R-:W3:Y:S04]  /*2ee0*/  LDL.LU R59, [R1+0x44] ;  /* 0x00004400013b7983 */ /* 0x000ee80000300800 */
[----:B------:R-:W2:Y:S01]  /*2ef0*/  LDL.LU R61, [R1+0x40] ;  /* 0x00004000013d7983 */ /* 0x000ea20000300800 */
[----:B------:R-:W-:-:S03]  /*2f00*/  IMAD R50, R50, 0x100, R0 ;  /* 0x0000010032327824 */ /* 0x000fc600078e0200 */
[----:B------:R-:W2:Y:S04]  /*2f10*/  LDL.LU R2, [R1+0x3dc] ;  /* 0x0003dc0001027983 */ /* 0x000ea80000300800 */
[----:B------:R-:W2:Y:S01]  /*2f20*/  LDL.LU R0, [R1+0x3d8] ;  /* 0x0003d80001007983 */ /* 0x000ea20000300800 */
[----:B------:R-:W-:-:S03]  /*2f30*/  IMAD R51, R51, 0x100, R60 ;  /* 0x0000010033337824 */ /* 0x000fc600078e023c */
[----:B------:R-:W2:Y:S01]  /*2f40*/  LDL.LU R60, [R1+0x3d4] ;  /* 0x0003d400013c7983 */ /* 0x000ea20000300800 */
[----:B-----5:R-:W-:-:S03]  /*2f50*/  IMAD R52, R52, 0x100, R53 ;  /* 0x0000010034347824 */ /* 0x020fc600078e0235 */
[----:B------:R-:W5:Y:S02]  /*2f60*/  LDL.LU R53, [R1+0x3d0] ;  /* 0x0003d00001357983 */ /* 0x000f640000300800 */
[----:B-----5:R-:W-:Y:S02]  /*2f70*/  IMAD R53, R53, 0x100, R54 ;  /* 0x0000010035357824 */ /* 0x020fe400078e0236 */
[----:B------:R-:W5:Y:S02]  /*2f80*/  LDL.LU R54, [R1+0x3cc] ;  /* 0x0003cc0001367983 */ /* 0x000f640000300800 */
[----:B-----5:R-:W-:Y:S02]  /*2f90*/  IMAD R54, R54, 0x100, R55 ;  /* 0x0000010036367824 */ /* 0x020fe400078e0237 */
[----:B------:R-:W4:Y:S02]  /*2fa0*/  LDL.LU R55, [R1+0x3c8] ;  /* 0x0003c80001377983 */ /* 0x000f240000300800 */
[----:B----4-:R-:W-:-:S02]  /*2fb0*/  IMAD R55, R55, 0x100, R56 ;  /* 0x0000010037377824 */ /* 0x010fc400078e0238 */
[----:B------:R-:W2:Y:S02]  /*2fc0*/  LDL.LU R56, [R1+0x3c4] ;  /* 0x0003c40001387983 */ /* 0x000ea40000300800 */
[----:B--2---:R-:W-:Y:S02]  /*2fd0*/  IMAD R56, R56, 0x100, R57 ;  /* 0x0000010038387824 */ /* 0x004fe400078e0239 */
[----:B------:R-:W2:Y:S02]  /*2fe0*/  LDL.LU R57, [R1+0x3c0] ;  /* 0x0003c00001397983 */ /* 0x000ea40000300800 */
[----:B--2---:R-:W-:Y:S02]  /*2ff0*/  IMAD R57, R57, 0x100, R58 ;  /* 0x0000010039397824 */ /* 0x004fe400078e023a */
[----:B------:R-:W3:Y:S02]  /*3000*/  LDL.LU R58, [R1+0x3bc] ;  /* 0x0003bc00013a7983 */ /* 0x000ee40000300800 */
[----:B---3--:R-:W-:-:S02]  /*3010*/  IMAD R58, R58, 0x100, R59 ;  /* 0x000001003a3a7824 */ /* 0x008fc400078e023b */
[----:B------:R-:W2:Y:S01]  /*3020*/  LDL.LU R59, [R1+0x3b8] ;  /* 0x0003b800013b7983 */ /* 0x000ea20000300800 */
[----:B------:R-:W0:Y:S01]  /*3030*/  S2UR UR6, SR_CgaCtaId ;  /* 0x00000000000679c3 */ /* 0x000e220000008800 */
[----:B------:R-:W-:Y:S01]  /*3040*/  UMOV UR4, 0x400 ;  /* 0x0000040000047882 */ /* 0x000fe20000000000 */
[----:B--2---:R-:W-:Y:S02]  /*3050*/  IMAD R59, R59, 0x100, R61 ;  /* 0x000001003b3b7824 */ /* 0x004fe400078e023d */
[----:B------:R-:W2:Y:S01]  /*3060*/  LDL.LU R61, [R1+0x3b0] ;  /* 0x0003b000013d7983 */ /* 0x000ea20000300800 */
[----:B0-----:R-:W-:Y:S01]  /*3070*/  ULEA UR6, UR6, UR4, 0x18 ;  /* 0x0000000406067291 */ /* 0x001fe2000f8ec0ff */
[----:B------:R-:W-:Y:S02]  /*3080*/  F2FP.F16.E4M3.UNPACK_B R12, R12 ;  /* 0x0000000cff0c723e */ /* 0x000fe400020006ff */
[----:B------:R-:W-:Y:S02]  /*3090*/  F2FP.F16.E4M3.UNPACK_B R13, R13 ;  /* 0x0000000dff0d723e */ /* 0x000fe400020006ff */
[----:B------:R-:W-:-:S02]  /*30a0*/  F2FP.F16.E4M3.UNPACK_B R14, R14 ;  /* 0x0000000eff0e723e */ /* 0x000fc400020006ff */
[----:B------:R-:W-:Y:S02]  /*30b0*/  F2FP.F16.E4M3.UNPACK_B R15, R15 ;  /* 0x0000000fff0f723e */ /* 0x000fe400020006ff */
[----:B------:R0:W-:Y:S01]  /*30c0*/  STS.U16 [R11+UR6+0x1000], R12 ;  /* 0x0010000c0b007988 */ /* 0x0001e20008000406 */
[----:B------:R-:W-:Y:S02]  /*30d0*/  F2FP.F16.E4M3.UNPACK_B R17, R17 ;  /* 0x00000011ff11723e */ /* 0x000fe400020006ff */
[----:B------:R-:W-:Y:S01]  /*30e0*/  F2FP.F16.E4M3.UNPACK_B R20, R20 ;  /* 0x00000014ff14723e */ /* 0x000fe200020006ff */
[----:B------:R1:W-:Y:S01]  /*30f0*/  STS.U16 [R11+UR6+0x2000], R13 ;  /* 0x0020000d0b007988 */ /* 0x0003e20008000406 */
[----:B------:R-:W-:Y:S02]  /*3100*/  F2FP.F16.E4M3.UNPACK_B R21, R21 ;  /* 0x00000015ff15723e */ /* 0x000fe400020006ff */
[----:B------:R-:W-:Y:S02]  /*3110*/  F2FP.F16.E4M3.UNPACK_B R23, R23 ;  /* 0x00000017ff17723e */ /* 0x000fe400020006ff */
[----:B------:R-:W-:-:S02]  /*3120*/  F2FP.F16.E4M3.UNPACK_B R25, R25 ;  /* 0x00000019ff19723e */ /* 0x000fc400020006ff */
[----:B------:R-:W-:Y:S02]  /*3130*/  F2FP.F16.E4M3.UNPACK_B R28, R28 ;  /* 0x0000001cff1c723e */ /* 0x000fe400020006ff */
[----:B------:R-:W-:Y:S02]  /*3140*/  F2FP.F16.E4M3.UNPACK_B R29, R29 ;  /* 0x0000001dff1d723e */ /* 0x000fe400020006ff */
[----:B------:R-:W-:Y:S02]  /*3150*/  F2FP.F16.E4M3.UNPACK_B R31, R31 ;  /* 0x0000001fff1f723e */ /* 0x000fe400020006ff */
        /* <DEDUP_REMOVED lines=18> */
[----:B0-----:R-:W-:Y:S02]  /*3280*/  PRMT R12, R12, 0x7632, R12 ;  /* 0x000076320c0c7816 */ /* 0x001fe4000000000c */
[----:B-1----:R-:W-:Y:S01]  /*3290*/  PRMT R13, R13, 0x7632, R13 ;  /* 0x000076320d0d7816 */ /* 0x002fe2000000000d */
[----:B------:R-:W-:Y:S04]  /*32a0*/  STS.U16 [R11+UR6], R10 ;  /* 0x0000000a0b007988 */ /* 0x000fe80008000406 */
[----:B------:R-:W-:Y:S04]  /*32b0*/  STS.U16 [R11+UR6+0x3000], R14 ;  /* 0x0030000e0b007988 */ /* 0x000fe80008000406 */
        /* <DEDUP_REMOVED lines=26> */
[----:B------:R-:W-:Y:S01]  /*3460*/  STS.U16 [R11+UR6+0x1e000], R59 ;  /* 0x01e0003b0b007988 */ /* 0x000fe20008000406 */
[----:B--2---:R-:W-:Y:S01]  /*3470*/  IMAD R60, R60, 0x100, R61 ;  /* 0x000001003c3c7824 */ /* 0x004fe200078e023d */
[----:B------:R-:W-:-:S04]  /*3480*/  LOP3.LUT R61, R11, 0x20, RZ, 0x3c, !PT ;  /* 0x000000200b3d7812 */ /* 0x000fc800078e3cff */
[----:B------:R-:W-:-:S05]  /*3490*/  F2FP.F16.E4M3.UNPACK_B R60, R60 ;  /* 0x0000003cff3c723e */ /* 0x000fca00020006ff */
[----:B------:R-:W-:Y:S04]  /*34a0*/  STS.U16 [R11+UR6+0x1f000], R60 ;  /* 0x01f0003c0b007988 */ /* 0x000fe80008000406 */
[----:B------:R0:W-:Y:S04]  /*34b0*/  STS.U16 [R61+UR6+0x1400], R12 ;  /* 0x0014000c3d007988 */ /* 0x0001e80008000406 */
[----:B------:R1:W-:Y:S01]  /*34c0*/  STS.U16 [R61+UR6+0x2400], R13 ;  /* 0x0024000d3d007988 */ /* 0x0003e20008000406 */
[----:B0-----:R-:W-:-:S03]  /*34d0*/  PRMT R12, R28, 0x7632, R12 ;  /* 0x000076321c0c7816 */ /* 0x001fc6000000000c */
[----:B------:R-:W2:Y:S01]  /*34e0*/  LDL.LU R28, [R1+0x38] ;  /* 0x00003800011c7983 */ /* 0x000ea20000300800 */
[----:B-1----:R-:W-:-:S03]  /*34f0*/  PRMT R13, R29, 0x7632, R13 ;  /* 0x000076321d0d7816 */ /* 0x002fc6000000000d */
[----:B------:R-:W2:Y:S01]  /*3500*/  LDL.LU R29, [R1+0x3c] ;  /* 0x00003c00011d7983 */ /* 0x000ea20000300800 */
[----:B------:R-:W-:Y:S02]  /*3510*/  PRMT R10, R10, 0x7632, R10 ;  /* 0x000076320a0a7816 */ /* 0x000fe4000000000a */
[----:B------:R-:W-:Y:S02]  /*3520*/  PRMT R14, R14, 0x7632, R14 ;  /* 0x000076320e0e7816 */ /* 0x000fe4000000000e */
[----:B------:R-:W-:Y:S02]  /*3530*/  PRMT R15, R15, 0x7632, R15 ;  /* 0x000076320f0f7816 */ /* 0x000fe4000000000f */
[----:B------:R-:W-:Y:S01]  /*3540*/  PRMT R17, R17, 0x7632, R17 ;  /* 0x0000763211117816 */ /* 0x000fe20000000011 */
[----:B------:R0:W-:Y:S01]  /*3550*/  STS.U16 [R61+UR6+0x400], R10 ;  /* 0x0004000a3d007988 */ /* 0x0001e20008000406 */
[----:B------:R-:W-:Y:S02]  /*3560*/  PRMT R20, R20, 0x7632, R20 ;  /* 0x0000763214147816 */ /* 0x000fe40000000014 */
[----:B------:R-:W-:Y:S01]  /*3570*/  PRMT R21, R21, 0x7632, R21 ;  /* 0x0000763215157816 */ /* 0x000fe20000000015 */
[----:B------:R1:W-:Y:S01]  /*3580*/  STS.U16 [R61+UR6+0x3400], R14 ;  /* 0x0034000e3d007988 */ /* 0x0003e20008000406 */
[----:B------:R-:W-:-:S03]  /*3590*/  PRMT R23, R23, 0x7632, R23 ;  /* 0x0000763217177816 */ /* 0x000fc60000000017 */
[----:B------:R3:W-:Y:S01]  /*35a0*/  STS.U16 [R61+UR6+0x4400], R15 ;  /* 0x0044000f3d007988 */ /* 0x0007e20008000406 */
[----:B0-----:R-:W-:Y:S02]  /*35b0*/  PRMT R10, R25, 0x7632, R10 ;  /* 0x00007632190a7816 */ /* 0x001fe4000000000a */
[----:B------:R-:W-:Y:S01]  /*35c0*/  PRMT R25, R33, 0x7632, R25 ;  /* 0x0000763221197816 */ /* 0x000fe20000000019 */
[----:B------:R0:W-:Y:S01]  /*35d0*/  STS.U16 [R61+UR6+0xb400], R13 ;  /* 0x00b4000d3d007988 */ /* 0x0001e20008000406 */
[----:B-1----:R-:W-:-:S03]  /*35e0*/  PRMT R14, R31, 0x7632, R14 ;  /* 0x000076321f0e7816 */ /* 0x002fc6000000000e */
[----:B------:R-:W4:Y:S01]  /*35f0*/  LDL.LU R31, [R1+0x8] ;  /* 0x00000800011f7983 */ /* 0x000f220000300800 */
[----:B---3--:R-:W-:-:S03]  /*3600*/  PRMT R15, R36, 0x7632, R15 ;  /* 0x00007632240f7816 */ /* 0x008fc6000000000f */
[----:B------:R1:W-:Y:S01]  /*3610*/  STS.U16 [R61+UR6+0x5400], R17 ;  /* 0x005400113d007988 */ /* 0x0003e20008000406 */
[----:B0-----:R-:W-:-:S03]  /*3620*/  PRMT R13, R48, 0x7632, R13 ;  /* 0x00007632300d7816 */ /* 0x001fc6000000000d */
[----:B------:R-:W4:Y:S04]  /*3630*/  LDL.LU R33, [R1+0xc] ;  /* 0x00000c0001217983 */ /* 0x000f280000300800 */
[----:B------:R0:W-:Y:S01]  /*3640*/  STS.U16 [R61+UR6+0x6400], R20 ;  /* 0x006400143d007988 */ /* 0x0001e20008000406 */
[----:B-1----:R-:W-:-:S03]  /*3650*/  PRMT R17, R37, 0x7632, R17 ;  /* 0x0000763225117816 */ /* 0x002fc60000000011 */
[----:B------:R-:W3:Y:S04]  /*3660*/  LDL.LU R36, [R1+0x10] ;  /* 0x0000100001247983 */ /* 0x000ee80000300800 */
[----:B------:R1:W-:Y:S01]  /*3670*/  STS.U16 [R61+UR6+0x7400], R21 ;  /* 0x007400153d007988 */ /* 0x0003e20008000406 */
[----:B0-----:R-:W-:-:S03]  /*3680*/  PRMT R20, R39, 0x7632, R20 ;  /* 0x0000763227147816 */ /* 0x001fc60000000014 */
[----:B------:R-:W3:Y:S04]  /*3690*/  LDL.LU R37, [R1+0x14] ;  /* 0x0000140001257983 */ /* 0x000ee80000300800 */
[----:B------:R0:W-:Y:S01]  /*36a0*/  STS.U16 [R61+UR6+0x8400], R23 ;  /* 0x008400173d007988 */ /* 0x0001e20008000406 */
[----:B-1----:R-:W-:-:S03]  /*36b0*/  PRMT R21, R40, 0x7632, R21 ;  /* 0x0000763228157816 */ /* 0x002fc60000000015 */
[----:B------:R-:W5:Y:S04]  /*36c0*/  LDL.LU R39, [R1+0x18] ;  /* 0x0000180001277983 */ /* 0x000f680000300800 */
[----:B------:R1:W-:Y:S01]  /*36d0*/  STS.U16 [R61+UR6+0x9400], R10 ;  /* 0x0094000a3d007988 */ /* 0x0003e20008000406 */
[----:B0-----:R-:W-:-:S03]  /*36e0*/  PRMT R23, R44, 0x7632, R23 ;  /* 0x000076322c177816 */ /* 0x001fc60000000017 */
[----:B------:R0:W-:Y:S04]  /*36f0*/  STS.U16 [R61+UR6+0xd400], R25 ;  /* 0x00d400193d007988 */ /* 0x0001e80008000406 */
[----:B------:R-:W5:Y:S01]  /*3700*/  LDL.LU R40, [R1+0x1c] ;  /* 0x00001c0001287983 */ /* 0x000f620000300800 */
[----:B-1----:R-:W-:-:S03]  /*3710*/  PRMT R10, R45, 0x7632, R10 ;  /* 0x000076322d0a7816 */ /* 0x002fc6000000000a */
[----:B------:R1:W-:Y:S01]  /*3720*/  STS.U16 [R61+UR6+0xa400], R12 ;  /* 0x00a4000c3d007988 */ /* 0x0003e20008000406 */
[----:B0-----:R-:W-:-:S03]  /*3730*/  PRMT R25, R52, 0x7632, R25 ;  /* 0x0000763234197816 */ /* 0x001fc60000000019 */
[----:B------:R-:W4:Y:S04]  /*3740*/  LDL.LU R44, [R1+0x20] ;  /* 0x00002000012c7983 */ /* 0x000f280000300800 */
[----:B------:R0:W-:Y:S01]  /*3750*/  STS.U16 [R61+UR6+0x15400], R13 ;  /* 0x0154000d3d007988 */ /* 0x0001e20008000406 */
[----:B-1----:R-:W-:-:S03]  /*3760*/  PRMT R12, R47, 0x7632, R12 ;  /* 0x000076322f0c7816 */ /* 0x002fc6000000000c */
[----:B------:R-:W4:Y:S04]  /*3770*/  LDL.LU R45, [R1+0x24] ;  /* 0x00002400012d7983 */ /* 0x000f280000300800 */
[----:B------:R1:W-:Y:S01]  /*3780*/  STS.U16 [R61+UR6+0xc400], R14 ;  /* 0x00c4000e3d007988 */ /* 0x0003e20008000406 */
[----:B0-----:R-:W-:-:S03]  /*3790*/  PRMT R13, R59, 0x7632, R13 ;  /* 0x000076323b0d7816 */ /* 0x001fc6000000000d */
[----:B------:R-:W4:Y:S04]  /*37a0*/  LDL.LU R47, [R1+0x28] ;  /* 0x00002800012f7983 */ /* 0x000f280000300800 */
[----:B------:R-:W4:Y:S01]  /*37b0*/  LDL.LU R48, [R1+0x2c] ;  /* 0x00002c0001307983 */ /* 0x000f220000300800 */
[----:B-1----:R-:W-:-:S03]  /*37c0*/  PRMT R14, R51, 0x7632, R14 ;  /* 0x00007632330e7816 */ /* 0x002fc6000000000e */
[----:B------:R-:W4:Y:S04]  /*37d0*/  LDL.LU R51, [R1+0x30] ;  /* 0x0000300001337983 */ /* 0x000f280000300800 */
[----:B------:R0:W-:Y:S04]  /*37e0*/  STS.U16 [R61+UR6+0xe400], R15 ;  /* 0x00e4000f3d007988 */ /* 0x0001e80008000406 */
[----:B------:R-:W4:Y:S04]  /*37f0*/  LDL.LU R52, [R1+0x34] ;  /* 0x0000340001347983 */ /* 0x000f280000300800 */
[----:B------:R1:W-:Y:S01]  /*3800*/  STS.U16 [R61+UR6+0x17400], R25 ;  /* 0x017400193d007988 */ /* 0x0003e20008000406 */
[----:B0-----:R-:W-:-:S03]  /*3810*/  PRMT R15, R53, 0x7632, R15 ;  /* 0x00007632350f7816 */ /* 0x001fc6000000000f */
[----:B------:R2:W-:Y:S04]  /*3820*/  STS.U16 [R61+UR6+0x1e400], R13 ;  /* 0x01e4000d3d007988 */ /* 0x0005e80008000406 */
[----:B-1----:R-:W4:Y:S04]  /*3830*/  LDL.LU R25, [R1+0xb4] ;  /* 0x0000b40001197983 */ /* 0x002f280000300800 */
[----:B------:R-:W4:Y:S01]  /*3840*/  LDL.LU R53, [R1+0xc4] ;  /* 0x0000c40001357983 */ /* 0x000f220000300800 */
[----:B--2---:R-:W-:-:S03]  /*3850*/  IMAD R13, R28, 0x100, R29 ;  /* 0x000001001c0d7824 */ /* 0x004fc600078e021d */
[----:B------:R-:W2:Y:S04]  /*3860*/  LDL.LU R29, [R1+0x4] ;  /* 0x00000400011d7983 */ /* 0x000ea80000300800 */
[----:B------:R-:W2:Y:S04]  /*3870*/  LDL.LU R28, [R1] ;  /* 0x00000000011c7983 */ /* 0x000ea80000300800 */
[----:B------:R0:W-:Y:S04]  /*3880*/  STS.U16 [R61+UR6+0x14400], R12 ;  /* 0x0144000c3d007988 */ /* 0x0001e80008000406 */
[----:B------:R1:W-:Y:S04]  /*3890*/  STS.U16 [R61+UR6+0xf400], R17 ;  /* 0x00f400113d007988 */ /* 0x0003e80008000406 */
[----:B------:R1:W-:Y:S01]  /*38a0*/  STS.U16 [R61+UR6+0x10400], R20 ;  /* 0x010400143d007988 */ /* 0x0003e20008000406 */
[----:B0-----:R-:W-:-:S03]  /*38b0*/  PRMT R12, R58, 0x7632, R12 ;  /* 0x000076323a0c7816 */ /* 0x001fc6000000000c */
[----:B------:R0:W-:Y:S01]  /*38c0*/  STS.U16 [R61+UR6+0x11400], R21 ;  /* 0x011400153d007988 */ /* 0x0001e20008000406 */
[----:B-1----:R-:W-:-:S03]  /*38d0*/  PRMT R17, R54, 0x7632, R17 ;  /* 0x0000763236117816 */ /* 0x002fc60000000011 */
[----:B------:R1:W-:Y:S01]  /*38e0*/  STS.U16 [R61+UR6+0x12400], R23 ;  /* 0x012400173d007988 */ /* 0x0003e20008000406 */
[----:B------:R-:W-:-:S03]  /*38f0*/  PRMT R20, R55, 0x7632, R20 ;  /* 0x0000763237147816 */ /* 0x000fc60000000014 */
[----:B------:R1:W-:Y:S01]  /*3900*/  STS.U16 [R61+UR6+0x16400], R14 ;  /* 0x0164000e3d007988 */ /* 0x0003e20008000406 */
[----:B0-----:R-:W-:Y:S02]  /*3910*/  PRMT R21, R56, 0x7632, R21 ;  /* 0x0000763238157816 */ /* 0x001fe40000000015 */
[----:B-1----:R-:W-:Y:S02]  /*3920*/  PRMT R23, R57, 0x7632, R23 ;  /* 0x0000763239177816 */ /* 0x002fe40000000017 */
[----:B------:R-:W-:Y:S01]  /*3930*/  PRMT R14, R60, 0x7632, R14 ;  /* 0x000076323c0e7816 */ /* 0x000fe2000000000e */
[----:B------:R-:W-:Y:S01]  /*3940*/  STS.U16 [R61+UR6+0x1d400], R12 ;  /* 0x01d4000c3d007988 */ /* 0x000fe20008000406 */
[----:B------:R-:W-:Y:S02]  /*3950*/  IMAD R0, R2, 0x100, R0 ;  /* 0x0000010002007824 */ /* 0x000fe400078e0200 */
[----:B------:R-:W-:Y:S01]  /*3960*/  IMAD R3, R4, 0x100, R3 ;  /* 0x0000010004037824 */ /* 0x000fe200078e0203 */
[----:B------:R-:W-:Y:S01]  /*3970*/  STS.U16 [R61+UR6+0x18400], R15 ;  /* 0x0184000f3d007988 */ /* 0x000fe20008000406 */
[----:B------:R-:W-:-:S02]  /*3980*/  IMAD R5, R6, 0x100, R5 ;  /* 0x0000010006057824 */ /* 0x000fc400078e0205 */
[----:B------:R-:W-:Y:S01]  /*3990*/  IMAD R7, R8, 0x100, R7 ;  /* 0x0000010008077824 */ /* 0x000fe200078e0207 */
[----:B------:R-:W-:Y:S01]  /*39a0*/  STS.U16 [R61+UR6+0x19400], R17 ;  /* 0x019400113d007988 */ /* 0x000fe20008000406 */
[----:B------:R-:W-:-:S03]  /*39b0*/  F2FP.F16.E4M3.UNPACK_B R9, R9 ;  /* 0x00000009ff09723e */ /* 0x000fc600020006ff */
[----:B------:R-:W-:Y:S04]  /*39c0*/  STS.U16 [R61+UR6+0x1a400], R20 ;  /* 0x01a400143d007988 */ /* 0x000fe80008000406 */
[----:B------:R3:W-:Y:S04]  /*39d0*/  STS.U16 [R61+UR6+0x1b400], R21 ;  /* 0x01b400153d007988 */ /* 0x0007e80008000406 */
[----:B------:R4:W-:Y:S04]  /*39e0*/  STS.U16 [R61+UR6+0x1c400], R23 ;  /* 0x01c400173d007988 */ /* 0x0009e80008000406 */
[----:B------:R-:W-:Y:S01]  /*39f0*/  STS.U16 [R61+UR6+0x1f400], R14 ;  /* 0x01f4000e3d007988 */ /* 0x000fe20008000406 */
[----:B---3--:R-:W-:-:S02]  /*3a00*/  IMAD R21, R36, 0x100, R37 ;  /* 0x0000010024157824 */ /* 0x008fc400078e0225 */
[----:B-----5:R-:W-:Y:S02]  /*3a10*/  IMAD R20, R39, 0x100, R40 ;  /* 0x0000010027147824 */ /* 0x020fe400078e0228 */
[----:B----4-:R-:W-:Y:S01]  /*3a20*/  IMAD R23, R31, 0x100, R33 ;  /* 0x000001001f177824 */ /* 0x010fe200078e0221 */
[----:B------:R0:W-:Y:S01]  /*3a30*/  STS.U16 [R61+UR6+0x13400], R10 ;  /* 0x0134000a3d007988 */ /* 0x0001e20008000406 */
[----:B------:R-:W-:Y:S02]  /*3a40*/  F2FP.F16.E4M3.UNPACK_B R0, R0 ;  /* 0x00000000ff00723e */ /* 0x000fe400020006ff */
[----:B------:R-:W-:Y:S02]  /*3a50*/  F2FP.F16.E4M3.UNPACK_B R16, R16 ;  /* 0x00000010ff10723e */ /* 0x000fe400020006ff */
[----:B------:R-:W-:Y:S02]  /*3a60*/  F2FP.F16.E4M3.UNPACK_B R18, R18 ;  /* 0x00000012ff12723e */ /* 0x000fe400020006ff */
[----:B------:R-:W-:Y:S01]  /*3a70*/  F2FP.F16.E4M3.UNPACK_B R19, R19 ;  /* 0x00000013ff13723e */ /* 0x000fe200020006ff */
[----:B------:R-:W-:Y:S01]  /*3a80*/  IMAD R17, R44, 0x100, R45 ;  /* 0x000001002c117824 */ /* 0x000fe200078e022d */
[----:B0-----:R-:W-:-:S02]  /*3a90*/  LOP3.LUT R10, R11, 0x40, RZ, 0x3c, !PT ;  /* 0x000000400b0a7812 */ /* 0x001fc400078e3cff */
[----:B------:R-:W-:Y:S02]  /*3aa0*/  F2FP.F16.E4M3.UNPACK_B R22, R22 ;  /* 0x00000016ff16723e */ /* 0x000fe400020006ff */
[----:B------:R-:W-:Y:S02]  /*3ab0*/  F2FP.F16.E4M3.UNPACK_B R24, R24 ;  /* 0x00000018ff18723e */ /* 0x000fe400020006ff */
[----:B------:R-:W-:Y:S01]  /*3ac0*/  F2FP.F16.E4M3.UNPACK_B R26, R26 ;  /* 0x0000001aff1a723e */ /* 0x000fe200020006ff */
[----:B------:R-:W-:Y:S01]  /*3ad0*/  IMAD R15, R47, 0x100, R48 ;  /* 0x000001002f0f7824 */ /* 0x000fe200078e0230 */
[----:B------:R-:W-:Y:S02]  /*3ae0*/  F2FP.F16.E4M3.UNPACK_B R27, R27 ;  /* 0x0000001bff1b723e */ /* 0x000fe400020006ff */
[----:B------:R-:W-:Y:S02]  /*3af0*/  F2FP.F16.E4M3.UNPACK_B R30, R30 ;  /* 0x0000001eff1e723e */ /* 0x000fe400020006ff */
[----:B------:R-:W-:-:S02]  /*3b00*/  F2FP.F16.E4M3.UNPACK_B R32, R32 ;  /* 0x00000020ff20723e */ /* 0x000fc400020006ff */
[----:B------:R-:W-:Y:S01]  /*3b10*/  F2FP.F16.E4M3.UNPACK_B R34, R34 ;  /* 0x00000022ff22723e */ /* 0x000fe200020006ff */
[----:B------:R-:W-:Y:S01]  /*3b20*/  IMAD R14, R51, 0x100, R52 ;  /* 0x00000100330e7824 */ /* 0x000fe200078e0234 */
[----:B------:R-:W-:Y:S02]  /*3b30*/  F2FP.F16.E4M3.UNPACK_B R35, R35 ;  /* 0x00000023ff23723e */ /* 0x000fe400020006ff */
[----:B------:R-:W-:Y:S02]  /*3b40*/  F2FP.F16.E4M3.UNPACK_B R38, R38 ;  /* 0x00000026ff26723e */ /* 0x000fe400020006ff */
        /* <DEDUP_REMOVED lines=18> */
[----:B------:R-:W-:Y:S02]  /*3c70*/  LOP3.LUT R11, R11, 0x60, RZ, 0x3c, !PT ;  /* 0x000000600b0b7812 */ /* 0x000fe400078e3cff */
[----:B------:R-:W-:Y:S01]  /*3c80*/  PRMT R2, R9, 0x7632, R2 ;  /* 0x0000763209027816 */ /* 0x000fe20000000002 */
[----:B------:R0:W-:Y:S01]  /*3c90*/  STS.U16 [R10+UR6+0x1c800], R0 ;  /* 0x01c800000a007988 */ /* 0x0001e20008000406 */
[----:B------:R-:W-:-:S03]  /*3ca0*/  PRMT R4, R16, 0x7632, R4 ;  /* 0x0000763210047816 */ /* 0x000fc60000000004 */
[----:B------:R-:W-:Y:S04]  /*3cb0*/  STS.U16 [R10+UR6+0x800], R9 ;  /* 0x000800090a007988 */ /* 0x000fe80008000406 */
[----:B------:R-:W-:Y:S01]  /*3cc0*/  STS.U16 [R10+UR6+0x1800], R16 ;  /* 0x001800100a007988 */ /* 0x000fe20008000406 */
[----:B0-----:R-:W-:-:S03]  /*3cd0*/  PRMT R0, R19, 0x7632, R0 ;  /* 0x0000763213007816 */ /* 0x001fc60000000000 */
        /* <DEDUP_REMOVED lines=25> */
[----:B------:R0:W-:Y:S04]  /*3e70*/  STS.U16 [R10+UR6+0x1d800], R3 ;  /* 0x01d800030a007988 */ /* 0x0001e80008000406 */
[----:B------:R1:W-:Y:S04]  /*3e80*/  STS.U16 [R10+UR6+0x1e800], R5 ;  /* 0x01e800050a007988 */ /* 0x0003e80008000406 */
[----:B------:R-:W-:Y:S01]  /*3e90*/  STS.U16 [R10+UR6+0x1f800], R7 ;  /* 0x01f800070a007988 */ /* 0x000fe20008000406 */
[----:B0-----:R-:W-:-:S02]  /*3ea0*/  PRMT R3, R22, 0x7632, R3 ;  /* 0x0000763216037816 */ /* 0x001fc40000000003 */
[----:B-1----:R-:W-:Y:S01]  /*3eb0*/  PRMT R5, R32, 0x7632, R5 ;  /* 0x0000763220057816 */ /* 0x002fe20000000005 */
[----:B--2---:R-:W-:-:S05]  /*3ec0*/  IMAD R25, R28, 0x100, R29 ;  /* 0x000001001c197824 */ /* 0x004fca00078e021d */
[----:B------:R-:W-:-:S05]  /*3ed0*/  F2FP.F16.E4M3.UNPACK_B R25, R25 ;  /* 0x00000019ff19723e */ /* 0x000fca00020006ff */
[----:B------:R-:W-:Y:S04]  /*3ee0*/  STS.U16 [R10+UR6+0x1b800], R25 ;  /* 0x01b800190a007988 */ /* 0x000fe80008000406 */
[----:B------:R0:W-:Y:S04]  /*3ef0*/  STS.U16 [R11+UR6+0xc00], R2 ;  /* 0x000c00020b007988 */ /* 0x0001e80008000406 */
[----:B------:R1:W-:Y:S01]  /*3f00*/  STS.U16 [R11+UR6+0x1c00], R4 ;  /* 0x001c00040b007988 */ /* 0x0003e20008000406 */
[----:B0-----:R-:W-:-:S03]  /*3f10*/  PRMT R2, R27, 0x7632, R2 ;  /* 0x000076321b027816 */ /* 0x001fc60000000002 */
[----:B------:R0:W-:Y:S01]  /*3f20*/  STS.U16 [R11+UR6+0x3c00], R0 ;  /* 0x003c00000b007988 */ /* 0x0001e20008000406 */
[----:B-1----:R-:W-:-:S03]  /*3f30*/  PRMT R4, R30, 0x7632, R4 ;  /* 0x000076321e047816 */ /* 0x002fc60000000004 */
[----:B------:R1:W-:Y:S04]  /*3f40*/  STS.U16 [R11+UR6+0x4c00], R3 ;  /* 0x004c00030b007988 */ /* 0x0003e80008000406 */
[----:B------:R2:W-:Y:S01]  /*3f50*/  STS.U16 [R11+UR6+0x7c00], R2 ;  /* 0x007c00020b007988 */ /* 0x0005e20008000406 */
[----:B0-----:R-:W-:Y:S02]  /*3f60*/  PRMT R0, R38, 0x7632, R0 ;  /* 0x0000763226007816 */ /* 0x001fe40000000000 */
[----:B-1----:R-:W-:Y:S01]  /*3f70*/  PRMT R3, R41, 0x7632, R3 ;  /* 0x0000763229037816 */ /* 0x002fe20000000003 */
[----:B------:R0:W-:Y:S01]  /*3f80*/  STS.U16 [R11+UR6+0x8c00], R4 ;  /* 0x008c00040b007988 */ /* 0x0001e20008000406 */
[----:B--2---:R-:W-:-:S03]  /*3f90*/  PRMT R2, R49, 0x7632, R2 ;  /* 0x0000763231027816 */ /* 0x004fc60000000002 */
[----:B------:R1:W-:Y:S04]  /*3fa0*/  STS.U16 [R11+UR6+0x9c00], R5 ;  /* 0x009c00050b007988 */ /* 0x0003e80008000406 */
[----:B------:R2:W-:Y:S01]  /*3fb0*/  STS.U16 [R11+UR6+0xcc00], R0 ;  /* 0x00cc00000b007988 */ /* 0x0005e20008000406 */
[----:B0-----:R-:W-:-:S03]  /*3fc0*/  PRMT R4, R50, 0x7632, R4 ;  /* 0x0000763232047816 */ /* 0x001fc60000000004 */
[----:B------:R0:W-:Y:S01]  /*3fd0*/  STS.U16 [R11+UR6+0xdc00], R3 ;  /* 0x00dc00030b007988 */ /* 0x0001e20008000406 */
[----:B-1----:R-:W-:-:S03]  /*3fe0*/  PRMT R5, R12, 0x7632, R5 ;  /* 0x000076320c057816 */ /* 0x002fc60000000005 */
[----:B------:R1:W-:Y:S01]  /*3ff0*/  STS.U16 [R11+UR6+0x11c00], R2 ;  /* 0x011c00020b007988 */ /* 0x0003e20008000406 */
[----:B--2---:R-:W-:Y:S02]  /*4000*/  PRMT R0, R15, 0x7632, R0 ;  /* 0x000076320f007816 */ /* 0x004fe40000000000 */
[----:B0-----:R-:W-:Y:S01]  /*4010*/  PRMT R3, R17, 0x7632, R3 ;  /* 0x0000763211037816 */ /* 0x001fe20000000003 */
[----:B------:R0:W-:Y:S01]  /*4020*/  STS.U16 [R11+UR6+0x12c00], R4 ;  /* 0x012c00040b007988 */ /* 0x0001e20008000406 */
[----:B-1----:R-:W-:-:S03]  /*4030*/  PRMT R2, R25, 0x7632, R2 ;  /* 0x0000763219027816 */ /* 0x002fc60000000002 */
[----:B------:R1:W-:Y:S04]  /*4040*/  STS.U16 [R11+UR6+0x13c00], R5 ;  /* 0x013c00050b007988 */ /* 0x0003e80008000406 */
[----:B------:R2:W-:Y:S01]  /*4050*/  STS.U16 [R11+UR6+0x16c00], R0 ;  /* 0x016c00000b007988 */ /* 0x0005e20008000406 */
[----:B0-----:R-:W-:-:S03]  /*4060*/  PRMT R4, R0, 0x7632, R4 ;  /* 0x0000763200047816 */ /* 0x001fc60000000004 */
[----:B------:R0:W-:Y:S01]  /*4070*/  STS.U16 [R11+UR6+0x17c00], R3 ;  /* 0x017c00030b007988 */ /* 0x0001e20008000406 */
[----:B-1----:R-:W-:-:S03]  /*4080*/  PRMT R5, R3, 0x7632, R5 ;  /* 0x0000763203057816 */ /* 0x002fc60000000005 */
[----:B------:R1:W-:Y:S01]  /*4090*/  STS.U16 [R11+UR6+0x1bc00], R2 ;  /* 0x01bc00020b007988 */ /* 0x0003e20008000406 */
[----:B--2---:R-:W-:Y:S02]  /*40a0*/  IMAD.MOV.U32 R0, RZ, RZ, -0x800000 ;  /* 0xff800000ff007424 */ /* 0x004fe400078e00ff */
[----:B0-----:R-:W-:-:S03]  /*40b0*/  IMAD.MOV.U32 R3, RZ, RZ, 0x3f800000 ;  /* 0x3f800000ff037424 */ /* 0x001fc600078e00ff */
[----:B------:R-:W-:Y:S01]  /*40c0*/  STL [R1+0x26c], R0 ;  /* 0x00026c0001007387 */ /* 0x000fe20000100800 */
[----:B-1----:R-:W-:-:S03]  /*40d0*/  IMAD.MOV.U32 R2, RZ, RZ, 0x3f800000 ;  /* 0x3f800000ff027424 */ /* 0x002fc600078e00ff */
[----:B------:R-:W-:Y:S04]  /*40e0*/  STL [R1+0x2a0], R3 ;  /* 0x0002a00301007387 */ /* 0x000fe80000100800 */
[----:B------:R-:W-:Y:S04]  /*40f0*/  STL [R1+0x2a8], R2 ;  /* 0x0002a80201007387 */ /* 0x000fe80000100800 */
[----:B------:R-:W-:Y:S04]  /*4100*/  STL [R1+0x250], RZ ;  /* 0x000250ff01007387 */ /* 0x000fe80000100800 */
[----:B------:R-:W-:Y:S04]  /*4110*/  STL [R1+0x268], R0 ;  /* 0x0002680001007387 */ /* 0x000fe80000100800 */
[----:B------:R-:W-:Y:S04]  /*4120*/  STL [R1+0x254], RZ ;  /* 0x000254ff01007387 */ /* 0x000fe80000100800 */
        /* <DEDUP_REMOVED lines=100> */
[----:B------:R-:W-:Y:S01]  /*4770*/  STL [R1+0x58], RZ ;  /* 0x000058ff01007387 */ /* 0x000fe20000100800 */
[----:B------:R-:W-:-:S03]  /*4780*/  PRMT R7, R34, 0x7632, R7 ;  /* 0x0000763222077816 */ /* 0x000fc60000000007 */
[----:B------:R-:W-:Y:S04]  /*4790*/  STL [R1+0x5c], RZ ;  /* 0x00005cff01007387 */ /* 0x000fe80000100800 */
[----:B------:R-:W-:Y:S04]  /*47a0*/  STL [R1+0x30], RZ ;  /* 0x000030ff01007387 */ /* 0x000fe80000100800 */
[----:B------:R-:W-:Y:S04]  /*47b0*/  STL [R1+0x34], RZ ;  /* 0x000034ff01007387 */ /* 0x000fe80000100800 */
[----:B------:R-:W-:Y:S01]  /*47c0*/  STL [R1+0x38], RZ ;  /* 0x000038ff01007387 */ /* 0x000fe20000100800 */
[----:B------:R-:W-:-:S03]  /*47d0*/  PRMT R6, R18, 0x7632, R6 ;  /* 0x0000763212067816 */ /* 0x000fc60000000006 */
[----:B------:R-:W-:Y:S01]  /*47e0*/  STL [R1+0x3c], RZ ;  /* 0x00003cff01007387 */ /* 0x000fe20000100800 */
[----:B------:R-:W-:-:S03]  /*47f0*/  PRMT R8, R24, 0x7632, R8 ;  /* 0x0000763218087816 */ /* 0x000fc60000000008 */
[----:B------:R-:W-:Y:S01]  /*4800*/  STL [R1+0x1a0], RZ ;  /* 0x0001a0ff01007387 */ /* 0x000fe20000100800 */
[----:B------:R-:W-:Y:S02]  /*4810*/  PRMT R9, R26, 0x7632, R9 ;  /* 0x000076321a097816 */ /* 0x000fe40000000009 */
[----:B------:R-:W-:Y:S01]  /*4820*/  PRMT R10, R35, 0x7632, R10 ;  /* 0x00007632230a7816 */ /* 0x000fe2000000000a */
[----:B------:R-:W-:Y:S04]  /*4830*/  STL [R1+0x1a4], RZ ;  /* 0x0001a4ff01007387 */ /* 0x000fe80000100800 */
[----:B------:R-:W-:Y:S04]  /*4840*/  STL [R1+0x1a8], RZ ;  /* 0x0001a8ff01007387 */ /* 0x000fe80000100800 */
[----:B------:R0:W-:Y:S04]  /*4850*/  STS.U16 [R11+UR6+0xac00], R7 ;  /* 0x00ac00070b007988 */ /* 0x0001e80008000406 */
[----:B------:R-:W-:Y:S04]  /*4860*/  STL [R1+0x1ac], RZ ;  /* 0x0001acff01007387 */ /* 0x000fe80000100800 */
[----:B------:R-:W-:Y:S01]  /*4870*/  STL [R1+0x1b0], RZ ;  /* 0x0001b0ff01007387 */ /* 0x000fe20000100800 */
[----:B0-----:R-:W-:-:S03]  /*4880*/  PRMT R7, R13, 0x7632, R7 ;  /* 0x000076320d077816 */ /* 0x001fc60000000007 */
[----:B------:R-:W-:Y:S04]  /*4890*/  STL [R1+0x1b4], RZ ;  /* 0x0001b4ff01007387 */ /* 0x000fe80000100800 */
[----:B------:R-:W-:Y:S04]  /*48a0*/  STL [R1+0x1b8], RZ ;  /* 0x0001b8ff01007387 */ /* 0x000fe80000100800 */
[----:B------:R0:W-:Y:S04]  /*48b0*/  STS.U16 [R11+UR6+0x2c00], R6 ;  /* 0x002c00060b007988 */ /* 0x0001e80008000406 */
[----:B------:R1:W-:Y:S04]  /*48c0*/  STS.U16 [R11+UR6+0x5c00], R8 ;  /* 0x005c00080b007988 */ /* 0x0003e80008000406 */
[----:B------:R2:W-:Y:S01]  /*48d0*/  STS.U16 [R11+UR6+0x6c00], R9 ;  /* 0x006c00090b007988 */ /* 0x0005e20008000406 */
[----:B0-----:R-:W-:-:S03]  /*48e0*/  PRMT R6, R42, 0x7632, R6 ;  /* 0x000076322a067816 */ /* 0x001fc60000000006 */
[----:B------:R0:W-:Y:S01]  /*48f0*/  STS.U16 [R11+UR6+0xbc00], R10 ;  /* 0x00bc000a0b007988 */ /* 0x0001e20008000406 */
[----:B-1----:R-:W-:-:S03]  /*4900*/  PRMT R8, R43, 0x7632, R8 ;  /* 0x000076322b087816 */ /* 0x002fc60000000008 */
[----:B------:R-:W-:Y:S01]  /*4910*/  STL [R1+0x1bc], RZ ;  /* 0x0001bcff01007387 */ /* 0x000fe20000100800 */
[----:B--2---:R-:W-:Y:S01]  /*4920*/  PRMT R9, R46, 0x7632, R9 ;  /* 0x000076322e097816 */ /* 0x004fe20000000009 */
[----:B------:R-:W1:Y:S01]  /*4930*/  S2R R28, SR_TID.X ;  /* 0x00000000001c7919 */ /* 0x000e620000002100 */
[----:B0-----:R-:W-:Y:S01]  /*4940*/  PRMT R10, R14, 0x7632, R10 ;  /* 0x000076320e0a7816 */ /* 0x001fe2000000000a */
        /* <DEDUP_REMOVED lines=12> */
[----:B--2---:R-:W-:-:S03]  /*4a10*/  PRMT R8, R21, 0x7632, R8 ;  /* 0x0000763215087816 */ /* 0x004fc60000000008 */
[----:B------:R-:W-:Y:S01]  /*4a20*/  STL [R1+0x184], RZ ;  /* 0x000184ff01007387 */ /* 0x000fe20000100800 */
[----:B---3--:R-:W-:-:S03]  /*4a30*/  PRMT R9, R23, 0x7632, R9 ;  /* 0x0000763217097816 */ /* 0x008fc60000000009 */
[----:B------:R-:W-:Y:S01]  /*4a40*/  STL [R1+0x188], RZ ;  /* 0x000188ff01007387 */ /* 0x000fe20000100800 */
[----:B0-----:R-:W-:-:S03]  /*4a50*/  PRMT R10, R7, 0x7632, R10 ;  /* 0x00007632070a7816 */ /* 0x001fc6000000000a */
[----:B------:R-:W-:Y:S04]  /*4a60*/  STL [R1+0x18c], RZ ;  /* 0x00018cff01007387 */ /* 0x000fe80000100800 */
[----:B------:R-:W-:Y:S04]  /*4a70*/  STL [R1+0x190], RZ ;  /* 0x000190ff01007387 */ /* 0x000fe80000100800 */
[----:B------:R-:W-:Y:S04]  /*4a80*/  STL [R1+0x194], RZ ;  /* 0x000194ff01007387 */ /* 0x000fe80000100800 */
[----:B------:R-:W-:Y:S04]  /*4a90*/  STL [R1+0x198], RZ ;  /* 0x000198ff01007387 */ /* 0x000fe80000100800 */
[----:B------:R-:W-:Y:S04]  /*4aa0*/  STS.U16 [R11+UR6+0x18c00], R6 ;  /* 0x018c00060b007988 */ /* 0x000fe80008000406 */
[----:B------:R-:W-:Y:S04]  /*4ab0*/  STS.U16 [R11+UR6+0x19c00], R8 ;  /* 0x019c00080b007988 */ /* 0x000fe80008000406 */
[----:B------:R-:W-:Y:S04]  /*4ac0*/  STS.U16 [R11+UR6+0x1ac00], R9 ;  /* 0x01ac00090b007988 */ /* 0x000fe80008000406 */
[----:B------:R-:W-:Y:S04]  /*4ad0*/  STS.U16 [R11+UR6+0x1dc00], R5 ;  /* 0x01dc00050b007988 */ /* 0x000fe80008000406 */
[----:B------:R-:W-:Y:S04]  /*4ae0*/  STS.U16 [R11+UR6+0x1ec00], R7 ;  /* 0x01ec00070b007988 */ /* 0x000fe80008000406 */
[----:B------:R-:W-:Y:S04]  /*4af0*/  STS.U16 [R11+UR6+0x1fc00], R10 ;  /* 0x01fc000a0b007988 */ /* 0x000fe80008000406 */
[----:B------:R-:W-:Y:S01]  /*4b00*/  STL [R1+0x19c], RZ ;  /* 0x00019cff01007387 */ /* 0x000fe20000100800 */
[----:B------:R-:W-:Y:S01]  /*4b10*/  UISETP.GE.AND UP0, UPT, UR12, 0x1, UPT ;  /* 0x000000010c00788c */ /* 0x000fe2000bf06270 */
[C---:B-1----:R-:W-:Y:S01]  /*4b20*/  LOP3.LUT P0, RZ, R28.reuse, 0x100, RZ, 0xc0, !PT ;  /* 0x000001001cff7812 */ /* 0x042fe2000780c0ff */
[C---:B------:R-:W-:Y:S01]  /*4b30*/  IMAD.SHL.U32 R2, R28.reuse, 0x2, RZ ;  /* 0x000000021c027824 */ /* 0x040fe200078e00ff */
[----:B------:R0:W-:Y:S01]  /*4b40*/  STS.U16 [R11+UR6+0x1cc00], R4 ;  /* 0x01cc00040b007988 */ /* 0x0001e20008000406 */
[----:B------:R-:W-:-:S02]  /*4b50*/  LOP3.LUT R0, R28, 0x7, RZ, 0xc0, !PT ;  /* 0x000000071c007812 */ /* 0x000fc400078ec0ff */
[C---:B------:R-:W-:Y:S01]  /*4b60*/  LOP3.LUT R3, R28.reuse, 0x8, RZ, 0xc0, !PT ;  /* 0x000000081c037812 */ /* 0x040fe200078ec0ff */
[----:B0-----:R-:W-:Y:S02]  /*4b70*/  IMAD.SHL.U32 R4, R28, 0x10, RZ ;  /* 0x000000101c047824 */ /* 0x001fe400078e00ff */
[----:B------:R-:W-:Y:S05]  /*4b80*/  BRA.U !UP0, `(.L_x_0) ;  /* 0x0000007908ec7547 */ /* 0x000fea000b800000 */
[----:B------:R-:W0:Y:S01]  /*4b90*/  S2R R29, SR_TID.X ;  /* 0x00000000001d7919 */ /* 0x000e220000002100 */
[----:B------:R-:W1:Y:S01]  /*4ba0*/  LDC.64 R6, c[0x0][0x3c0] ;  /* 0x0000f000ff067b82 */ /* 0x000e620000000a00 */
[----:B------:R-:W-:Y:S01]  /*4bb0*/  IMAD R5, R0, 0x110, RZ ;  /* 0x0000011000057824 */ /* 0x000fe200078e02ff */
[--C-:B------:R-:W-:Y:S01]  /*4bc0*/  SHF.R.S32.HI R0, RZ, 0x2, R28.reuse ;  /* 0x00000002ff007819 */ /* 0x100fe2000001141c */
[----:B------:R-:W-:Y:S01]  /*4bd0*/  IMAD.SHL.U32 R3, R3, 0x2, RZ ;  /* 0x0000000203037824 */ /* 0x000fe200078e00ff */
[----:B------:R-:W-:Y:S01]  /*4be0*/  SHF.R.U32.HI R10, RZ, 0x1, R28 ;  /* 0x00000001ff0a7819 */ /* 0x000fe2000001161c */
[----:B------:R-:W2:Y:S01]  /*4bf0*/  LDCU UR4, c[0x0][0x3c8] ;  /* 0x00007900ff0477ac */ /* 0x000ea20008000800 */
[----:B------:R-:W-:Y:S01]  /*4c00*/  LOP3.LUT R18, R5, 0x30, R2, 0x78, !PT ;  /* 0x0000003005127812 */ /* 0x000fe200078e7802 */
[----:B------:R-:W-:Y:S01]  /*4c10*/  IMAD.MOV.U32 R61, RZ, RZ, -0x800000 ;  /* 0xff800000ff3d7424 */ /* 0x000fe200078e00ff */
[----:B------:R-:W-:Y:S01]  /*4c20*/  SHF.R.S32.HI R2, RZ, 0x1, R28 ;  /* 0x00000001ff027819 */ /* 0x000fe2000001141c */
[----:B------:R-:W3:Y:S01]  /*4c30*/  LDCU.64 UR14, c[0x0][0x388] ;  /* 0x00007100ff0e77ac */ /* 0x000ee20008000a00 */
[----:B------:R-:W-:-:S02]  /*4c40*/  SGXT R5, R0, 0x1 ;  /* 0x000000010005781a */ /* 0x000fc40000000200 */
[----:B------:R-:W-:Y:S01]  /*4c50*/  LOP3.LUT R0, R28, 0x1, RZ, 0xc0, !PT ;  /* 0x000000011c007812 */ /* 0x000fe200078ec0ff */
[----:B------:R-:W4:Y:S01]  /*4c60*/  LDCU.64 UR8, c[0x0][0x3d0] ;  /* 0x00007a00ff0877ac */ /* 0x000f220008000a00 */
[----:B------:R-:W-:Y:S02]  /*4c70*/  SGXT R2, R2, 0x1 ;  /* 0x000000010202781a */ /* 0x000fe40000000200 */
[----:B------:R-:W-:Y:S01]  /*4c80*/  LOP3.LUT R5, R5, 0x90, RZ, 0xc0, !PT ;  /* 0x0000009005057812 */ /* 0x000fe200078ec0ff */
[----:B------:R-:W-:Y:S01]  /*4c90*/  IMAD.SHL.U32 R8, R0, 0x2, RZ ;  /* 0x0000000200087824 */ /* 0x000fe200078e00ff */
[----:B------:R-:W-:Y:S01]  /*4ca0*/  LOP3.LUT R2, R2, 0x840, RZ, 0xc0, !PT ;  /* 0x0000084002027812 */ /* 0x000fe200078ec0ff */
[----:B------:R-:W-:Y:S01]  /*4cb0*/  IMAD.MOV R0, RZ, RZ, -R0 ;  /* 0x000000ffff007224 */ /* 0x000fe200078e0a00 */
[----:B------:R-:W-:Y:S01]  /*4cc0*/  LOP3.LUT R4, R4, 0x100, RZ, 0xc0, !PT ;  /* 0x0000010004047812 */ /* 0x000fe200078ec0ff */
[----:B------:R-:W0:Y:S01]  /*4cd0*/  LDCU UR13, c[0x0][0x3a8] ;  /* 0x00007500ff0d77ac */ /* 0x000e220008000800 */
[----:B-1----:R1:W-:Y:S01]  /*4ce0*/  STL [R1+0x2a4], R7 ;  /* 0x0002a40701007387 */ /* 0x0023e20000100800 */
[----:B------:R-:W-:Y:S01]  /*4cf0*/  IMAD.MOV.U32 R17, RZ, RZ, R7 ;  /* 0x000000ffff117224 */ /* 0x000fe200078e0007 */
[----:B------:R-:W-:Y:S01]  /*4d00*/  LOP3.LUT R0, R0, 0x210, RZ, 0xc0, !PT ;  /* 0x0000021000007812 */ /* 0x000fe200078ec0ff */
[----:B------:R-:W-:-:S02]  /*4d10*/  IMAD.MOV.U32 R12, RZ, RZ, R6 ;  /* 0x000000ffff0c7224 */ /* 0x000fc400078e0006 */
[----:B------:R-:W-:Y:S01]  /*4d20*/  IMAD.SHL.U32 R6, R28, 0x20, RZ ;  /* 0x000000201c067824 */ /* 0x000fe200078e00ff */
[----:B0-----:R-:W-:Y:S02]  /*4d30*/  SHF.R.U32.HI R29, RZ, 0x8, R29 ;  /* 0x00000008ff1d7819 */ /* 0x001fe4000001161d */
[----:B-1----:R-:W-:Y:S02]  /*4d40*/  SHF.R.S32.HI R7, RZ, 0x3, R28 ;  /* 0x00000003ff077819 */ /* 0x002fe4000001141c */
[----:B------:R-:W-:Y:S02]  /*4d50*/  LOP3.LUT R6, R5, 0x60, R6, 0xf8, !PT ;  /* 0x0000006005067812 */ /* 0x000fe400078ef806 */
[----:B------:R-:W-:Y:S02]  /*4d60*/  SGXT R7, R7, 0x1 ;  /* 0x000000010707781a */ /* 0x000fe40000000200 */
[----:B------:R-:W-:Y:S02]  /*4d70*/  LOP3.LUT R5, R8, 0x1c, R28, 0xf8, !PT ;  /* 0x0000001c08057812 */ /* 0x000fe400078ef81c */
[----:B------:R-:W-:-:S02]  /*4d80*/  LOP3.LUT R9, R2, 0x420, R7, 0xf8, !PT ;  /* 0x0000042002097812 */ /* 0x000fc400078ef807 */
[----:B------:R-:W-:Y:S02]  /*4d90*/  SGXT.U32 R2, R10, 0x1 ;  /* 0x000000010a02781a */ /* 0x000fe40000000000 */
[----:B------:R-:W-:Y:S02]  /*4da0*/  SGXT.U32 R29, R29, 0x1 ;  /* 0x000000011d1d781a */ /* 0x000fe40000000000 */
[----:B------:R-:W-:Y:S02]  /*4db0*/  LOP3.LUT R16, R5, R2, RZ, 0xfc, !PT ;  /* 0x0000000205107212 */ /* 0x000fe400078efcff */
[----:B------:R-:W-:Y:S01]  /*4dc0*/  LOP3.LUT R3, R6, R3, RZ, 0x3c, !PT ;  /* 0x0000000306037212 */ /* 0x000fe200078e3cff */
[----:B------:R-:W-:Y:S01]  /*4dd0*/  IMAD R5, R29, R17, RZ ;  /* 0x000000111d057224 */ /* 0x000fe200078e02ff */
[----:B------:R-:W0:Y:S01]  /*4de0*/  LDC.64 R6, c[0x0][0x390] ;  /* 0x0000e400ff067b82 */ /* 0x000e220000000a00 */
[----:B------:R-:W1:Y:S01]  /*4df0*/  S2R R29, SR_TID.X ;  /* 0x00000000001d7919 */ /* 0x000e620000002100 */
[----:B------:R-:W-:Y:S01]  /*4e00*/  LOP3.LUT R2, R0, 0x1f0, R28, 0x78, !PT ;  /* 0x000001f000027812 */ /* 0x000fe200078e781c */
[----:B------:R-:W-:Y:S01]  /*4e10*/  IMAD R8, R17, 0x2, R5 ;  /* 0x0000000211087824 */ /* 0x000fe200078e0205 */
[----:B------:R-:W-:-:S02]  /*4e20*/  LOP3.LUT R0, R28, 0x4, RZ, 0xc0, !PT ;  /* 0x000000041c007812 */ /* 0x000fc400078ec0ff */
[----:B------:R-:W-:Y:S01]  /*4e30*/  LOP3.LUT R2, R2, R9, RZ, 0x3c, !PT ;  /* 0x0000000902027212 */ /* 0x000fe200078e3cff */
[----:B------:R-:W-:Y:S01]  /*4e40*/  IMAD R9, R17, 0x2, R8 ;  /* 0x0000000211097824 */ /* 0x000fe200078e0208 */
[----:B------:R-:W-:Y:S02]  /*4e50*/  IADD3 R3, PT, PT, R3, UR6, R4 ;  /* 0x0000000603037c10 */ /* 0x000fe4000fffe004 */
[----:B------:R-:W-:Y:S01]  /*4e60*/  LEA R11, R0, UR6, 0xa ;  /* 0x00000006000b7c11 */ /* 0x000fe2000f8e50ff */
[----:B------:R-:W-:Y:S02]  /*4e70*/  IMAD R0, R12, UR7, RZ ;  /* 0x000000070c007c24 */ /* 0x000fe4000f8e02ff */
[----:B------:R2:W-:Y:S01]  /*4e80*/  STL [R1+0x158], R3 ;  /* 0x0001580301007387 */ /* 0x0005e20000100800 */
[C---:B------:R-:W-:Y:S02]  /*4e90*/  IMAD R10, R17.reuse, 0x2, R9 ;  /* 0x00000002110a7824 */ /* 0x040fe400078e0209 */
[----:B------:R-:W-:Y:S01]  /*4ea0*/  IMAD.IADD R4, R2, 0x1, R11 ;  /* 0x0000000102047824 */ /* 0x000fe200078e020b */
[----:B------:R-:W-:Y:S01]  /*4eb0*/  LOP3.LUT R2, R28, 0x1f, RZ, 0xc0, !PT ;  /* 0x0000001f1c027812 */ /* 0x000fe200078ec0ff */
[----:B------:R-:W-:-:S03]  /*4ec0*/  IMAD R11, R17, 0x2, R10 ;  /* 0x00000002110b7824 */ /* 0x000fc600078e020a */
[----:B------:R3:W-:Y:S01]  /*4ed0*/  STL [R1+0x160], R4 ;  /* 0x0001600401007387 */ /* 0x0007e20000100800 */
[----:B----4-:R-:W-:Y:S02]  /*4ee0*/  IMAD R15, R2, UR9, RZ ;  /* 0x00000009020f7c24 */ /* 0x010fe4000f8e02ff */
[C---:B------:R-:W-:Y:S01]  /*4ef0*/  IMAD R12, R17.reuse, 0x2, R11 ;  /* 0x00000002110c7824 */ /* 0x040fe200078e020b */
[----:B------:R-:W4:Y:S03]  /*4f00*/  LDC R2, c[0x0][0x3d8] ;  /* 0x0000f600ff027b82 */ /* 0x000f260000000800 */
[----:B------:R-:W-:Y:S01]  /*4f10*/  IMAD R13, R17, 0x2, R12 ;  /* 0x00000002110d7824 */ /* 0x000fe200078e020c */
[----:B-1----:R-:W-:-:S05]  /*4f20*/  LOP3.LUT R29, R29, 0xff, RZ, 0xc0, !PT ;  /* 0x000000ff1d1d7812 */ /* 0x002fca00078ec0ff */
[----:B--2---:R-:W-:Y:S01]  /*4f30*/  IMAD R3, R29, UR4, RZ ;  /* 0x000000041d037c24 */ /* 0x004fe2000f8e02ff */
[----:B------:R-:W-:-:S04]  /*4f40*/  UIMAD UR4, UR7, UR8, URZ ;  /* 0x00000008070472a4 */ /* 0x000fc8000f8e02ff */
[----:B------:R-:W-:Y:S01]  /*4f50*/  SHF.R.S32.HI R14, RZ, 0x1f, R3 ;  /* 0x0000001fff0e7819 */ /* 0x000fe20000011403 */
[----:B------:R-:W-:Y:S01]  /*4f60*/  USHF.R.S32.HI UR5, URZ, 0x1f, UR4 ;  /* 0x0000001fff057899 */ /* 0x000fe20008011404 */
[--C-:B---3--:R-:W-:Y:S02]  /*4f70*/  IADD3 R4, P1, P2, R3, UR14, R0.reuse ;  /* 0x0000000e03047c10 */ /* 0x108fe4000fa3e000 */
[----:B------:R-:W-:Y:S02]  /*4f80*/  SHF.R.S32.HI R3, RZ, 0x1f, R0 ;  /* 0x0000001fff037819 */ /* 0x000fe40000011400 */
[----:B------:R-:W-:Y:S02]  /*4f90*/  SHF.R.S32.HI R0, RZ, 0x1f, R15 ;  /* 0x0000001fff007819 */ /* 0x000fe4000001140f */
[----:B------:R-:W-:Y:S01]  /*4fa0*/  IADD3.X R3, PT, PT, R14, UR15, R3, P1, P2 ;  /* 0x0000000f0e037c10 */ /* 0x000fe20008fe4403 */
[----:B------:R-:W-:Y:S01]  /*4fb0*/  IMAD R14, R17, 0x2, R13 ;  /* 0x00000002110e7824 */ /* 0x000fe200078e020d */
[----:B0-----:R-:W-:Y:S01]  /*4fc0*/  IADD3 R6, P1, P2, R15, UR4, R6 ;  /* 0x000000040f067c10 */ /* 0x001fe2000fa3e006 */
[----:B------:R-:W-:Y:S01]  /*4fd0*/  UMOV UR4, URZ ;  /* 0x000000ff00047c82 */ /* 0x000fe20008000000 */
[----:B------:R-:W-:-:S02]  /*4fe0*/  IADD3 R15, P3, PT, R5, R4, RZ ;  /* 0x00000004050f7210 */ /* 0x000fc40007f7e0ff */
[CC--:B------:R-:W-:Y:S02]  /*4ff0*/  IADD3 R20, P4, PT, R8.reuse, R4.reuse, RZ ;  /* 0x0000000408147210 */ /* 0x0c0fe40007f9e0ff */
[----:B------:R-:W-:Y:S01]  /*5000*/  IADD3 R19, P5, PT, R9, R4, RZ ;  /* 0x0000000409137210 */ /* 0x000fe20007fbe0ff */
[----:B------:R0:W-:Y:S01]  /*5010*/  STL [R1+0x2b0], R15 ;  /* 0x0002b00f01007387 */ /* 0x0001e20000100800 */
[-C--:B------:R-:W-:Y:S02]  /*5020*/  LEA.HI.X.SX32 R5, R5, R3.reuse, 0x1, P3 ;  /* 0x0000000305057211 */ /* 0x080fe400018f0eff */
[-C--:B------:R-:W-:Y:S01]  /*5030*/  LEA.HI.X.SX32 R8, R8, R3.reuse, 0x1, P4 ;  /* 0x0000000308087211 */ /* 0x080fe200020f0eff */
[----:B------:R-:W-:Y:S01]  /*5040*/  STL [R1+0x2b8], R20 ;  /* 0x0002b81401007387 */ /* 0x000fe20000100800 */
[----:B------:R-:W-:Y:S02]  /*5050*/  LEA.HI.X.SX32 R9, R9, R3, 0x1, P5 ;  /* 0x0000000309097211 */ /* 0x000fe400028f0eff */
[----:B------:R-:W-:Y:S01]  /*5060*/  IADD3.X R0, PT, PT, R0, UR5, R7, P1, P2 ;  /* 0x0000000500007c10 */ /* 0x000fe20008fe4407 */
[----:B------:R1:W-:Y:S01]  /*5070*/  STL [R1+0x2c0], R19 ;  /* 0x0002c01301007387 */ /* 0x0003e20000100800 */
[C---:B------:R-:W-:Y:S01]  /*5080*/  LEA.HI R7, R28.reuse, 0x90, RZ, 0x1b ;  /* 0x000000901c077811 */ /* 0x040fe200078fd8ff */
[----:B0-----:R-:W-:Y:S01]  /*5090*/  IMAD R15, R17, 0x2, R14 ;  /* 0x00000002110f7824 */ /* 0x001fe200078e020e */
[C---:B------:R-:W-:Y:S01]  /*50a0*/  LOP3.LUT P1, RZ, R28.reuse, 0x2, RZ, 0xc0, !PT ;  /* 0x000000021cff7812 */ /* 0x040fe2000782c0ff */
[----:B------:R0:W-:Y:S01]  /*50b0*/  STL [R1+0x2ac], R5 ;  /* 0x0002ac0501007387 */ /* 0x0001e20000100800 */
[----:B------:R-:W-:Y:S01]  /*50c0*/  LOP3.LUT P2, RZ, R28, 0x1, RZ, 0xc0, !PT ;  /* 0x000000011cff7812 */ /* 0x000fe2000784c0ff */
[----:B----4-:R-:W-:Y:S01]  /*50d0*/  IMAD R7, R7, R2, RZ ;  /* 0x0000000207077224 */ /* 0x010fe200078e02ff */
[----:B------:R-:W-:Y:S01]  /*50e0*/  UMOV UR5, URZ ;  /* 0x000000ff00057c82 */ /* 0x000fe20008000000 */
[----:B------:R2:W-:Y:S01]  /*50f0*/  STL [R1+0x2b4], R8 ;  /* 0x0002b40801007387 */ /* 0x0005e20000100800 */
[----:B-1----:R-:W-:-:S03]  /*5100*/  IADD3 R19, P5, PT, R12, R4, RZ ;  /* 0x000000040c137210 */ /* 0x002fc60007fbe0ff */
[----:B------:R1:W-:Y:S01]  /*5110*/  STL [R1+0x2bc], R9 ;  /* 0x0002bc0901007387 */ /* 0x0003e20000100800 */
[----:B0-----:R-:W-:Y:S01]  /*5120*/  IMAD R5, R17, 0x2, R15 ;  /* 0x0000000211057824 */ /* 0x001fe200078e020f */
[-C--:B--2---:R-:W-:Y:S02]  /*5130*/  IADD3 R8, P3, PT, R10, R4.reuse, RZ ;  /* 0x000000040a087210 */ /* 0x084fe40007f7e0ff */
[----:B-1----:R-:W-:-:S03]  /*5140*/  IADD3 R9, P4, PT, R11, R4, RZ ;  /* 0x000000040b097210 */ /* 0x002fc60007f9e0ff */
[----:B------:R0:W-:Y:S04]  /*5150*/  STL [R1+0x2c8], R8 ;  /* 0x0002c80801007387 */ /* 0x0001e80000100800 */
[----:B------:R1:W-:Y:S04]  /*5160*/  STL [R1+0x2d0], R9 ;  /* 0x0002d00901007387 */ /* 0x0003e80000100800 */
[----:B------:R2:W-:Y:S01]  /*5170*/  STL [R1+0x2d8], R19 ;  /* 0x0002d81301007387 */ /* 0x0005e20000100800 */
[----:B0-----:R-:W-:Y:S01]  /*5180*/  IMAD R8, R17, 0x2, R5 ;  /* 0x0000000211087824 */ /* 0x001fe200078e0205 */
[----:B-1----:R-:W-:-:S02]  /*5190*/  LEA.HI.X.SX32 R9, R10, R3, 0x1, P3 ;  /* 0x000000030a097211 */ /* 0x002fc400018f0eff */
[-C--:B------:R-:W-:Y:S02]  /*51a0*/  LEA.HI.X.SX32 R10, R11, R3.reuse, 0x1, P4 ;  /* 0x000000030b0a7211 */ /* 0x080fe400020f0eff */
[----:B------:R-:W-:Y:S01]  /*51b0*/  LEA.HI.X.SX32 R11, R12, R3, 0x1, P5 ;  /* 0x000000030c0b7211 */ /* 0x000fe200028f0eff */
[----:B------:R0:W-:Y:S01]  /*51c0*/  STL [R1+0x2c4], R9 ;  /* 0x0002c40901007387 */ /* 0x0001e20000100800 */
[-C--:B------:R-:W-:Y:S02]  /*51d0*/  IADD3 R12, P5, PT, R15, R4.reuse, RZ ;  /* 0x000000040f0c7210 */ /* 0x080fe40007fbe0ff */
[----:B--2---:R-:W-:Y:S01]  /*51e0*/  LEA.HI R19, R28, 0x70, RZ, 0x1b ;  /* 0x000000701c137811 */ /* 0x004fe200078fd8ff */
[----:B------:R1:W-:Y:S04]  /*51f0*/  STL [R1+0x2cc], R10 ;  /* 0x0002cc0a01007387 */ /* 0x0003e80000100800 */
[----:B------:R2:W-:Y:S01]  /*5200*/  STL [R1+0x2d4], R11 ;  /* 0x0002d40b01007387 */ /* 0x0005e20000100800 */
[----:B0-----:R-:W-:Y:S01]  /*5210*/  IMAD R9, R17, 0x2, R8 ;  /* 0x0000000211097824 */ /* 0x001fe200078e0208 */
[----:B-1----:R-:W-:-:S02]  /*5220*/  IADD3 R10, P3, PT, R13, R4, RZ ;  /* 0x000000040d0a7210 */ /* 0x002fc40007f7e0ff */
[----:B--2---:R-:W-:-:S03]  /*5230*/  IADD3 R11, P4, PT, R14, R4, RZ ;  /* 0x000000040e0b7210 */ /* 0x004fc60007f9e0ff */
[----:B------:R0:W-:Y:S04]  /*5240*/  STL [R1+0x2e0], R10 ;  /* 0x0002e00a01007387 */ /* 0x0001e80000100800 */
[----:B------:R1:W-:Y:S04]  /*5250*/  STL [R1+0x2e8], R11 ;  /* 0x0002e80b01007387 */ /* 0x0003e80000100800 */
[----:B------:R2:W-:Y:S01]  /*5260*/  STL [R1+0x2f0], R12 ;  /* 0x0002f00c01007387 */ /* 0x0005e20000100800 */
[----:B0-----:R-:W-:Y:S01]  /*5270*/  IMAD R10, R17, 0x2, R9 ;  /* 0x00000002110a7824 */ /* 0x001fe200078e0209 */
[----:B-1----:R-:W-:-:S02]  /*5280*/  LEA.HI.X.SX32 R11, R13, R3, 0x1, P3 ;  /* 0x000000030d0b7211 */ /* 0x002fc400018f0eff */
[-C--:B------:R-:W-:Y:S02]  /*5290*/  LEA.HI.X.SX32 R13, R15, R3.reuse, 0x1, P5 ;  /* 0x000000030f0d7211 */ /* 0x080fe400028f0eff */
[----:B--2---:R-:W-:Y:S01]  /*52a0*/  LEA.HI.X.SX32 R12, R14, R3, 0x1, P4 ;  /* 0x000000030e0c7211 */ /* 0x004fe200020f0eff */
[----:B------:R0:W-:Y:S01]  /*52b0*/  STL [R1+0x2dc], R11 ;  /* 0x0002dc0b01007387 */ /* 0x0001e20000100800 */
[----:B------:R-:W-:Y:S02]  /*52c0*/  IADD3 R14, P4, PT, R8, R4, RZ ;  /* 0x00000004080e7210 */ /* 0x000fe40007f9e0ff */
[----:B------:R-:W-:Y:S01]  /*52d0*/  SHF.R.U32.HI R15, RZ, 0x5, R28 ;  /* 0x00000005ff0f7819 */ /* 0x000fe2000001161c */
[----:B------:R1:W-:Y:S03]  /*52e0*/  STL [R1+0x2e4], R12 ;  /* 0x0002e40c01007387 */ /* 0x0003e60000100800 */
[----:B------:R-:W-:Y:S01]  /*52f0*/  SGXT.U32 R15, R15, 0x4 ;  /* 0x000000040f0f781a */ /* 0x000fe20000000000 */
[----:B------:R2:W-:Y:S01]  /*5300*/  STL [R1+0x2ec], R13 ;  /* 0x0002ec0d01007387 */ /* 0x0005e20000100800 */
[----:B0-----:R-:W-:-:S03]  /*5310*/  IMAD R11, R17, 0x2, R10 ;  /* 0x00000002110b7824 */ /* 0x001fc600078e020a */
[----:B------:R-:W-:Y:S01]  /*5320*/  IMAD R15, R15, R2, RZ ;  /* 0x000000020f0f7224 */ /* 0x000fe200078e02ff */
[-C--:B-1----:R-:W-:Y:S02]  /*5330*/  IADD3 R12, P3, PT, R5, R4.reuse, RZ ;  /* 0x00000004050c7210 */ /* 0x082fe40007f7e0ff */
[----:B--2---:R-:W-:-:S03]  /*5340*/  IADD3 R13, P5, PT, R9, R4, RZ ;  /* 0x00000004090d7210 */ /* 0x004fc60007fbe0ff */
[----:B------:R0:W-:Y:S01]  /*5350*/  STL [R1+0x2f8], R12 ;  /* 0x0002f80c01007387 */ /* 0x0001e20000100800 */
[----:B------:R-:W-:-:S03]  /*5360*/  LEA.HI.X.SX32 R5, R5, R3, 0x1, P3 ;  /* 0x0000000305057211 */ /* 0x000fc600018f0eff */
[----:B------:R-:W-:Y:S04]  /*5370*/  STL [R1+0x300], R14 ;  /* 0x0003000e01007387 */ /* 0x000fe80000100800 */
[----:B------:R1:W-:Y:S01]  /*5380*/  STL [R1+0x388], R13 ;  /* 0x0003880d01007387 */ /* 0x0003e20000100800 */
[----:B0-----:R-:W-:-:S03]  /*5390*/  IMAD R12, R17, 0x2, R11 ;  /* 0x00000002110c7824 */ /* 0x001fc600078e020b */
[----:B------:R0:W-:Y:S01]  /*53a0*/  STL [R1+0x2f4], R5 ;  /* 0x0002f40501007387 */ /* 0x0001e20000100800 */
[-C--:B-1----:R-:W-:Y:S02]  /*53b0*/  LEA.HI.X.SX32 R13, R8, R3.reuse, 0x1, P4 ;  /* 0x00000003080d7211 */ /* 0x082fe400020f0eff */
[----:B------:R-:W-:Y:S01]  /*53c0*/  LEA.HI.X.SX32 R8, R9, R3, 0x1, P5 ;  /* 0x0000000309087211 */ /* 0x000fe200028f0eff */
[----:B0-----:R-:W-:Y:S02]  /*53d0*/  IMAD R5, R17, 0x2, R12 ;  /* 0x0000000211057824 */ /* 0x001fe400078e020c */
[----:B------:R0:W-:Y:S01]  /*53e0*/  STL [R1+0x2fc], R13 ;  /* 0x0002fc0d01007387 */ /* 0x0001e20000100800 */
[-C--:B------:R-:W-:Y:S02]  /*53f0*/  IADD3 R9, P4, PT, R11, R4.reuse, RZ ;  /* 0x000000040b097210 */ /* 0x080fe40007f9e0ff */
[----:B------:R-:W-:Y:S01]  /*5400*/  LEA.HI R17, R28, 0xf0, RZ, 0x1b ;  /* 0x000000f01c117811 */ /* 0x000fe200078fd8ff */
[----:B------:R1:W-:Y:S01]  /*5410*/  STL [R1+0x384], R8 ;  /* 0x0003840801007387 */ /* 0x0003e20000100800 */
[----:B0-----:R-:W-:-:S02]  /*5420*/  IADD3 R13, P3, PT, R10, R4, RZ ;  /* 0x000000040a0d7210 */ /* 0x001fc40007f7e0ff */
[----:B-1----:R-:W-:-:S03]  /*5430*/  IADD3 R8, P5, PT, R12, R4, RZ ;  /* 0x000000040c087210 */ /* 0x002fc60007fbe0ff */
[----:B------:R0:W-:Y:S01]  /*5440*/  STL [R1+0x390], R13 ;  /* 0x0003900d01007387 */ /* 0x0001e20000100800 */
[----:B------:R-:W-:-:S03]  /*5450*/  IADD3 R4, P6, PT, R5, R4, RZ ;  /* 0x0000000405047210 */ /* 0x000fc60007fde0ff */
[----:B------:R1:W-:Y:S04]  /*5460*/  STL [R1+0x398], R9 ;  /* 0x0003980901007387 */ /* 0x0003e80000100800 */
[----:B------:R2:W-:Y:S01]  /*5470*/  STL [R1+0x3a0], R8 ;  /* 0x0003a00801007387 */ /* 0x0005e20000100800 */
[----:B0-----:R-:W-:-:S03]  /*5480*/  LEA.HI R13, R28, 0x10, RZ, 0x1b ;  /* 0x000000101c0d7811 */ /* 0x001fc600078fd8ff */
[----:B------:R0:W-:Y:S01]  /*5490*/  STL [R1+0x3a8], R4 ;  /* 0x0003a80401007387 */ /* 0x0001e20000100800 */
[-C--:B-1----:R-:W-:Y:S01]  /*54a0*/  LEA.HI.X.SX32 R9, R10, R3.reuse, 0x1, P3 ;  /* 0x000000030a097211 */ /* 0x082fe200018f0eff */
[----:B------:R-:W-:Y:S01]  /*54b0*/  IMAD R13, R13, R2, RZ ;  /* 0x000000020d0d7224 */ /* 0x000fe200078e02ff */
[----:B--2---:R-:W-:-:S03]  /*54c0*/  LEA.HI.X.SX32 R8, R11, R3, 0x1, P4 ;  /* 0x000000030b087211 */ /* 0x004fc600020f0eff */
[----:B------:R1:W-:Y:S01]  /*54d0*/  STL [R1+0x38c], R9 ;  /* 0x00038c0901007387 */ /* 0x0003e20000100800 */
[----:B------:R-:W-:Y:S02]  /*54e0*/  LEA.HI R11, R28, 0x50, RZ, 0x1b ;  /* 0x000000501c0b7811 */ /* 0x000fe400078fd8ff */
[-C--:B0-----:R-:W-:Y:S01]  /*54f0*/  LEA.HI.X.SX32 R4, R12, R3.reuse, 0x1, P5 ;  /* 0x000000030c047211 */ /* 0x081fe200028f0eff */
[----:B------:R0:W-:Y:S01]  /*5500*/  STL [R1+0x394], R8 ;  /* 0x0003940801007387 */ /* 0x0001e20000100800 */
[----:B------:R-:W-:Y:S01]  /*5510*/  LEA.HI.X.SX32 R3, R5, R3, 0x1, P6 ;  /* 0x0000000305037211 */ /* 0x000fe200030f0eff */
[----:B------:R-:W-:Y:S01]  /*5520*/  IMAD R11, R11, R2, RZ ;  /* 0x000000020b0b7224 */ /* 0x000fe200078e02ff */
[----:B------:R-:W-:Y:S01]  /*5530*/  SHF.R.S32.HI R5, RZ, 0x7, R28 ;  /* 0x00000007ff057819 */ /* 0x000fe2000001141c */
[----:B------:R2:W-:Y:S01]  /*5540*/  STL [R1+0x39c], R4 ;  /* 0x00039c0401007387 */ /* 0x0005e20000100800 */
[----:B------:R-:W-:Y:S02]  /*5550*/  IADD3 R14, P3, PT, R13, R6, RZ ;  /* 0x000000060d0e7210 */ /* 0x000fe40007f7e0ff */
[----:B------:R-:W-:Y:S01]  /*5560*/  SGXT R5, R5, 0x1 ;  /* 0x000000010505781a */ /* 0x000fe20000000200 */
[----:B------:R3:W-:Y:S01]  /*5570*/  STL [R1+0x3a4], R3 ;  /* 0x0003a40301007387 */ /* 0x0007e20000100800 */
[----:B-1----:R-:W-:-:S02]  /*5580*/  LEA.HI R9, R28, 0xd0, RZ, 0x1b ;  /* 0x000000d01c097811 */ /* 0x002fc400078fd8ff */
[----:B0-----:R-:W-:Y:S02]  /*5590*/  LOP3.LUT R8, R5, 0x90, RZ, 0xc0, !PT ;  /* 0x0000009005087812 */ /* 0x001fe400078ec0ff */
[C---:B------:R-:W-:Y:S01]  /*55a0*/  LEA.HI R5, R28.reuse, 0xb0, RZ, 0x1b ;  /* 0x000000b01c057811 */ /* 0x040fe200078fd8ff */
[-C--:B------:R-:W-:Y:S01]  /*55b0*/  IMAD R9, R9, R2.reuse, RZ ;  /* 0x0000000209097224 */ /* 0x080fe200078e02ff */
[----:B--2---:R-:W-:Y:S02]  /*55c0*/  SEL R4, RZ, 0x110, !P0 ;  /* 0x00000110ff047807 */ /* 0x004fe40004000000 */
[----:B---3--:R-:W-:Y:S01]  /*55d0*/  LEA.HI R3, R28, 0x30, RZ, 0x1b ;  /* 0x000000301c037811 */ /* 0x008fe200078fd8ff */
[-C--:B------:R-:W-:Y:S01]  /*55e0*/  IMAD R10, R5, R2.reuse, RZ ;  /* 0x00000002050a7224 */ /* 0x080fe200078e02ff */
[--C-:B------:R-:W-:Y:S01]  /*55f0*/  LOP3.LUT R12, R4, 0xff, R28.reuse, 0x78, !PT ;  /* 0x000000ff040c7812 */ /* 0x100fe200078e781c */
[-C--:B------:R-:W-:Y:S01]  /*5600*/  IMAD R5, R17, R2.reuse, RZ ;  /* 0x0000000211057224 */ /* 0x080fe200078e02ff */
[----:B------:R-:W-:Y:S01]  /*5610*/  LOP3.LUT R4, R8, 0x17f, R28, 0x78, !PT ;  /* 0x0000017f08047812 */ /* 0x000fe200078e781c */
[----:B------:R-:W-:Y:S01]  /*5620*/  IMAD R8, R19, R2, RZ ;  /* 0x0000000213087224 */ /* 0x000fe200078e02ff */
[----:B------:R-:W-:Y:S01]  /*5630*/  IADD3 R19, P4, PT, R15, R6, RZ ;  /* 0x000000060f137210 */ /* 0x000fe20007f9e0ff */
[----:B------:R-:W-:-:S02]  /*5640*/  IMAD R3, R3, R2, RZ ;  /* 0x0000000203037224 */ /* 0x000fc400078e02ff */
[----:B------:R-:W-:Y:S02]  /*5650*/  IMAD R4, R2, 0x20, R15 ;  /* 0x0000002002047824 */ /* 0x000fe400078e020f */
[----:B------:R0:W-:Y:S01]  /*5660*/  STL [R1+0x308], R19 ;  /* 0x0003081301007387 */ /* 0x0001e20000100800 */
[----:B------:R-:W-:-:S03]  /*5670*/  IADD3 R17, P6, PT, R3, R6, RZ ;  /* 0x0000000603117210 */ /* 0x000fc60007fde0ff */
[----:B------:R1:W-:Y:S04]  /*5680*/  STL [R1+0x310], R14 ;  /* 0x0003100e01007387 */ /* 0x0003e80000100800 */
[----:B------:R2:W-:Y:S01]  /*5690*/  STL [R1+0x320], R17 ;  /* 0x0003201101007387 */ /* 0x0005e20000100800 */
[----:B0-----:R-:W-:Y:S02]  /*56a0*/  IADD3 R19, P5, PT, R11, R6, RZ ;  /* 0x000000060b137210 */ /* 0x001fe40007fbe0ff */
[----:B-1----:R-:W-:-:S03]  /*56b0*/  LEA.HI.X.SX32 R14, R15, R0, 0x1, P4 ;  /* 0x000000000f0e7211 */ /* 0x002fc600020f0eff */
[----:B------:R-:W-:Y:S01]  /*56c0*/  STL [R1+0x330], R19 ;  /* 0x0003301301007387 */ /* 0x000fe20000100800 */
[----:B------:R-:W-:Y:S02]  /*56d0*/  LEA.HI.X.SX32 R15, R13, R0, 0x1, P3 ;  /* 0x000000000d0f7211 */ /* 0x000fe400018f0eff */
[----:B--2---:R-:W-:Y:S01]  /*56e0*/  IADD3 R17, P4, PT, R8, R6, RZ ;  /* 0x0000000608117210 */ /* 0x004fe20007f9e0ff */
[----:B------:R0:W-:Y:S01]  /*56f0*/  STL [R1+0x304], R14 ;  /* 0x0003040e01007387 */ /* 0x0001e20000100800 */
[----:B------:R-:W-:Y:S01]  /*5700*/  LEA.HI.X.SX32 R13, R3, R0, 0x1, P6 ;  /* 0x00000000030d7211 */ /* 0x000fe200030f0eff */
[----:B------:R-:W-:Y:S02]  /*5710*/  IMAD R3, R2, 0x20, R4 ;  /* 0x0000002002037824 */ /* 0x000fe400078e0204 */
[----:B------:R-:W-:Y:S04]  /*5720*/  STL [R1+0x340], R17 ;  /* 0x0003401101007387 */ /* 0x000fe80000100800 */
[----:B------:R-:W-:Y:S01]  /*5730*/  STL [R1+0x30c], R15 ;  /* 0x00030c0f01007387 */ /* 0x000fe20000100800 */
[----:B0-----:R-:W-:-:S05]  /*5740*/  IADD3 R14, P3, PT, R7, R6, RZ ;  /* 0x00000006070e7210 */ /* 0x001fca0007f7e0ff */
[----:B------:R0:W-:Y:S04]  /*5750*/  STL [R1+0x350], R14 ;  /* 0x0003500e01007387 */ /* 0x0001e80000100800 */
[----:B------:R1:W-:Y:S01]  /*5760*/  STL [R1+0x31c], R13 ;  /* 0x00031c0d01007387 */ /* 0x0003e20000100800 */
[----:B0-----:R-:W-:Y:S02]  /*5770*/  IADD3 R14, P6, PT, R10, R6, RZ ;  /* 0x000000060a0e7210 */ /* 0x001fe40007fde0ff */
[----:B-1----:R-:W-:-:S03]  /*5780*/  LEA.HI.X.SX32 R13, R11, R0, 0x1, P5 ;  /* 0x000000000b0d7211 */ /* 0x002fc600028f0eff */
[----:B------:R0:W-:Y:S01]  /*5790*/  STL [R1+0x360], R14 ;  /* 0x0003600e01007387 */ /* 0x0001e20000100800 */
[----:B------:R-:W-:Y:S01]  /*57a0*/  LEA.HI.X.SX32 R11, R8, R0, 0x1, P4 ;  /* 0x00000000080b7211 */ /* 0x000fe200020f0eff */
[----:B------:R-:W-:Y:S02]  /*57b0*/  IMAD R8, R2, 0x20, R3 ;  /* 0x0000002002087824 */ /* 0x000fe400078e0203 */
[----:B------:R1:W-:Y:S04]  /*57c0*/  STL [R1+0x32c], R13 ;  /* 0x00032c0d01007387 */ /* 0x0003e80000100800 */
[----:B------:R2:W-:Y:S01]  /*57d0*/  STL [R1+0x33c], R11 ;  /* 0x00033c0b01007387 */ /* 0x0005e20000100800 */
[-C--:B0-----:R-:W-:Y:S02]  /*57e0*/  IADD3 R14, P5, PT, R4, R6.reuse, RZ ;  /* 0x00000006040e7210 */ /* 0x081fe40007fbe0ff */
[----:B-1----:R-:W-:-:S03]  /*57f0*/  IADD3 R13, P4, PT, R9, R6, RZ ;  /* 0x00000006090d7210 */ /* 0x002fc60007f9e0ff */
[----:B------:R-:W-:Y:S01]  /*5800*/  STL [R1+0x318], R14 ;  /* 0x0003180e01007387 */ /* 0x000fe20000100800 */
[-C--:B------:R-:W-:Y:S02]  /*5810*/  LEA.HI.X.SX32 R4, R4, R0.reuse, 0x1, P5 ;  /* 0x0000000004047211 */ /* 0x080fe400028f0eff */
[-C--:B--2---:R-:W-:Y:S01]  /*5820*/  LEA.HI.X.SX32 R11, R7, R0.reuse, 0x1, P3 ;  /* 0x00000000070b7211 */ /* 0x084fe200018f0eff */
[----:B------:R0:W-:Y:S01]  /*5830*/  STL [R1+0x370], R13 ;  /* 0x0003700d01007387 */ /* 0x0001e20000100800 */
[----:B------:R-:W-:Y:S01]  /*5840*/  IMAD R7, R2, 0x20, R8 ;  /* 0x0000002002077824 */ /* 0x000fe200078e0208 */
[----:B------:R-:W-:Y:S02]  /*5850*/  LEA.HI.X.SX32 R9, R9, R0, 0x1, P4 ;  /* 0x0000000009097211 */ /* 0x000fe400020f0eff */
[----:B------:R1:W-:Y:S04]  /*5860*/  STL [R1+0x34c], R11 ;  /* 0x00034c0b01007387 */ /* 0x0003e80000100800 */
[----:B------:R2:W-:Y:S01]  /*5870*/  STL [R1+0x314], R4 ;  /* 0x0003140401007387 */ /* 0x0005e20000100800 */
[----:B0-----:R-:W-:-:S02]  /*5880*/  IADD3 R13, P5, PT, R3, R6, RZ ;  /* 0x00000006030d7210 */ /* 0x001fc40007fbe0ff */
[----:B-1----:R-:W-:-:S03]  /*5890*/  IADD3 R11, P3, PT, R5, R6, RZ ;  /* 0x00000006050b7210 */ /* 0x002fc60007f7e0ff */
[----:B------:R0:W-:Y:S01]  /*58a0*/  STL [R1+0x328], R13 ;  /* 0x0003280d01007387 */ /* 0x0001e20000100800 */
[----:B--2---:R-:W-:-:S03]  /*58b0*/  IMAD R4, R2, 0x20, R7 ;  /* 0x0000002002047824 */ /* 0x004fc600078e0207 */
[----:B------:R1:W-:Y:S01]  /*58c0*/  STL [R1+0x380], R11 ;  /* 0x0003800b01007387 */ /* 0x0003e20000100800 */
[-C--:B------:R-:W-:Y:S02]  /*58d0*/  LEA.HI.X.SX32 R5, R5, R0.reuse, 0x1, P3 ;  /* 0x0000000005057211 */ /* 0x080fe400018f0eff */
[-C--:B0-----:R-:W-:Y:S02]  /*58e0*/  LEA.HI.X.SX32 R13, R10, R0.reuse, 0x1, P6 ;  /* 0x000000000a0d7211 */ /* 0x081fe400030f0eff */
[----:B------:R-:W-:Y:S01]  /*58f0*/  LEA.HI.X.SX32 R10, R3, R0, 0x1, P5 ;  /* 0x00000000030a7211 */ /* 0x000fe200028f0eff */
[----:B------:R-:W-:Y:S01]  /*5900*/  IMAD R3, R2, 0x20, R4 ;  /* 0x0000002002037824 */ /* 0x000fe200078e0204 */
[----:B-1----:R-:W-:Y:S01]  /*5910*/  IADD3 R11, P5, PT, R8, R6, RZ ;  /* 0x00000006080b7210 */ /* 0x002fe20007fbe0ff */
[----:B------:R-:W-:Y:S02]  /*5920*/  STL [R1+0x35c], R13 ;  /* 0x00035c0d01007387 */ /* 0x000fe40000100800 */
[----:B------:R-:W-:Y:S01]  /*5930*/  IMAD R2, R2, 0x20, R3 ;  /* 0x0000002002027824 */ /* 0x000fe200078e0203 */
[----:B------:R-:W-:Y:S01]  /*5940*/  LEA.HI.X.SX32 R8, R8, R0, 0x1, P5 ;  /* 0x0000000008087211 */ /* 0x000fe200028f0eff */
[----:B------:R0:W-:Y:S04]  /*5950*/  STL [R1+0x324], R10 ;  /* 0x0003240a01007387 */ /* 0x0001e80000100800 */
[----:B------:R-:W-:Y:S01]  /*5960*/  STL [R1+0x338], R11 ;  /* 0x0003380b01007387 */ /* 0x000fe20000100800 */
[----:B0-----:R-:W-:-:S05]  /*5970*/  IADD3 R10, P6, PT, R7, R6, RZ ;  /* 0x00000006070a7210 */ /* 0x001fca0007fde0ff */
[----:B------:R-:W-:Y:S04]  /*5980*/  STL [R1+0x348], R10 ;  /* 0x0003480a01007387 */ /* 0x000fe80000100800 */
[----:B------:R0:W-:Y:S04]  /*5990*/  STL [R1+0x36c], R9 ;  /* 0x00036c0901007387 */ /* 0x0001e80000100800 */
[----:B------:R1:W-:Y:S01]  /*59a0*/  STL [R1+0x334], R8 ;  /* 0x0003340801007387 */ /* 0x0003e20000100800 */
[----:B0-----:R-:W-:Y:S02]  /*59b0*/  LEA.HI.X.SX32 R9, R7, R0, 0x1, P6 ;  /* 0x0000000007097211 */ /* 0x001fe400030f0eff */
[----:B------:R-:W-:-:S02]  /*59c0*/  IADD3 R7, P5, PT, R3, R6, RZ ;  /* 0x0000000603077210 */ /* 0x000fc40007fbe0ff */
[-C--:B-1----:R-:W-:Y:S01]  /*59d0*/  IADD3 R8, P4, PT, R4, R6.reuse, RZ ;  /* 0x0000000604087210 */ /* 0x082fe20007f9e0ff */
[----:B------:R-:W-:Y:S01]  /*59e0*/  STL [R1+0x344], R9 ;  /* 0x0003440901007387 */ /* 0x000fe20000100800 */
[----:B------:R-:W-:Y:S02]  /*59f0*/  IADD3 R6, P6, PT, R2, R6, RZ ;  /* 0x0000000602067210 */ /* 0x000fe40007fde0ff */
[-C--:B------:R-:W-:Y:S01]  /*5a00*/  LEA.HI.X.SX32 R4, R4, R0.reuse, 0x1, P4 ;  /* 0x0000000004047211 */ /* 0x080fe200020f0eff */
[----:B------:R-:W-:Y:S01]  /*5a10*/  STL [R1+0x358], R8 ;  /* 0x0003580801007387 */ /* 0x000fe20000100800 */
[-C--:B------:R-:W-:Y:S02]  /*5a20*/  LEA.HI.X.SX32 R3, R3, R0.reuse, 0x1, P5 ;  /* 0x0000000003037211 */ /* 0x080fe400028f0eff */
[----:B------:R-:W-:Y:S01]  /*5a30*/  LEA.HI.X.SX32 R0, R2, R0, 0x1, P6 ;  /* 0x0000000002007211 */ /* 0x000fe200030f0eff */
[----:B------:R-:W-:Y:S01]  /*5a40*/  STL [R1+0x368], R7 ;  /* 0x0003680701007387 */ /* 0x000fe20000100800 */
[----:B------:R-:W-:-:S03]  /*5a50*/  IMAD.MOV.U32 R2, RZ, RZ, 0x3f800000 ;  /* 0x3f800000ff027424 */ /* 0x000fc600078e00ff */
[----:B------:R-:W-:Y:S04]  /*5a60*/  STL [R1+0x378], R6 ;  /* 0x0003780601007387 */ /* 0x000fe80000100800 */
[----:B------:R-:W-:Y:S04]  /*5a70*/  STL [R1+0x37c], R5 ;  /* 0x00037c0501007387 */ /* 0x000fe80000100800 */
[----:B------:R0:W-:Y:S04]  /*5a80*/  STL [R1+0x354], R4 ;  /* 0x0003540401007387 */ /* 0x0001e80000100800 */
[----:B------:R1:W-:Y:S04]  /*5a90*/  STL [R1+0x364], R3 ;  /* 0x0003640301007387 */ /* 0x0003e80000100800 */
[----:B------:R2:W-:Y:S01]  /*5aa0*/  STL [R1+0x374], R0 ;  /* 0x0003740001007387 */ /* 0x0005e20000100800 */
[----:B0-----:R-:W-:-:S03]  /*5ab0*/  LOP3.LUT R4, R12, 0x60, RZ, 0x3c, !PT ;  /* 0x000000600c047812 */ /* 0x001fc600078e3cff */
[----:B------:R-:W-:Y:S01]  /*5ac0*/  STL [R1+0x2a0], R2 ;  /* 0x0002a00201007387 */ /* 0x000fe20000100800 */
[----:B-1----:R-:W-:Y:S02]  /*5ad0*/  IMAD.MOV.U32 R3, RZ, RZ, -0x800000 ;  /* 0xff800000ff037424 */ /* 0x002fe400078e00ff */
[----:B--2---:R-:W-:-:S03]  /*5ae0*/  IMAD.MOV.U32 R0, RZ, RZ, RZ ;  /* 0x000000ffff007224 */ /* 0x004fc600078e00ff */
[----:B------:R0:W-:Y:S04]  /*5af0*/  STL [R1], R3 ;  /* 0x0000000301007387 */ /* 0x0001e80000100800 */
[----:B------:R-:W-:Y:S04]  /*5b00*/  STL [R1+0x250], RZ ;  /* 0x000250ff01007387 */ /* 0x000fe80000100800 */
[----:B------:R1:W-:Y:S01]  /*5b10*/  STL [R1+0x2a8], R2 ;  /* 0x0002a80201007387 */ /* 0x0003e20000100800 */
[----:B0-----:R-:W-:-:S03]  /*5b20*/  LOP3.LUT R3, R12, 0x20, RZ, 0x3c, !PT ;  /* 0x000000200c037812 */ /* 0x001fc600078e3cff */
[----:B------:R0:W-:Y:S01]  /*5b30*/  STL [R1+0x254], RZ ;  /* 0x000254ff01007387 */ /* 0x0001e20000100800 */
[----:B------:R-:W-:-:S03]  /*5b40*/  LOP3.LUT R3, R18, 0x40, RZ, 0x3c, !PT ;  /* 0x0000004012037812 */ /* 0x000fc600078e3cff */
[----:B------:R0:W-:Y:S01]  /*5b50*/  STL [R1+0x258], RZ ;  /* 0x000258ff01007387 */ /* 0x0001e20000100800 */
[----:B-1----:R-:W-:-:S03]  /*5b60*/  LOP3.LUT R2, R12, 0x40, RZ, 0x3c, !PT ;  /* 0x000000400c027812 */ /* 0x002fc600078e3cff */
[----:B------:R0:W-:Y:S01]  /*5b70*/  STL [R1+0x25c], RZ ;  /* 0x00025cff01007387 */ /* 0x0001e20000100800 */
[----:B------:R-:W-:-:S03]  /*5b80*/  LOP3.LUT R2, R16, 0x1, RZ, 0x3c, !PT ;  /* 0x0000000110027812 */ /* 0x000fc600078e3cff */
[----:B------:R0:W-:Y:S04]  /*5b90*/  STL [R1+0x230], RZ ;  /* 0x000230ff01007387 */ /* 0x0001e80000100800 */
        /* <DEDUP_REMOVED lines=123> */
[----:B------:R0:W-:Y:S02]  /*6350*/  STL [R1+0x3ac], R2 ;  /* 0x0003ac0201007387 */ /* 0x0001e40000100800 */
.L_x_1:
[----:B------:R-:W2:Y:S04]  /*6360*/  LDL R5, [R1+0x2b0] ;  /* 0x0002b00001057983 */ /* 0x000ea80000100800 */
[----:B------:R-:W3:Y:S04]  /*6370*/  LDL R4, [R1+0x2b8] ;  /* 0x0002b80001047983 */ /* 0x000ee80000100800 */
[----:B------:R-:W4:Y:S04]  /*6380*/  LDL R9, [R1+0x2ac] ;  /* 0x0002ac0001097983 */ /* 0x000f280000100800 */
[----:B------:R-:W5:Y:S04]  /*6390*/  LDL R3, [R1+0x2b4] ;  /* 0x0002b40001037983 */ /* 0x000f680000100800 */
[----:B------:R-:W5:Y:S04]  /*63a0*/  LDL R14, [R1+0x2c8] ;  /* 0x0002c800010e7983 */ /* 0x000f680000100800 */
[----:B------:R-:W5:Y:S04]  /*63b0*/  LDL R21, [R1+0x2c4] ;  /* 0x0002c40001157983 */ /* 0x000f680000100800 */
[----:B------:R-:W5:Y:S04]  /*63c0*/  LDL R8, [R1+0x2c0] ;  /* 0x0002c00001087983 */ /* 0x000f680000100800 */
[----:B------:R-:W5:Y:S04]  /*63d0*/  LDL R11, [R1+0x2bc] ;  /* 0x0002bc00010b7983 */ /* 0x000f680000100800 */
[----:B------:R-:W5:Y:S01]  /*63e0*/  LDL R23, [R1+0x2d8] ;  /* 0x0002d80001177983 */ /* 0x000f620000100800 */
[----:B0-----:R-:W-:-:S03]  /*63f0*/  SHF.R.S32.HI R2, RZ, 0x1f, R0 ;  /* 0x0000001fff027819 */ /* 0x001fc60000011400 */
[----:B------:R-:W5:Y:S04]  /*6400*/  LDL R10, [R1+0x2d0] ;  /* 0x0002d000010a7983 */ /* 0x000f680000100800 */
[----:B------:R0:W-:Y:S04]  /*6410*/  STL [R1+0x490], R61 ;  /* 0x0004903d01007387 */ /* 0x0001e80000100800 */
[----:B------:R-:W5:Y:S04]  /*6420*/  LDL R13, [R1+0x2cc] ;  /* 0x0002cc00010d7983 */ /* 0x000f680000100800 */
        /* <DEDUP_REMOVED lines=17> */
[----:B------:R-:W5:Y:S01]  /*6540*/  LDL R24, [R1+0x384] ;  /* 0x0003840001187983 */ /* 0x000f620000100800 */
[----:B--2---:R-:W-:-:S02]  /*6550*/  IADD3 R6, P3, PT, R0, R5, RZ ;  /* 0x0000000500067210 */ /* 0x004fc40007f7e0ff */
[----:B---3--:R-:W-:-:S03]  /*6560*/  IADD3 R4, P4, PT, R0, R4, RZ ;  /* 0x0000000400047210 */ /* 0x008fc60007f9e0ff */
[C---:B----4-:R-:W-:Y:S02]  /*6570*/  IMAD.X R7, R2.reuse, 0x1, R9, P3 ;  /* 0x0000000102077824 */ /* 0x050fe400018e0609 */
[----:B-----5:R-:W-:-:S03]  /*6580*/  IMAD.X R5, R2, 0x1, R3, P4 ;  /* 0x0000000102057824 */ /* 0x020fc600020e0603 */
[----:B------:R1:W2:Y:S04]  /*6590*/  LDG.E.U8 R3, desc[UR10][R6.64] ;  /* 0x0000000a06037981 */ /* 0x0002a8000c1e1100 */
[----:B------:R-:W3:Y:S01]  /*65a0*/  LDG.E.U8 R4, desc[UR10][R4.64] ;  /* 0x0000000a04047981 */ /* 0x000ee2000c1e1100 */
[----:B-1----:R-:W-:-:S03]  /*65b0*/  IADD3 R6, P4, PT, R0, R14, RZ ;  /* 0x0000000e00067210 */ /* 0x002fc60007f9e0ff */
[----:B------:R-:W4:Y:S02]  /*65c0*/  LDL R14, [R1+0x2f0] ;  /* 0x0002f000010e7983 */ /* 0x000f240000100800 */
[----:B------:R-:W-:Y:S02]  /*65d0*/  IMAD.X R7, R2, 0x1, R21, P4 ;  /* 0x0000000102077824 */ /* 0x000fe400020e0615 */
[----:B------:R-:W5:Y:S01]  /*65e0*/  LDL R21, [R1+0x394] ;  /* 0x0003940001157983 */ /* 0x000f620000100800 */
[----:B------:R-:W-:-:S03]  /*65f0*/  IADD3 R8, P3, PT, R0, R8, RZ ;  /* 0x0000000800087210 */ /* 0x000fc60007f7e0ff */
[----:B------:R-:W2:Y:S02]  /*6600*/  LDG.E.U8 R6, desc[UR10][R6.64] ;  /* 0x0000000a06067981 */ /* 0x000ea4000c1e1100 */
[----:B------:R-:W-:-:S05]  /*6610*/  IMAD.X R9, R2, 0x1, R11, P3 ;  /* 0x0000000102097824 */ /* 0x000fca00018e060b */
[----:B------:R1:W2:Y:S02]  /*6620*/  LDG.E.U8 R5, desc[UR10][R8.64] ;  /* 0x0000000a08057981 */ /* 0x0002a4000c1e1100 */
[C---:B-1----:R-:W-:Y:S02]  /*6630*/  IADD3 R8, P4, PT, R0.reuse, R23, RZ ;  /* 0x0000001700087210 */ /* 0x042fe40007f9e0ff */
[----:B------:R-:W2:Y:S01]  /*6640*/  LDL R23, [R1+0x3a4] ;  /* 0x0003a40001177983 */ /* 0x000ea20000100800 */
[----:B------:R-:W-:-:S05]  /*6650*/  IADD3 R10, P3, PT, R0, R10, RZ ;  /* 0x0000000a000a7210 */ /* 0x000fca0007f7e0ff */
[----:B------:R-:W-:Y:S01]  /*6660*/  IMAD.X R11, R2, 0x1, R13, P3 ;  /* 0x00000001020b7824 */ /* 0x000fe200018e060d */
[----:B------:R-:W-:Y:S01]  /*6670*/  IADD3 R12, P3, PT, R0, R12, RZ ;  /* 0x0000000c000c7210 */ /* 0x000fe20007f7e0ff */
[----:B------:R-:W-:-:S03]  /*6680*/  IMAD.X R9, R2, 0x1, R33, P4 ;  /* 0x0000000102097824 */ /* 0x000fc600020e0621 */
[----:B------:R1:W2:Y:S01]  /*6690*/  LDG.E.U8 R7, desc[UR10][R10.64] ;  /* 0x0000000a0a077981 */ /* 0x0002a2000c1e1100 */
[----:B------:R-:W-:-:S03]  /*66a0*/  IMAD.X R13, R2, 0x1, R15, P3 ;  /* 0x00000001020d7824 */ /* 0x000fc600018e060f */
[----:B------:R-:W2:Y:S01]  /*66b0*/  LDG.E.U8 R8, desc[UR10][R8.64] ;  /* 0x0000000a08087981 */ /* 0x000ea2000c1e1100 */
[----:B-1----:R-:W-:-:S03]  /*66c0*/  IADD3 R10, P4, PT, R0, R32, RZ ;  /* 0x00000020000a7210 */ /* 0x002fc60007f9e0ff */
[----:B------:R1:W3:Y:S02]  /*66d0*/  LDG.E.U8 R9, desc[UR10][R12.64] ;  /* 0x0000000a0c097981 */ /* 0x0002e4000c1e1100 */
[----:B------:R-:W-:Y:S01]  /*66e0*/  IMAD.X R11, R2, 0x1, R31, P4 ;  /* 0x00000001020b7824 */ /* 0x000fe200020e061f */
[----:B-1----:R-:W-:-:S05]  /*66f0*/  IADD3 R12, P4, PT, R0, R30, RZ ;  /* 0x0000001e000c7210 */ /* 0x002fca0007f9e0ff */
[----:B------:R-:W-:Y:S01]  /*6700*/  IMAD.X R13, R2, 0x1, R17, P4 ;  /* 0x00000001020d7824 */ /* 0x000fe200020e0611 */
[C---:B------:R-:W-:Y:S01]  /*6710*/  IADD3 R16, P4, PT, R0.reuse, R16, RZ ;  /* 0x0000001000107210 */ /* 0x040fe20007f9e0ff */
[----:B------:R1:W-:Y:S04]  /*6720*/  STL [R1+0x3b0], R0 ;  /* 0x0003b00001007387 */ /* 0x0003e80000100800 */
[----:B0-----:R-:W3:Y:S01]  /*6730*/  LDL R61, [R1+0x160] ;  /* 0x00016000013d7983 */ /* 0x001ee20000100800 */
[----:B----4-:R-:W-:-:S05]  /*6740*/  IADD3 R14, P3, PT, R0, R14, RZ ;  /* 0x0000000e000e7210 */ /* 0x010fca0007f7e0ff */
[C---:B------:R-:W-:Y:S02]  /*6750*/  IMAD.X R15, R2.reuse, 0x1, R18, P3 ;  /* 0x00000001020f7824 */ /* 0x040fe400018e0612 */
[----:B------:R0:W4:Y:S01]  /*6760*/  LDG.E.U8 R18, desc[UR10][R10.64] ;  /* 0x0000000a0a127981 */ /* 0x000122000c1e1100 */
[----:B-----5:R-:W-:Y:S01]  /*6770*/  IMAD.X R17, R2, 0x1, R21, P4 ;  /* 0x0000000102117824 */ /* 0x020fe200020e0615 */
[----:B0-----:R-:W-:Y:S02]  /*6780*/  IADD3 R10, P3, PT, R0, R19, RZ ;  /* 0x00000013000a7210 */ /* 0x001fe40007f7e0ff */
[----:B------:R0:W5:Y:S03]  /*6790*/  LDG.E.U8 R19, desc[UR10][R14.64] ;  /* 0x0000000a0e137981 */ /* 0x000166000c1e1100 */
[----:B------:R-:W-:Y:S02]  /*67a0*/  IMAD.X R11, R2, 0x1, R20, P3 ;  /* 0x00000001020b7824 */ /* 0x000fe400018e0614 */
[----:B------:R1:W3:Y:S04]  /*67b0*/  LDG.E.U8 R20, desc[UR10][R12.64] ;  /* 0x0000000a0c147981 */ /* 0x0002e8000c1e1100 */
[----:B------:R1:W3:Y:S01]  /*67c0*/  LDG.E.U8 R21, desc[UR10][R10.64] ;  /* 0x0000000a0a157981 */ /* 0x0002e2000c1e1100 */
[----:B0-----:R-:W-:-:S05]  /*67d0*/  IADD3 R14, P3, PT, R0, R29, RZ ;  /* 0x0000001d000e7210 */ /* 0x001fca0007f7e0ff */
[----:B------:R-:W-:Y:S02]  /*67e0*/  IMAD.X R15, R2, 0x1, R22, P3 ;  /* 0x00000001020f7824 */ /* 0x000fe400018e0616 */
[----:B------:R0:W4:Y:S01]  /*67f0*/  LDG.E.U8 R22, desc[UR10][R16.64] ;  /* 0x0000000a10167981 */ /* 0x000122000c1e1100 */
[C---:B-1----:R-:W-:Y:S02]  /*6800*/  IADD3 R12, P5, PT, R0.reuse, R27, RZ ;  /* 0x0000001b000c7210 */ /* 0x042fe40007fbe0ff */
[----:B------:R-:W-:Y:S01]  /*6810*/  IADD3 R10, P4, PT, R0, R28, RZ ;  /* 0x0000001c000a7210 */ /* 0x000fe20007f9e0ff */
[----:B------:R-:W4:Y:S02]  /*6820*/  LDG.E.U8 R14, desc[UR10][R14.64] ;  /* 0x0000000a0e0e7981 */ /* 0x000f24000c1e1100 */
[----:B------:R-:W-:Y:S01]  /*6830*/  IMAD.X R13, R2, 0x1, R25, P5 ;  /* 0x00000001020d7824 */ /* 0x000fe200028e0619 */
[----:B0-----:R-:W-:Y:S01]  /*6840*/  IADD3 R16, P3, PT, R0, R26, RZ ;  /* 0x0000001a00107210 */ /* 0x001fe20007f7e0ff */
[----:B------:R-:W-:-:S04]  /*6850*/  IMAD.X R11, R2, 0x1, R24, P4 ;  /* 0x00000001020b7824 */ /* 0x000fc800020e0618 */
[----:B--2---:R-:W-:Y:S01]  /*6860*/  IMAD.X R17, R2, 0x1, R23, P3 ;  /* 0x0000000102117824 */ /* 0x004fe200018e0617 */
[----:B------:R-:W2:Y:S04]  /*6870*/  LDG.E.U8 R10, desc[UR10][R10.64] ;  /* 0x0000000a0a0a7981 */ /* 0x000ea8000c1e1100 */
[----:B------:R-:W2:Y:S04]  /*6880*/  LDG.E.U8 R2, desc[UR10][R12.64] ;  /* 0x0000000a0c027981 */ /* 0x000ea8000c1e1100 */
[----:B------:R-:W2:Y:S01]  /*6890*/  LDG.E.U8 R11, desc[UR10][R16.64] ;  /* 0x0000000a100b7981 */ /* 0x000ea2000c1e1100 */
[----:B------:R-:W0:Y:S01]  /*68a0*/  S2R R25, SR_TID.X ;  /* 0x0000000000197919 */ /* 0x000e220000002100 */
[----:B------:R-:W-:-:S02]  /*68b0*/  SEL R24, RZ, 0x110, !P0 ;  /* 0x00000110ff187807 */ /* 0x000fc40004000000 */
[----:B------:R-:W-:Y:S01]  /*68c0*/  SEL R23, RZ, 0x110, !P0 ;  /* 0x00000110ff177807 */ /* 0x000fe20004000000 */
[----:B------:R-:W1:Y:S01]  /*68d0*/  S2R R57, SR_TID.X ;  /* 0x0000000000397919 */ /* 0x000e620000002100 */
[--C-:B0-----:R-:W-:Y:S01]  /*68e0*/  LOP3.LUT R24, R24, 0xff, R25.reuse, 0x78, !PT ;  /* 0x000000ff18187812 */ /* 0x101fe200078e7819 */
[----:B------:R-:W-:Y:S01]  /*68f0*/  BAR.SYNC.DEFER_BLOCKING 0x0 ;  /* 0x0000000000007b1d */ /* 0x000fe20000010000 */
[----:B------:R-:W-:-:S04]  /*6900*/  LOP3.LUT R23, R23, 0xff, R25, 0x78, !PT ;  /* 0x000000ff17177812 */ /* 0x000fc800078e7819 */
[----:B------:R-:W-:Y:S01]  /*6910*/  LOP3.LUT R23, R23, 0x20, RZ, 0x3c, !PT ;  /* 0x0000002017177812 */ /* 0x000fe200078e3cff */
[----:B------:R-:W-:Y:S04]  /*6920*/  STS.U8 [R24+UR6+0x20000], R3 ;  /* 0x0200000318007988 */ /* 0x000fe80008000006 */
[----:B------:R-:W-:Y:S01]  /*6930*/  STS.U8 [R24+UR6+0x20800], R7 ;  /* 0x0208000718007988 */ /* 0x000fe20008000006 */
[C---:B-1----:R-:W-:Y:S01]  /*6940*/  LOP3.LUT R0, R57.reuse, 0x7, RZ, 0xc0, !PT ;  /* 0x0000000739007812 */ /* 0x042fe200078ec0ff */
[----:B------:R-:W-:-:S04]  /*6950*/  IMAD.SHL.U32 R56, R57, 0x2, RZ ;  /* 0x0000000239387824 */ /* 0x000fc800078e00ff */
[----:B------:R-:W-:-:S05]  /*6960*/  IMAD R0, R0, 0x110, RZ ;  /* 0x0000011000007824 */ /* 0x000fca00078e02ff */
[----:B------:R-:W-:Y:S01]  /*6970*/  LOP3.LUT R0, R0, 0x30, R56, 0x78, !PT ;  /* 0x0000003000007812 */ /* 0x000fe200078e7838 */
[----:B------:R-:W-:Y:S01]  /*6980*/  IMAD.SHL.U32 R58, R57, 0x2, RZ ;  /* 0x00000002393a7824 */ /* 0x000fe200078e00ff */
[----:B-----5:R-:W-:Y:S04]  /*6990*/  STS.U8 [R24+UR6+0x21000], R19 ;  /* 0x0210001318007988 */ /* 0x020fe80008000006 */
[----:B------:R-:W5:Y:S04]  /*69a0*/  LDL R56, [R1+0x308] ;  /* 0x0003080001387983 */ /* 0x000f680000100800 */
[----:B---3--:R0:W-:Y:S04]  /*69b0*/  STS.U8 [R24+UR6+0x21800], R21 ;  /* 0x0218001518007988 */ /* 0x0081e80008000006 */
[----:B------:R-:W-:Y:S04]  /*69c0*/  STS.U8 [R23+UR6+0x20200], R4 ;  /* 0x0202000417007988 */ /* 0x000fe80008000006 */
[----:B------:R-:W-:Y:S01]  /*69d0*/  STS.U8 [R23+UR6+0x20a00], R8 ;  /* 0x020a000817007988 */ /* 0x000fe20008000006 */
[----:B0-----:R-:W-:-:S03]  /*69e0*/  SEL R24, RZ, 0x110, !P0 ;  /* 0x00000110ff187807 */ /* 0x001fc60004000000 */
[----:B------:R-:W-:Y:S01]  /*69f0*/  STS.U8 [R23+UR6+0x21200], R20 ;  /* 0x0212001417007988 */ /* 0x000fe20008000006 */
[----:B------:R-:W-:-:S03]  /*6a00*/  LOP3.LUT R24, R24, 0xff, R25, 0x78, !PT ;  /* 0x000000ff18187812 */ /* 0x000fc600078e7819 */
[----:B----4-:R0:W-:Y:S01]  /*6a10*/  STS.U8 [R23+UR6+0x21a00], R22 ;  /* 0x021a001617007988 */ /* 0x0101e20008000006 */
[----:B------:R-:W-:Y:S02]  /*6a20*/  LOP3.LUT R24, R24, 0x40, RZ, 0x3c, !PT ;  /* 0x0000004018187812 */ /* 0x000fe400078e3cff */
[----:B0-----:R-:W-:-:S04]  /*6a30*/  SEL R23, RZ, 0x110, !P0 ;  /* 0x00000110ff177807 */ /* 0x001fc80004000000 */
[----:B------:R-:W-:Y:S01]  /*6a40*/  LOP3.LUT R23, R23, 0xff, R25, 0x78, !PT ;  /* 0x000000ff17177812 */ /* 0x000fe200078e7819 */
[----:B------:R-:W-:Y:S03]  /*6a50*/  STS.U8 [R24+UR6+0x20400], R5 ;  /* 0x0204000518007988 */ /* 0x000fe60008000006 */
[----:B------:R-:W-:Y:S01]  /*6a60*/  LOP3.LUT R23, R23, 0x60, RZ, 0x3c, !PT ;  /* 0x0000006017177812 */ /* 0x000fe200078e3cff */
[----:B------:R-:W-:Y:S04]  /*6a70*/  STS.U8 [R24+UR6+0x20c00], R9 ;  /* 0x020c000918007988 */ /* 0x000fe80008000006 */
[----:B------:R-:W-:Y:S04]  /*6a80*/  STS.U8 [R24+UR6+0x21400], R14 ;  /* 0x0214000e18007988 */ /* 0x000fe80008000006 */
[----:B--2---:R-:W-:Y:S04]  /*6a90*/  STS.U8 [R24+UR6+0x21c00], R2 ;  /* 0x021c000218007988 */ /* 0x004fe80008000006 */
[----:B------:R-:W-:Y:S04]  /*6aa0*/  STS.U8 [R23+UR6+0x20600], R6 ;  /* 0x0206000617007988 */ /* 0x000fe80008000006 */
[----:B------:R-:W-:Y:S04]  /*6ab0*/  STS.U8 [R23+UR6+0x20e00], R18 ;  /* 0x020e001217007988 */ /* 0x000fe80008000006 */
[----:B------:R-:W-:Y:S04]  /*6ac0*/  STS.U8 [R23+UR6+0x21600], R10 ;  /* 0x0216000a17007988 */ /* 0x000fe80008000006 */
[----:B------:R-:W-:Y:S01]  /*6ad0*/  STS.U8 [R23+UR6+0x21e00], R11 ;  /* 0x021e000b17007988 */ /* 0x000fe20008000006 */
[----:B------:R-:W-:Y:S06]  /*6ae0*/  BAR.SYNC.DEFER_BLOCKING 0x0 ;  /* 0x0000000000007b1d */ /* 0x000fec0000010000 */
[----:B------:R-:W0:Y:S04]  /*6af0*/  LDSM.16.M88.4 R12, [R0+UR6+0x20000] ;  /* 0x02000006000c783b */ /* 0x000e280008000200 */
[----:B------:R-:W1:Y:S04]  /*6b00*/  LDSM.16.MT88.4 R28, [R61] ;  /* 0x000000003d1c783b */ /* 0x000e680000004200 */
[----:B------:R-:W2:Y:S04]  /*6b10*/  LDSM.16.MT88.4 R24, [R61+0x2000] ;  /* 0x002000003d18783b */ /* 0x000ea80000004200 */
[----:B------:R-:W3:Y:S04]  /*6b20*/  LDSM.16.M88.4 R40, [R0+UR6+0x20800] ;  /* 0x020800060028783b */ /* 0x000ee80008000200 */
[----:B------:R-:W4:Y:S04]  /*6b30*/  LDSM.16.M88.4 R36, [R0+UR6+0x21000] ;  /* 0x021000060024783b */ /* 0x000f280008000200 */
[----:B------:R-:W4:Y:S04]  /*6b40*/  LDSM.16.M88.4 R32, [R0+UR6+0x21800] ;  /* 0x021800060020783b */ /* 0x000f280008000200 */
[----:B------:R-:W4:Y:S01]  /*6b50*/  LDSM.16.MT88.4 R8, [R61+0x6000] ;  /* 0x006000003d08783b */ /* 0x000f220000004200 */
[----:B0-----:R-:W-:-:S02]  /*6b60*/  F2FP.F16.E4M3.UNPACK_B R2, R12 ;  /* 0x0000000cff02723e */ /* 0x001fc400020006ff */
[----:B------:R-:W-:Y:S01]  /*6b70*/  F2FP.F16.E4M3.UNPACK_B R3, R13 ;  /* 0x0000000dff03723e */ /* 0x000fe200020006ff */
[----:B-1----:R-:W-:Y:S02]  /*6b80*/  IMAD.MOV.U32 R4, RZ, RZ, R28 ;  /* 0x000000ffff047224 */ /* 0x002fe400078e001c */
[----:B------:R-:W-:Y:S02]  /*6b90*/  IMAD.MOV.U32 R5, RZ, RZ, R30 ;  /* 0x000000ffff057224 */ /* 0x000fe400078e001e */
[----:B--2---:R-:W-:Y:S02]  /*6ba0*/  IMAD.MOV.U32 R6, RZ, RZ, R24 ;  /* 0x000000ffff067224 */ /* 0x004fe400078e0018 */
[----:B------:R-:W-:-:S07]  /*6bb0*/  IMAD.MOV.U32 R7, RZ, RZ, R26 ;  /* 0x000000ffff077224 */ /* 0x000fce00078e001a */
[----:B------:R-:W-:Y:S01]  /*6bc0*/  HMMA.16816.F32 R48, R4, R2, RZ ;  /* 0x000000020430723c */ /* 0x000fe200000018ff */
[----:B---3--:R-:W-:Y:S02]  /*6bd0*/  F2FP.F16.E4M3.UNPACK_B R2, R40 ;  /* 0x00000028ff02723e */ /* 0x008fe400020006ff */
[----:B------:R-:W-:-:S07]  /*6be0*/  F2FP.F16.E4M3.UNPACK_B R3, R41 ;  /* 0x00000029ff03723e */ /* 0x000fce00020006ff */
[C---:B------:R-:W-:Y:S01]  /*6bf0*/  HMMA.16816.F32 R16, R4.reuse, R2, RZ ;  /* 0x000000020410723c */ /* 0x040fe200000018ff */
[----:B----4-:R-:W-:Y:S02]  /*6c00*/  F2FP.F16.E4M3.UNPACK_B R2, R36 ;  /* 0x00000024ff02723e */ /* 0x010fe400020006ff */
[----:B------:R-:W-:Y:S01]  /*6c10*/  F2FP.F16.E4M3.UNPACK_B R3, R37 ;  /* 0x00000025ff03723e */ /* 0x000fe200020006ff */
[----:B------:R-:W-:Y:S02]  /*6c20*/  IMAD.MOV.U32 R44, RZ, RZ, R28 ;  /* 0x000000ffff2c7224 */ /* 0x000fe400078e001c */
[----:B------:R-:W-:Y:S02]  /*6c30*/  IMAD.MOV.U32 R45, RZ, RZ, R30 ;  /* 0x000000ffff2d7224 */ /* 0x000fe400078e001e */
[----:B------:R-:W-:Y:S02]  /*6c40*/  IMAD.MOV.U32 R46, RZ, RZ, R24 ;  /* 0x000000ffff2e7224 */ /* 0x000fe400078e0018 */
[----:B------:R-:W-:Y:S01]  /*6c50*/  HMMA.16816.F32 R20, R4, R2, RZ ;  /* 0x000000020414723c */ /* 0x000fe200000018ff */
[----:B------:R-:W-:Y:S01]  /*6c60*/  F2FP.F16.E4M3.UNPACK_B R2, R32 ;  /* 0x00000020ff02723e */ /* 0x000fe200020006ff */
[----:B------:R-:W-:Y:S01]  /*6c70*/  IMAD.MOV.U32 R47, RZ, RZ, R26 ;  /* 0x000000ffff2f7224 */ /* 0x000fe200078e001a */
[----:B------:R-:W-:Y:S01]  /*6c80*/  F2FP.F16.E4M3.UNPACK_B R3, R33 ;  /* 0x00000021ff03723e */ /* 0x000fe200020006ff */
[----:B------:R-:W-:-:S02]  /*6c90*/  IMAD.MOV.U32 R4, RZ, RZ, R29 ;  /* 0x000000ffff047224 */ /* 0x000fc400078e001d */
[----:B------:R-:W-:Y:S02]  /*6ca0*/  IMAD.MOV.U32 R5, RZ, RZ, R31 ;  /* 0x000000ffff057224 */ /* 0x000fe400078e001f */
[----:B------:R-:W-:Y:S02]  /*6cb0*/  IMAD.MOV.U32 R6, RZ, RZ, R25 ;  /* 0x000000ffff067224 */ /* 0x000fe400078e0019 */
[----:B------:R-:W-:Y:S01]  /*6cc0*/  HMMA.16816.F32 R44, R44, R2, RZ ;  /* 0x000000022c2c723c */ /* 0x000fe200000018ff */
[----:B------:R-:W-:Y:S01]  /*6cd0*/  F2FP.F16.E4M3.UNPACK_B R2, R12.H1 ;  /* 0x0000000cff02723e */ /* 0x000fe200030006ff */
[----:B------:R-:W-:Y:S01]  /*6ce0*/  IMAD.MOV.U32 R7, RZ, RZ, R27 ;  /* 0x000000ffff077224 */ /* 0x000fe200078e001b */
[----:B------:R-:W-:-:S07]  /*6cf0*/  F2FP.F16.E4M3.UNPACK_B R3, R13.H1 ;  /* 0x0000000dff03723e */ /* 0x000fce00030006ff */
[----:B------:R-:W-:Y:S01]  /*6d00*/  HMMA.16816.F32 R48, R4, R2, R48 ;  /* 0x000000020430723c */ /* 0x000fe20000001830 */
[----:B------:R-:W0:Y:S01]  /*6d10*/  LDSM.16.MT88.4 R4, [R61+0x4000] ;  /* 0x004000003d04783b */ /* 0x000e220000004200 */
[----:B------:R-:W-:Y:S01]  /*6d20*/  F2FP.F16.E4M3.UNPACK_B R2, R40.H1 ;  /* 0x00000028ff02723e */ /* 0x000fe200030006ff */
[----:B------:R-:W-:Y:S01]  /*6d30*/  IMAD.MOV.U32 R52, RZ, RZ, R29 ;  /* 0x000000ffff347224 */ /* 0x000fe200078e001d */
[----:B------:R-:W-:Y:S01]  /*6d40*/  F2FP.F16.E4M3.UNPACK_B R3, R41.H1 ;  /* 0x00000029ff03723e */ /* 0x000fe200030006ff */
[----:B------:R-:W-:Y:S02]  /*6d50*/  IMAD.MOV.U32 R53, RZ, RZ, R31 ;  /* 0x000000ffff357224 */ /* 0x000fe400078e001f */
[----:B------:R-:W-:Y:S02]  /*6d60*/  IMAD.MOV.U32 R54, RZ, RZ, R25 ;  /* 0x000000ffff367224 */ /* 0x000fe400078e0019 */
[----:B------:R-:W-:-:S07]  /*6d70*/  IMAD.MOV.U32 R55, RZ, RZ, R27 ;  /* 0x000000ffff377224 */ /* 0x000fce00078e001b */
[C---:B------:R-:W-:Y:S01]  /*6d80*/  HMMA.16816.F32 R16, R52.reuse, R2, R16 ;  /* 0x000000023410723c */ /* 0x040fe20000001810 */
[----:B------:R-:W-:Y:S02]  /*6d90*/  F2FP.F16.E4M3.UNPACK_B R2, R36.H1 ;  /* 0x00000024ff02723e */ /* 0x000fe400030006ff */
[----:B------:R-:W-:Y:S01]  /*6da0*/  F2FP.F16.E4M3.UNPACK_B R3, R37.H1 ;  /* 0x00000025ff03723e */ /* 0x000fe200030006ff */
[----:B------:R-:W-:Y:S02]  /*6db0*/  IMAD.MOV.U32 R28, RZ, RZ, R29 ;  /* 0x000000ffff1c7224 */ /* 0x000fe400078e001d */
[----:B------:R-:W-:Y:S02]  /*6dc0*/  IMAD.MOV.U32 R29, RZ, RZ, R31 ;  /* 0x000000ffff1d7224 */ /* 0x000fe400078e001f */
[----:B------:R-:W-:Y:S02]  /*6dd0*/  IMAD.MOV.U32 R30, RZ, RZ, R25 ;  /* 0x000000ffff1e7224 */ /* 0x000fe400078e0019 */
[----:B------:R-:W-:Y:S01]  /*6de0*/  HMMA.16816.F32 R20, R52, R2, R20 ;  /* 0x000000023414723c */ /* 0x000fe20000001814 */
[----:B------:R-:W-:Y:S01]  /*6df0*/  IMAD.MOV.U32 R31, RZ, RZ, R27 ;  /* 0x000000ffff1f7224 */ /* 0x000fe200078e001b */
[----:B------:R-:W-:-:S02]  /*6e00*/  F2FP.F16.E4M3.UNPACK_B R2, R32.H1 ;  /* 0x00000020ff02723e */ /* 0x000fc400030006ff */
[----:B------:R-:W-:-:S07]  /*6e10*/  F2FP.F16.E4M3.UNPACK_B R3, R33.H1 ;  /* 0x00000021ff03723e */ /* 0x000fce00030006ff */
[----:B------:R-:W-:Y:S01]  /*6e20*/  HMMA.16816.F32 R24, R28, R2, R44 ;  /* 0x000000021c18723c */ /* 0x000fe2000000182c */
[----:B------:R-:W-:Y:S01]  /*6e30*/  F2FP.F16.E4M3.UNPACK_B R2, R14 ;  /* 0x0000000eff02723e */ /* 0x000fe200020006ff */
[----:B------:R-:W-:Y:S01]  /*6e40*/  IMAD.MOV.U32 R30, RZ, RZ, R8 ;  /* 0x000000ffff1e7224 */ /* 0x000fe200078e0008 */
[----:B------:R-:W-:Y:S01]  /*6e50*/  F2FP.F16.E4M3.UNPACK_B R3, R15 ;  /* 0x0000000fff03723e */ /* 0x000fe200020006ff */
[----:B0-----:R-:W-:Y:S02]  /*6e60*/  IMAD.MOV.U32 R28, RZ, RZ, R4 ;  /* 0x000000ffff1c7224 */ /* 0x001fe400078e0004 */
[----:B------:R-:W-:Y:S02]  /*6e70*/  IMAD.MOV.U32 R29, RZ, RZ, R6 ;  /* 0x000000ffff1d7224 */ /* 0x000fe400078e0006 */
[----:B------:R-:W-:-:S07]  /*6e80*/  IMAD.MOV.U32 R31, RZ, RZ, R10 ;  /* 0x000000ffff1f7224 */ /* 0x000fce00078e000a */
[----:B------:R-:W-:Y:S01]  /*6e90*/  HMMA.16816.F32 R44, R28, R2, R48 ;  /* 0x000000021c2c723c */ /* 0x000fe20000001830 */
[----:B------:R-:W-:Y:S02]  /*6ea0*/  F2FP.F16.E4M3.UNPACK_B R2, R42 ;  /* 0x0000002aff02723e */ /* 0x000fe400020006ff */
[----:B------:R-:W-:Y:S02]  /*6eb0*/  F2FP.F16.E4M3.UNPACK_B R3, R43 ;  /* 0x0000002bff03723e */ /* 0x000fe400020006ff */
[----:B------:R-:W-:-:S05]  /*6ec0*/  LOP3.LUT R57, R57, 0x7, RZ, 0xc0, !PT ;  /* 0x0000000739397812 */ /* 0x000fca00078ec0ff */
[----:B------:R-:W-:Y:S01]  /*6ed0*/  HMMA.16816.F32 R16, R28, R2, R16 ;  /* 0x000000021c10723c */ /* 0x000fe20000001810 */
[----:B------:R-:W-:Y:S02]  /*6ee0*/  F2FP.F16.E4M3.UNPACK_B R2, R38 ;  /* 0x00000026ff02723e */ /* 0x000fe400020006ff */
[----:B------:R-:W-:Y:S01]  /*6ef0*/  F2FP.F16.E4M3.UNPACK_B R3, R39 ;  /* 0x00000027ff03723e */ /* 0x000fe200020006ff */
[----:B------:R-:W-:-:S05]  /*6f00*/  IMAD R57, R57, 0x110, RZ ;  /* 0x0000011039397824 */ /* 0x000fca00078e02ff */
[----:B------:R-:W-:Y:S01]  /*6f10*/  LOP3.LUT R57, R57, 0x30, R58, 0x78, !PT ;  /* 0x0000003039397812 */ /* 0x000fe200078e783a */
[C---:B------:R-:W-:Y:S01]  /*6f20*/  HMMA.16816.F32 R20, R28.reuse, R2, R20 ;  /* 0x000000021c14723c */ /* 0x040fe20000001814 */
[----:B------:R-:W-:Y:S02]  /*6f30*/  F2FP.F16.E4M3.UNPACK_B R2, R34 ;  /* 0x00000022ff02723e */ /* 0x000fe400020006ff */
[----:B------:R-:W-:Y:S02]  /*6f40*/  F2FP.F16.E4M3.UNPACK_B R32, R14.H1 ;  /* 0x0000000eff20723e */ /* 0x000fe400030006ff */
[----:B------:R-:W-:Y:S01]  /*6f50*/  F2FP.F16.E4M3.UNPACK_B R33, R15.H1 ;  /* 0x0000000fff21723e */ /* 0x000fe200030006ff */
[----:B------:R-:W-:Y:S01]  /*6f60*/  IMAD.MOV.U32 R48, RZ, RZ, R5 ;  /* 0x000000ffff307224 */ /* 0x000fe200078e0005 */
[----:B------:R-:W-:Y:S01]  /*6f70*/  F2FP.F16.E4M3.UNPACK_B R3, R35 ;  /* 0x00000023ff03723e */ /* 0x000fe200020006ff */
[----:B------:R-:W-:Y:S01]  /*6f80*/  IMAD.MOV.U32 R49, RZ, RZ, R7 ;  /* 0x000000ffff317224 */ /* 0x000fe200078e0007 */
[----:B------:R-:W-:Y:S01]  /*6f90*/  LOP3.LUT R57, R57, 0x40, RZ, 0x3c, !PT ;  /* 0x0000004039397812 */ /* 0x000fe200078e3cff */
[----:B------:R-:W-:Y:S01]  /*6fa0*/  IMAD.MOV.U32 R50, RZ, RZ, R9 ;  /* 0x000000ffff327224 */ /* 0x000fe200078e0009 */
[----:B------:R-:W2:Y:S03]  /*6fb0*/  LDL R58, [R1+0x310] ;  /* 0x00031000013a7983 */ /* 0x000ea60000100800 */
[----:B------:R-:W-:Y:S01]  /*6fc0*/  HMMA.16816.F32 R12, R28, R2, R24 ;  /* 0x000000021c0c723c */ /* 0x000fe20000001818 */
[----:B------:R-:W-:Y:S01]  /*6fd0*/  F2FP.F16.E4M3.UNPACK_B R2, R42.H1 ;  /* 0x0000002aff02723e */ /* 0x000fe200030006ff */
[----:B------:R-:W-:Y:S01]  /*6fe0*/  LDSM.16.M88.4 R28, [R57+UR6+0x20000] ;  /* 0x02000006391c783b */ /* 0x000fe20008000200 */
[----:B------:R-:W-:-:S03]  /*6ff0*/  F2FP.F16.E4M3.UNPACK_B R3, R43.H1 ;  /* 0x0000002bff03723e */ /* 0x000fc600030006ff */
[----:B------:R-:W0:Y:S04]  /*7000*/  LDSM.16.MT88.4 R24, [R61+0x8000] ;  /* 0x008000003d18783b */ /* 0x000e280000004200 */
[----:B------:R-:W1:Y:S01]  /*7010*/  LDSM.16.MT88.4 R40, [R61+0xa000] ;  /* 0x00a000003d28783b */ /* 0x000e620000004200 */
[----:B------:R-:W-:-:S03]  /*7020*/  IMAD.MOV.U32 R51, RZ, RZ, R11 ;  /* 0x000000ffff337224 */ /* 0x000fc600078e000b */
[----:B------:R-:W3:Y:S01]  /*7030*/  LDSM.16.M88.4 R52, [R57+UR6+0x20800] ;  /* 0x020800063934783b */ /* 0x000ee20008000200 */
[----:B------:R-:W-:-:S03]  /*7040*/  IMAD.MOV.U32 R36, RZ, RZ, R5 ;  /* 0x000000ffff247224 */ /* 0x000fc600078e0005 */
[C---:B------:R-:W-:Y:S01]  /*7050*/  HMMA.16816.F32 R44, R48.reuse, R32, R44 ;  /* 0x00000020302c723c */ /* 0x040fe2000000182c */
[----:B------:R-:W-:Y:S01]  /*7060*/  F2FP.F16.E4M3.UNPACK_B R32, R38.H1 ;  /* 0x00000026ff20723e */ /* 0x000fe200030006ff */
[----:B------:R-:W-:Y:S01]  /*7070*/  IMAD.MOV.U32 R37, RZ, RZ, R7 ;  /* 0x000000ffff257224 */ /* 0x000fe200078e0007 */
[----:B------:R-:W-:Y:S01]  /*7080*/  F2FP.F16.E4M3.UNPACK_B R33, R39.H1 ;  /* 0x00000027ff21723e */ /* 0x000fe200030006ff */
[----:B------:R-:W-:Y:S02]  /*7090*/  IMAD.MOV.U32 R38, RZ, RZ, R9 ;  /* 0x000000ffff267224 */ /* 0x000fe400078e0009 */
[----:B------:R-:W-:Y:S02]  /*70a0*/  IMAD.MOV.U32 R39, RZ, RZ, R11 ;  /* 0x000000ffff277224 */ /* 0x000fe400078e000b */
[----:B------:R-:W-:Y:S01]  /*70b0*/  HMMA.16816.F32 R16, R48, R2, R16 ;  /* 0x000000023010723c */ /* 0x000fe20000001810 */
[----:B------:R-:W4:Y:S07]  /*70c0*/  LDSM.16.M88.4 R48, [R57+UR6+0x21000] ;  /* 0x021000063930783b */ /* 0x000f2e0008000200 */
[----:B------:R-:W-:Y:S01]  /*70d0*/  HMMA.16816.F32 R20, R36, R32, R20 ;  /* 0x000000202414723c */ /* 0x000fe20000001814 */
[----:B------:R-:W-:-:S02]  /*70e0*/  IMAD.MOV.U32 R32, RZ, RZ, R5 ;  /* 0x000000ffff207224 */ /* 0x000fc400078e0005 */
[----:B------:R-:W-:Y:S02]  /*70f0*/  IMAD.MOV.U32 R33, RZ, RZ, R7 ;  /* 0x000000ffff217224 */ /* 0x000fe400078e0007 */
[----:B------:R-:W5:Y:S01]  /*7100*/  LDSM.16.M88.4 R4, [R57+UR6+0x21800] ;  /* 0x021800063904783b */ /* 0x000f620008000200 */
[----:B------:R-:W-:Y:S01]  /*7110*/  F2FP.F16.E4M3.UNPACK_B R2, R34.H1 ;  /* 0x00000022ff02723e */ /* 0x000fe200030006ff */
[----:B------:R-:W-:Y:S01]  /*7120*/  IMAD.MOV.U32 R34, RZ, RZ, R9 ;  /* 0x000000ffff227224 */ /* 0x000fe200078e0009 */
[----:B------:R-:W-:Y:S01]  /*7130*/  F2FP.F16.E4M3.UNPACK_B R3, R35.H1 ;  /* 0x00000023ff03723e */ /* 0x000fe200030006ff */
[----:B------:R-:W-:Y:S02]  /*7140*/  IMAD.MOV.U32 R35, RZ, RZ, R11 ;  /* 0x000000ffff237224 */ /* 0x000fe400078e000b */
[----:B0-----:R-:W-:Y:S02]  /*7150*/  IMAD.MOV.U32 R8, RZ, RZ, R24 ;  /* 0x000000ffff087224 */ /* 0x001fe400078e0018 */
[----:B------:R-:W-:-:S03]  /*7160*/  IMAD.MOV.U32 R9, RZ, RZ, R26 ;  /* 0x000000ffff097224 */ /* 0x000fc600078e001a */
[----:B------:R-:W-:Y:S01]  /*7170*/  HMMA.16816.F32 R32, R32, R2, R12 ;  /* 0x000000022020723c */ /* 0x000fe2000000180c */
[----:B------:R-:W-:Y:S01]  /*7180*/  F2FP.F16.E4M3.UNPACK_B R2, R28 ;  /* 0x0000001cff02723e */ /* 0x000fe200020006ff */
[----:B-1----:R-:W-:Y:S01]  /*7190*/  IMAD.MOV.U32 R10, RZ, RZ, R40 ;  /* 0x000000ffff0a7224 */ /* 0x002fe200078e0028 */
[----:B------:R-:W-:Y:S01]  /*71a0*/  F2FP.F16.E4M3.UNPACK_B R3, R29 ;  /* 0x0000001dff03723e */ /* 0x000fe200020006ff */
[----:B------:R-:W-:-:S07]  /*71b0*/  IMAD.MOV.U32 R11, RZ, RZ, R42 ;  /* 0x000000ffff0b7224 */ /* 0x000fce00078e002a */
[----:B------:R-:W-:Y:S01]  /*71c0*/  HMMA.16816.F32 R44, R8, R2, R44 ;  /* 0x00000002082c723c */ /* 0x000fe2000000182c */
[----:B---3--:R-:W-:Y:S02]  /*71d0*/  F2FP.F16.E4M3.UNPACK_B R2, R52 ;  /* 0x00000034ff02723e */ /* 0x008fe400020006ff */
[----:B------:R-:W-:-:S07]  /*71e0*/  F2FP.F16.E4M3.UNPACK_B R3, R53 ;  /* 0x00000035ff03723e */ /* 0x000fce00020006ff */
[----:B------:R-:W-:Y:S01]  /*71f0*/  HMMA.16816.F32 R12, R8, R2, R16 ;  /* 0x00000002080c723c */ /* 0x000fe20000001810 */
[----:B----4-:R-:W-:Y:S01]  /*7200*/  F2FP.F16.E4M3.UNPACK_B R2, R48 ;  /* 0x00000030ff02723e */ /* 0x010fe200020006ff */
[----:B------:R-:W0:Y:S01]  /*7210*/  LDSM.16.MT88.4 R16, [R61+0xc000] ;  /* 0x00c000003d10783b */ /* 0x000e220000004200 */
[----:B------:R-:W-:-:S07]  /*7220*/  F2FP.F16.E4M3.UNPACK_B R3, R49 ;  /* 0x00000031ff03723e */ /* 0x000fce00020006ff */
[----:B------:R-:W-:Y:S01]  /*7230*/  HMMA.16816.F32 R36, R8, R2, R20 ;  /* 0x000000020824723c */ /* 0x000fe20000001814 */
[----:B-----5:R-:W-:Y:S02]  /*7240*/  F2FP.F16.E4M3.UNPACK_B R2, R4 ;  /* 0x00000004ff02723e */ /* 0x020fe400020006ff */
[----:B------:R-:W-:-:S07]  /*7250*/  F2FP.F16.E4M3.UNPACK_B R3, R5 ;  /* 0x00000005ff03723e */ /* 0x000fce00020006ff */
[----:B------:R-:W-:Y:S01]  /*7260*/  HMMA.16816.F32 R32, R8, R2, R32 ;  /* 0x000000020820723c */ /* 0x000fe20000001820 */
[----:B------:R-:W-:Y:S01]  /*7270*/  F2FP.F16.E4M3.UNPACK_B R2, R28.H1 ;  /* 0x0000001cff02723e */ /* 0x000fe200030006ff */
[----:B------:R-:W-:Y:S01]  /*7280*/  IMAD.MOV.U32 R8, RZ, RZ, R25 ;  /* 0x000000ffff087224 */ /* 0x000fe200078e0019 */
[----:B------:R-:W-:Y:S01]  /*7290*/  F2FP.F16.E4M3.UNPACK_B R3, R29.H1 ;  /* 0x0000001dff03723e */ /* 0x000fe200030006ff */
[----:B------:R-:W-:Y:S02]  /*72a0*/  IMAD.MOV.U32 R9, RZ, RZ, R27 ;  /* 0x000000ffff097224 */ /* 0x000fe400078e001b */
[----:B------:R-:W-:Y:S02]  /*72b0*/  IMAD.MOV.U32 R10, RZ, RZ, R41 ;  /* 0x000000ffff0a7224 */ /* 0x000fe400078e0029 */
[----:B------:R-:W-:-:S07]  /*72c0*/  IMAD.MOV.U32 R11, RZ, RZ, R43 ;  /* 0x000000ffff0b7224 */ /* 0x000fce00078e002b */
[----:B------:R-:W-:Y:S01]  /*72d0*/  HMMA.16816.F32 R20, R8, R2, R44 ;  /* 0x000000020814723c */ /* 0x000fe2000000182c */
[----:B------:R-:W1:Y:S01]  /*72e0*/  LDSM.16.MT88.4 R8, [R61+0xe000] ;  /* 0x00e000003d08783b */ /* 0x000e620000004200 */
        /* <DEDUP_REMOVED lines=18> */
[----:B0-----:R-:W-:Y:S01]  /*7410*/  IMAD.MOV.U32 R24, RZ, RZ, R16 ;  /* 0x000000ffff187224 */ /* 0x001fe200078e0010 */
[----:B------:R-:W-:Y:S01]  /*7420*/  F2FP.F16.E4M3.UNPACK_B R3, R31 ;  /* 0x0000001fff03723e */ /* 0x000fe200020006ff */
[----:B------:R-:W-:Y:S02]  /*7430*/  IMAD.MOV.U32 R25, RZ, RZ, R18 ;  /* 0x000000ffff197224 */ /* 0x000fe400078e0012 */
[----:B-1----:R-:W-:Y:S02]  /*7440*/  IMAD.MOV.U32 R26, RZ, RZ, R8 ;  /* 0x000000ffff1a7224 */ /* 0x002fe400078e0008 */
[----:B------:R-:W-:-:S07]  /*7450*/  IMAD.MOV.U32 R27, RZ, RZ, R10 ;  /* 0x000000ffff1b7224 */ /* 0x000fce00078e000a */
[----:B------:R-:W-:Y:S01]  /*7460*/  HMMA.16816.F32 R20, R24, R2, R20 ;  /* 0x000000021814723c */ /* 0x000fe20000001814 */
[----:B------:R-:W-:Y:S02]  /*7470*/  F2FP.F16.E4M3.UNPACK_B R2, R54 ;  /* 0x00000036ff02723e */ /* 0x000fe400020006ff */
[----:B------:R-:W-:-:S07]  /*7480*/  F2FP.F16.E4M3.UNPACK_B R3, R55 ;  /* 0x00000037ff03723e */ /* 0x000fce00020006ff */
[----:B------:R-:W-:Y:S01]  /*7490*/  HMMA.16816.F32 R24, R24, R2, R12 ;  /* 0x000000021818723c */ /* 0x000fe2000000180c */
[----:B------:R-:W-:Y:S01]  /*74a0*/  F2FP.F16.E4M3.UNPACK_B R2, R50 ;  /* 0x00000032ff02723e */ /* 0x000fe200020006ff */
[----:B------:R-:W-:Y:S01]  /*74b0*/  IMAD.MOV.U32 R12, RZ, RZ, R16 ;  /* 0x000000ffff0c7224 */ /* 0x000fe200078e0010 */
[----:B------:R-:W-:Y:S01]  /*74c0*/  F2FP.F16.E4M3.UNPACK_B R3, R51 ;  /* 0x00000033ff03723e */ /* 0x000fe200020006ff */
[----:B------:R-:W-:Y:S02]  /*74d0*/  IMAD.MOV.U32 R13, RZ, RZ, R18 ;  /* 0x000000ffff0d7224 */ /* 0x000fe400078e0012 */
[----:B------:R-:W-:Y:S02]  /*74e0*/  IMAD.MOV.U32 R14, RZ, RZ, R8 ;  /* 0x000000ffff0e7224 */ /* 0x000fe400078e0008 */
[----:B------:R-:W-:Y:S01]  /*74f0*/  IMAD.MOV.U32 R15, RZ, RZ, R10 ;  /* 0x000000ffff0f7224 */ /* 0x000fe200078e000a */
[----:B------:R-:W-:Y:S02]  /*7500*/  F2FP.F16.E4M3.UNPACK_B R4, R6 ;  /* 0x00000006ff04723e */ /* 0x000fe400020006ff */
[----:B------:R-:W-:-:S04]  /*7510*/  F2FP.F16.E4M3.UNPACK_B R5, R7 ;  /* 0x00000007ff05723e */ /* 0x000fc800020006ff */
[----:B------:R-:W-:Y:S01]  /*7520*/  HMMA.16816.F32 R12, R12, R2, R36 ;  /* 0x000000020c0c723c */ /* 0x000fe20000001824 */
[----:B------:R-:W-:Y:S02]  /*7530*/  IMAD.MOV.U32 R36, RZ, RZ, R16 ;  /* 0x000000ffff247224 */ /* 0x000fe400078e0010 */
[----:B------:R-:W-:Y:S02]  /*7540*/  IMAD.MOV.U32 R37, RZ, RZ, R18 ;  /* 0x000000ffff257224 */ /* 0x000fe400078e0012 */
[----:B------:R-:W-:Y:S02]  /*7550*/  IMAD.MOV.U32 R38, RZ, RZ, R8 ;  /* 0x000000ffff267224 */ /* 0x000fe400078e0008 */
[----:B------:R-:W-:Y:S01]  /*7560*/  IMAD.MOV.U32 R39, RZ, RZ, R10 ;  /* 0x000000ffff277224 */ /* 0x000fe200078e000a */
[----:B------:R-:W-:Y:S02]  /*7570*/  F2FP.F16.E4M3.UNPACK_B R2, R30.H1 ;  /* 0x0000001eff02723e */ /* 0x000fe400030006ff */
[----:B------:R-:W-:-:S04]  /*7580*/  F2FP.F16.E4M3.UNPACK_B R3, R31.H1 ;  /* 0x0000001fff03723e */ /* 0x000fc800030006ff */
[----:B------:R-:W-:Y:S01]  /*7590*/  HMMA.16816.F32 R28, R36, R4, R32 ;  /* 0x00000004241c723c */ /* 0x000fe20000001820 */
[----:B------:R-:W-:Y:S01]  /*75a0*/  IMAD.MOV.U32 R32, RZ, RZ, R17 ;  /* 0x000000ffff207224 */ /* 0x000fe200078e0011 */
[----:B------:R-:W0:Y:S01]  /*75b0*/  LDSM.16.MT88.4 R36, [R61+0x12000] ;  /* 0x012000003d24783b */ /* 0x000e220000004200 */
[----:B------:R-:W-:Y:S02]  /*75c0*/  IMAD.MOV.U32 R33, RZ, RZ, R19 ;  /* 0x000000ffff217224 */ /* 0x000fe400078e0013 */
[----:B------:R-:W-:Y:S02]  /*75d0*/  IMAD.MOV.U32 R34, RZ, RZ, R9 ;  /* 0x000000ffff227224 */ /* 0x000fe400078e0009 */
[----:B------:R-:W-:Y:S01]  /*75e0*/  IMAD.MOV.U32 R35, RZ, RZ, R11 ;  /* 0x000000ffff237224 */ /* 0x000fe200078e000b */
[----:B------:R-:W-:Y:S01]  /*75f0*/  F2FP.F16.E4M3.UNPACK_B R4, R54.H1 ;  /* 0x00000036ff04723e */ /* 0x000fe200030006ff */
[----:B------:R-:W-:Y:S01]  /*7600*/  IMAD.MOV.U32 R48, RZ, RZ, R17 ;  /* 0x000000ffff307224 */ /* 0x000fe200078e0011 */
[----:B------:R-:W-:Y:S01]  /*7610*/  F2FP.F16.E4M3.UNPACK_B R5, R55.H1 ;  /* 0x00000037ff05723e */ /* 0x000fe200030006ff */
[----:B------:R-:W-:-:S03]  /*7620*/  IMAD.MOV.U32 R49, RZ, RZ, R19 ;  /* 0x000000ffff317224 */ /* 0x000fc600078e0013 */
[----:B------:R-:W-:Y:S01]  /*7630*/  HMMA.16816.F32 R40, R32, R2, R20 ;  /* 0x000000022028723c */ /* 0x000fe20000001814 */
[----:B------:R-:W-:Y:S01]  /*7640*/  F2FP.F16.E4M3.UNPACK_B R2, R50.H1 ;  /* 0x00000032ff02723e */ /* 0x000fe200030006ff */
[----:B------:R-:W-:Y:S01]  /*7650*/  IMAD.MOV.U32 R50, RZ, RZ, R9 ;  /* 0x000000ffff327224 */ /* 0x000fe200078e0009 */
[----:B------:R-:W-:Y:S01]  /*7660*/  F2FP.F16.E4M3.UNPACK_B R3, R51.H1 ;  /* 0x00000033ff03723e */ /* 0x000fe200030006ff */
[----:B------:R-:W-:Y:S01]  /*7670*/  IMAD.MOV.U32 R51, RZ, RZ, R11 ;  /* 0x000000ffff337224 */ /* 0x000fe200078e000b */
[----:B------:R-:W1:Y:S01]  /*7680*/  LDSM.16.M88.4 R20, [R0+UR6+0x20080] ;  /* 0x020080060014783b */ /* 0x000e620008000200 */
[----:B------:R-:W-:Y:S02]  /*7690*/  IMAD.MOV.U32 R44, RZ, RZ, R17 ;  /* 0x000000ffff2c7224 */ /* 0x000fe400078e0011 */
[----:B------:R-:W-:Y:S01]  /*76a0*/  IMAD.MOV.U32 R45, RZ, RZ, R19 ;  /* 0x000000ffff2d7224 */ /* 0x000fe200078e0013 */
[----:B------:R-:W3:Y:S01]  /*76b0*/  LDSM.16.MT88.4 R32, [R61+0x10000] ;  /* 0x010000003d20783b */ /* 0x000ee20000004200 */
[----:B------:R-:W-:-:S02]  /*76c0*/  IMAD.MOV.U32 R46, RZ, RZ, R9 ;  /* 0x000000ffff2e7224 */ /* 0x000fc400078e0009 */
[----:B------:R-:W-:Y:S01]  /*76d0*/  IMAD.MOV.U32 R47, RZ, RZ, R11 ;  /* 0x000000ffff2f7224 */ /* 0x000fe200078e000b */
[----:B------:R-:W-:Y:S01]  /*76e0*/  HMMA.16816.F32 R48, R48, R2, R12 ;  /* 0x000000023030723c */ /* 0x000fe2000000180c */
[----:B------:R-:W-:Y:S01]  /*76f0*/  F2FP.F16.E4M3.UNPACK_B R2, R6.H1 ;  /* 0x00000006ff02723e */ /* 0x000fe200030006ff */
[----:B------:R-:W-:Y:S01]  /*7700*/  LDSM.16.M88.4 R12, [R0+UR6+0x21080] ;  /* 0x02108006000c783b */ /* 0x000fe20008000200 */
[----:B------:R-:W-:-:S05]  /*7710*/  F2FP.F16.E4M3.UNPACK_B R3, R7.H1 ;  /* 0x00000007ff03723e */ /* 0x000fca00030006ff */
[----:B------:R-:W-:Y:S01]  /*7720*/  HMMA.16816.F32 R44, R44, R4, R24 ;  /* 0x000000042c2c723c */ /* 0x000fe20000001818 */
[----:B------:R-:W4:Y:S04]  /*7730*/  LDSM.16.M88.4 R24, [R0+UR6+0x20880] ;  /* 0x020880060018783b */ /* 0x000f280008000200 */
[----:B------:R5:W2:Y:S04]  /*7740*/  LDSM.16.M88.4 R4, [R0+UR6+0x21880] ;  /* 0x021880060004783b */ /* 0x000aa80008000200 */
[----:B-----5:R-:W5:Y:S01]  /*7750*/  LDL R0, [R1+0x304] ;  /* 0x0003040001007983 */ /* 0x020f620000100800 */
[----:B------:R-:W-:-:S02]  /*7760*/  IMAD.MOV.U32 R16, RZ, RZ, R17 ;  /* 0x000000ffff107224 */ /* 0x000fc400078e0011 */
[----:B------:R-:W-:Y:S02]  /*7770*/  IMAD.MOV.U32 R17, RZ, RZ, R19 ;  /* 0x000000ffff117224 */ /* 0x000fe400078e0013 */
[----:B------:R-:W-:Y:S02]  /*7780*/  IMAD.MOV.U32 R18, RZ, RZ, R9 ;  /* 0x000000ffff127224 */ /* 0x000fe400078e0009 */
[----:B------:R-:W-:Y:S02]  /*7790*/  IMAD.MOV.U32 R19, RZ, RZ, R11 ;  /* 0x000000ffff137224 */ /* 0x000fe400078e000b */
[----:B0-----:R-:W-:Y:S02]  /*77a0*/  IMAD.MOV.U32 R10, RZ, RZ, R36 ;  /* 0x000000ffff0a7224 */ /* 0x001fe400078e0024 */
[----:B------:R-:W-:-:S03]  /*77b0*/  IMAD.MOV.U32 R11, RZ, RZ, R38 ;  /* 0x000000ffff0b7224 */ /* 0x000fc600078e0026 */
[----:B------:R-:W-:Y:S01]  /*77c0*/  HMMA.16816.F32 R16, R16, R2, R28 ;  /* 0x000000021010723c */ /* 0x000fe2000000181c */
[----:B-1----:R-:W-:Y:S01]  /*77d0*/  F2FP.F16.E4M3.UNPACK_B R2, R20 ;  /* 0x00000014ff02723e */ /* 0x002fe200020006ff */
[----:B---3--:R-:W-:Y:S01]  /*77e0*/  IMAD.MOV.U32 R8, RZ, RZ, R32 ;  /* 0x000000ffff087224 */ /* 0x008fe200078e0020 */
[----:B------:R-:W-:Y:S01]  /*77f0*/  F2FP.F16.E4M3.UNPACK_B R3, R21 ;  /* 0x00000015ff03723e */ /* 0x000fe200020006ff */
[----:B------:R-:W-:Y:S02]  /*7800*/  IMAD.MOV.U32 R9, RZ, RZ, R34 ;  /* 0x000000ffff097224 */ /* 0x000fe400078e0022 */
[----:B------:R-:W-:Y:S02]  /*7810*/  IMAD.MOV.U32 R28, RZ, RZ, R32 ;  /* 0x000000ffff1c7224 */ /* 0x000fe400078e0020 */
[----:B------:R-:W-:Y:S02]  /*7820*/  IMAD.MOV.U32 R29, RZ, RZ, R34 ;  /* 0x000000ffff1d7224 */ /* 0x000fe400078e0022 */
[----:B------:R-:W-:Y:S01]  /*7830*/  IMAD.MOV.U32 R30, RZ, RZ, R36 ;  /* 0x000000ffff1e7224 */ /* 0x000fe200078e0024 */
[----:B------:R-:W-:Y:S01]  /*7840*/  HMMA.16816.F32 R8, R8, R2, R40 ;  /* 0x000000020808723c */ /* 0x000fe20000001828 */
[----:B------:R-:W-:Y:S01]  /*7850*/  IMAD.MOV.U32 R31, RZ, RZ, R38 ;  /* 0x000000ffff1f7224 */ /* 0x000fe200078e0026 */
[----:B----4-:R-:W-:-:S02]  /*7860*/  F2FP.F16.E4M3.UNPACK_B R2, R24 ;  /* 0x00000018ff02723e */ /* 0x010fc400020006ff */
[----:B------:R-:W-:-:S07]  /*7870*/  F2FP.F16.E4M3.UNPACK_B R3, R25 ;  /* 0x00000019ff03723e */ /* 0x000fce00020006ff */
[----:B------:R-:W-:Y:S01]  /*7880*/  HMMA.16816.F32 R44, R28, R2, R44 ;  /* 0x000000021c2c723c */ /* 0x000fe2000000182c */
[----:B------:R-:W-:Y:S02]  /*7890*/  F2FP.F16.E4M3.UNPACK_B R2, R12 ;  /* 0x0000000cff02723e */ /* 0x000fe400020006ff */
[----:B------:R-:W-:-:S07]  /*78a0*/  F2FP.F16.E4M3.UNPACK_B R3, R13 ;  /* 0x0000000dff03723e */ /* 0x000fce00020006ff */
[----:B------:R-:W-:Y:S01]  /*78b0*/  HMMA.16816.F32 R40, R28, R2, R48 ;  /* 0x000000021c28723c */ /* 0x000fe20000001830 */
[----:B--2---:R-:W-:Y:S01]  /*78c0*/  F2FP.F16.E4M3.UNPACK_B R2, R4 ;  /* 0x00000004ff02723e */ /* 0x004fe200020006ff */
[----:B------:R-:W0:Y:S01]  /*78d0*/  LDSM.16.MT88.4 R48, [R61+0x16000] ;  /* 0x016000003d30783b */ /* 0x000e220000004200 */
        /* <DEDUP_REMOVED lines=24> */
[----:B------:R-:W-:Y:S01]  /*7a60*/  F2FP.F16.E4M3.UNPACK_B R2, R4.H1 ;  /* 0x00000004ff02723e */ /* 0x000fe200030006ff */
[----:B------:R-:W2:Y:S01]  /*7a70*/  LDL R55, [R1+0x30c] ;  /* 0x00030c0001377983 */ /* 0x000ea20000100800 */
[----:B------:R-:W-:Y:S01]  /*7a80*/  F2FP.F16.E4M3.UNPACK_B R3, R5.H1 ;  /* 0x00000005ff03723e */ /* 0x000fe200030006ff */
[----:B------:R-:W-:-:S02]  /*7a90*/  USHF.R.S32.HI UR8, URZ, 0x1f, UR4 ;  /* 0x0000001fff087899 */ /* 0x000fc40008011404 */
[----:B------:R-:W3:Y:S04]  /*7aa0*/  LDL R54, [R1+0x314] ;  /* 0x0003140001367983 */ /* 0x000ee80000100800 */
[----:B------:R-:W-:Y:S01]  /*7ab0*/  HMMA.16816.F32 R36, R32, R2, R16 ;  /* 0x000000022024723c */ /* 0x000fe20000001810 */
[----:B------:R-:W-:Y:S01]  /*7ac0*/  F2FP.F16.E4M3.UNPACK_B R2, R22 ;  /* 0x00000016ff02723e */ /* 0x000fe200020006ff */
[----:B0-----:R-:W-:Y:S01]  /*7ad0*/  IMAD.MOV.U32 R18, RZ, RZ, R48 ;  /* 0x000000ffff127224 */ /* 0x001fe200078e0030 */
[----:B------:R-:W-:Y:S01]  /*7ae0*/  F2FP.F16.E4M3.UNPACK_B R3, R23 ;  /* 0x00000017ff03723e */ /* 0x000fe200020006ff */
[----:B-1----:R-:W-:Y:S01]  /*7af0*/  IMAD.MOV.U32 R16, RZ, RZ, R28 ;  /* 0x000000ffff107224 */ /* 0x002fe200078e001c */
[----:B------:R-:W4:Y:S01]  /*7b00*/  LDL R53, [R1+0x328] ;  /* 0x0003280001357983 */ /* 0x000f220000100800 */
[----:B------:R-:W-:-:S02]  /*7b10*/  IMAD.MOV.U32 R17, RZ, RZ, R30 ;  /* 0x000000ffff117224 */ /* 0x000fc400078e001e */
[----:B------:R-:W-:Y:S01]  /*7b20*/  IMAD.MOV.U32 R19, RZ, RZ, R50 ;  /* 0x000000ffff137224 */ /* 0x000fe200078e0032 */
[----:B------:R-:W3:Y:S06]  /*7b30*/  LDL R52, [R1+0x31c] ;  /* 0x00031c0001347983 */ /* 0x000eec0000100800 */
[----:B------:R-:W-:Y:S01]  /*7b40*/  HMMA.16816.F32 R8, R16, R2, R8 ;  /* 0x000000021008723c */ /* 0x000fe20000001808 */
[----:B------:R-:W-:Y:S02]  /*7b50*/  F2FP.F16.E4M3.UNPACK_B R2, R26 ;  /* 0x0000001aff02723e */ /* 0x000fe400020006ff */
[----:B------:R-:W-:Y:S01]  /*7b60*/  F2FP.F16.E4M3.UNPACK_B R3, R27 ;  /* 0x0000001bff03723e */ /* 0x000fe200020006ff */
[----:B------:R-:W-:-:S02]  /*7b70*/  IMAD.MOV.U32 R32, RZ, RZ, R28 ;  /* 0x000000ffff207224 */ /* 0x000fc400078e001c */
[----:B------:R-:W-:Y:S02]  /*7b80*/  IMAD.MOV.U32 R33, RZ, RZ, R30 ;  /* 0x000000ffff217224 */ /* 0x000fe400078e001e */
[----:B------:R-:W-:Y:S02]  /*7b90*/  IMAD.MOV.U32 R34, RZ, RZ, R48 ;  /* 0x000000ffff227224 */ /* 0x000fe400078e0030 */
[----:B------:R-:W-:Y:S01]  /*7ba0*/  HMMA.16816.F32 R16, R16, R2, R44 ;  /* 0x000000021010723c */ /* 0x000fe2000000182c */
[----:B------:R-:W-:Y:S01]  /*7bb0*/  F2FP.F16.E4M3.UNPACK_B R2, R14 ;  /* 0x0000000eff02723e */ /* 0x000fe200020006ff */
[----:B------:R-:W-:Y:S01]  /*7bc0*/  IMAD.MOV.U32 R35, RZ, RZ, R50 ;  /* 0x000000ffff237224 */ /* 0x000fe200078e0032 */
[----:B------:R-:W-:Y:S01]  /*7bd0*/  F2FP.F16.E4M3.UNPACK_B R3, R15 ;  /* 0x0000000fff03723e */ /* 0x000fe200020006ff */
[----:B------:R-:W-:Y:S01]  /*7be0*/  IMAD.MOV.U32 R44, RZ, RZ, R28 ;  /* 0x000000ffff2c7224 */ /* 0x000fe200078e001c */
[----:B------:R-:W-:Y:S01]  /*7bf0*/  F2FP.F16.E4M3.UNPACK_B R4, R6 ;  /* 0x00000006ff04723e */ /* 0x000fe200020006ff */
[----:B------:R-:W-:Y:S01]  /*7c00*/  IMAD.MOV.U32 R45, RZ, RZ, R30 ;  /* 0x000000ffff2d7224 */ /* 0x000fe200078e001e */
[----:B------:R-:W-:Y:S01]  /*7c10*/  F2FP.F16.E4M3.UNPACK_B R5, R7 ;  /* 0x00000007ff05723e */ /* 0x000fe200020006ff */
[----:B------:R-:W-:-:S02]  /*7c20*/  IMAD.MOV.U32 R46, RZ, RZ, R48 ;  /* 0x000000ffff2e7224 */ /* 0x000fc400078e0030 */
[----:B------:R-:W-:Y:S01]  /*7c30*/  HMMA.16816.F32 R32, R32, R2, R40 ;  /* 0x000000022020723c */ /* 0x000fe20000001828 */
[----:B------:R-:W-:Y:S01]  /*7c40*/  IMAD.MOV.U32 R47, RZ, RZ, R50 ;  /* 0x000000ffff2f7224 */ /* 0x000fe200078e0032 */
[----:B------:R-:W-:Y:S01]  /*7c50*/  F2FP.F16.E4M3.UNPACK_B R2, R22.H1 ;  /* 0x00000016ff02723e */ /* 0x000fe200030006ff */
[----:B------:R-:W-:Y:S01]  /*7c60*/  IMAD.MOV.U32 R20, RZ, RZ, R29 ;  /* 0x000000ffff147224 */ /* 0x000fe200078e001d */
[----:B------:R-:W-:Y:S01]  /*7c70*/  F2FP.F16.E4M3.UNPACK_B R3, R23.H1 ;  /* 0x00000017ff03723e */ /* 0x000fe200030006ff */
[----:B------:R-:W-:Y:S01]  /*7c80*/  IMAD.MOV.U32 R21, RZ, RZ, R31 ;  /* 0x000000ffff157224 */ /* 0x000fe200078e001f */
[----:B------:R-:W0:Y:S01]  /*7c90*/  LDSM.16.M88.4 R40, [R57+UR6+0x20080] ;  /* 0x020080063928783b */ /* 0x000e220008000200 */
[----:B------:R-:W-:Y:S02]  /*7ca0*/  IMAD.MOV.U32 R22, RZ, RZ, R49 ;  /* 0x000000ffff167224 */ /* 0x000fe400078e0031 */
[----:B------:R-:W-:Y:S01]  /*7cb0*/  IMAD.MOV.U32 R23, RZ, RZ, R51 ;  /* 0x000000ffff177224 */ /* 0x000fe200078e0033 */
[----:B------:R-:W-:Y:S01]  /*7cc0*/  HMMA.16816.F32 R44, R44, R4, R36 ;  /* 0x000000042c2c723c */ /* 0x000fe20000001824 */
[----:B------:R-:W-:-:S07]  /*7cd0*/  F2FP.F16.E4M3.UNPACK_B R4, R26.H1 ;  /* 0x0000001aff04723e */ /* 0x000fce00030006ff */
[----:B------:R-:W-:Y:S01]  /*7ce0*/  HMMA.16816.F32 R36, R20, R2, R8 ;  /* 0x000000021424723c */ /* 0x000fe20000001808 */
[----:B------:R-:W1:Y:S04]  /*7cf0*/  LDSM.16.MT88.4 R8, [R61+0x18000] ;  /* 0x018000003d08783b */ /* 0x000e680000004200 */
[----:B------:R-:W0:Y:S01]  /*7d00*/  LDSM.16.MT88.4 R20, [R61+0x1a000] ;  /* 0x01a000003d14783b */ /* 0x000e220000004200 */
[----:B------:R-:W-:Y:S01]  /*7d10*/  F2FP.F16.E4M3.UNPACK_B R5, R27.H1 ;  /* 0x0000001bff05723e */ /* 0x000fe200030006ff */
[----:B------:R-:W-:Y:S01]  /*7d20*/  IMAD.MOV.U32 R24, RZ, RZ, R29 ;  /* 0x000000ffff187224 */ /* 0x000fe200078e001d */
[----:B------:R-:W-:Y:S01]  /*7d30*/  F2FP.F16.E4M3.UNPACK_B R2, R14.H1 ;  /* 0x0000000eff02723e */ /* 0x000fe200030006ff */
[----:B------:R-:W-:Y:S01]  /*7d40*/  IMAD.MOV.U32 R25, RZ, RZ, R31 ;  /* 0x000000ffff197224 */ /* 0x000fe200078e001f */
[----:B------:R-:W-:Y:S01]  /*7d50*/  F2FP.F16.E4M3.UNPACK_B R3, R15.H1 ;  /* 0x0000000fff03723e */ /* 0x000fe200030006ff */
[----:B------:R-:W-:Y:S01]  /*7d60*/  IMAD.MOV.U32 R26, RZ, RZ, R49 ;  /* 0x000000ffff1a7224 */ /* 0x000fe200078e0031 */
[----:B------:R-:W1:Y:S01]  /*7d70*/  LDSM.16.M88.4 R12, [R57+UR6+0x20880] ;  /* 0x02088006390c783b */ /* 0x000e620008000200 */
[----:B------:R-:W-:-:S07]  /*7d80*/  IMAD.MOV.U32 R27, RZ, RZ, R51 ;  /* 0x000000ffff1b7224 */ /* 0x000fce00078e0033 */
[C---:B------:R-:W-:Y:S08]  /*7d90*/  HMMA.16816.F32 R16, R24.reuse, R4, R16 ;  /* 0x000000041810723c */ /* 0x040ff00000001810 */
[----:B------:R-:W-:Y:S01]  /*7da0*/  HMMA.16816.F32 R32, R24, R2, R32 ;  /* 0x000000021820723c */ /* 0x000fe20000001820 */
[----:B------:R-:W1:Y:S01]  /*7db0*/  LDSM.16.M88.4 R24, [R57+UR6+0x21080] ;  /* 0x021080063918783b */ /* 0x000e620008000200 */
[----:B------:R-:W-:Y:S01]  /*7dc0*/  F2FP.F16.E4M3.UNPACK_B R2, R6.H1 ;  /* 0x00000006ff02723e */ /* 0x000fe200030006ff */
[----:B------:R-:W-:Y:S01]  /*7dd0*/  IMAD.MOV.U32 R4, RZ, RZ, R29 ;  /* 0x000000ffff047224 */ /* 0x000fe200078e001d */
[----:B------:R-:W-:Y:S01]  /*7de0*/  F2FP.F16.E4M3.UNPACK_B R3, R7.H1 ;  /* 0x00000007ff03723e */ /* 0x000fe200030006ff */
[----:B------:R-:W-:-:S02]  /*7df0*/  IMAD.MOV.U32 R5, RZ, RZ, R31 ;  /* 0x000000ffff057224 */ /* 0x000fc400078e001f */
[----:B------:R-:W-:Y:S01]  /*7e00*/  IMAD.MOV.U32 R6, RZ, RZ, R49 ;  /* 0x000000ffff067224 */ /* 0x000fe200078e0031 */
[----:B------:R0:W5:Y:S01]  /*7e10*/  LDSM.16.M88.4 R28, [R57+UR6+0x21880] ;  /* 0x02188006391c783b */ /* 0x0001620008000200 */
[----:B------:R-:W-:-:S07]  /*7e20*/  IMAD.MOV.U32 R7, RZ, RZ, R51 ;  /* 0x000000ffff077224 */ /* 0x000fce00078e0033 */
[----:B------:R-:W-:Y:S01]  /*7e30*/  HMMA.16816.F32 R44, R4, R2, R44 ;  /* 0x00000002042c723c */ /* 0x000fe2000000182c */
[----:B0-----:R-:W-:Y:S01]  /*7e40*/  F2FP.F16.E4M3.UNPACK_B R2, R40 ;  /* 0x00000028ff02723e */ /* 0x001fe200020006ff */
[----:B-1----:R-:W-:Y:S01]  /*7e50*/  IMAD.MOV.U32 R4, RZ, RZ, R8 ;  /* 0x000000ffff047224 */ /* 0x002fe200078e0008 */
[----:B------:R-:W-:Y:S01]  /*7e60*/  F2FP.F16.E4M3.UNPACK_B R3, R41 ;  /* 0x00000029ff03723e */ /* 0x000fe200020006ff */
[----:B------:R-:W-:Y:S01]  /*7e70*/  IMAD.MOV.U32 R5, RZ, RZ, R10 ;  /* 0x000000ffff057224 */ /* 0x000fe200078e000a */
[----:B------:R-:W3:Y:S01]  /*7e80*/  LDL R57, [R1+0x318] ;  /* 0x0003180001397983 */ /* 0x000ee20000100800 */
[----:B------:R-:W-:Y:S02]  /*7e90*/  IMAD.MOV.U32 R6, RZ, RZ, R20 ;  /* 0x000000ffff067224 */ /* 0x000fe400078e0014 */
[----:B------:R-:W-:-:S07]  /*7ea0*/  IMAD.MOV.U32 R7, RZ, RZ, R22 ;  /* 0x000000ffff077224 */ /* 0x000fce00078e0016 */
[----:B------:R-:W-:Y:S01]  /*7eb0*/  HMMA.16816.F32 R36, R4, R2, R36 ;  /* 0x000000020424723c */ /* 0x000fe20000001824 */
[----:B------:R-:W-:Y:S02]  /*7ec0*/  F2FP.F16.E4M3.UNPACK_B R2, R12 ;  /* 0x0000000cff02723e */ /* 0x000fe400020006ff */
[----:B------:R-:W-:-:S07]  /*7ed0*/  F2FP.F16.E4M3.UNPACK_B R3, R13 ;  /* 0x0000000dff03723e */ /* 0x000fce00020006ff */
[C---:B------:R-:W-:Y:S01]  /*7ee0*/  HMMA.16816.F32 R16, R4.reuse, R2, R16 ;  /* 0x000000020410723c */ /* 0x040fe20000001810 */
[----:B------:R-:W-:Y:S02]  /*7ef0*/  F2FP.F16.E4M3.UNPACK_B R48, R24 ;  /* 0x00000018ff30723e */ /* 0x000fe400020006ff */
[----:B------:R-:W-:Y:S02]  /*7f00*/  F2FP.F16.E4M3.UNPACK_B R49, R25 ;  /* 0x00000019ff31723e */ /* 0x000fe400020006ff */
[----:B------:R-:W-:Y:S02]  /*7f10*/  IADD3 R2, P3, PT, R56, UR4, RZ ;  /* 0x0000000438027c10 */ /* 0x000fe4000ff7e0ff */
[----:B------:R-:W3:Y:S01]  /*7f20*/  LDL R56, [R1+0x320] ;  /* 0x0003200001387983 */ /* 0x000ee20000100800 */
[----:B------:R-:W-:Y:S02]  /*7f30*/  IMAD.MOV.U32 R50, RZ, RZ, R20 ;  /* 0x000000ffff327224 */ /* 0x000fe400078e0014 */
[----:B------:R-:W-:Y:S01]  /*7f40*/  HMMA.16816.F32 R32, R4, R48, R32 ;  /* 0x000000300420723c */ /* 0x000fe20000001820 */
[----:B------:R-:W-:Y:S01]  /*7f50*/  IMAD.MOV.U32 R48, RZ, RZ, R8 ;  /* 0x000000ffff307224 */ /* 0x000fe200078e0008 */
[----:B------:R-:W3:Y:S04]  /*7f60*/  LDL R20, [R1+0x338] ;  /* 0x0003380001147983 */ /* 0x000ee80000100800 */
[----:B------:R-:W3:Y:S01]  /*7f70*/  LDL R8, [R1+0x340] ;  /* 0x0003400001087983 */ /* 0x000ee20000100800 */
[----:B-----5:R-:W-:-:S03]  /*7f80*/  IADD3.X R3, PT, PT, R0, UR8, RZ, P3, !PT ;  /* 0x0000000800037c10 */ /* 0x020fc60009ffe4ff */
[----:B------:R-:W5:Y:S01]  /*7f90*/  LDL R0, [R1+0x324] ;  /* 0x0003240001007983 */ /* 0x000f620000100800 */
[----:B------:R-:W-:Y:S01]  /*7fa0*/  IADD3 R6, P3, PT, R58, UR4, RZ ;  /* 0x000000043a067c10 */ /* 0x000fe2000ff7e0ff */
[----:B------:R-:W-:Y:S01]  /*7fb0*/  IMAD.MOV.U32 R49, RZ, RZ, R10 ;  /* 0x000000ffff317224 */ /* 0x000fe200078e000a */
[----:B------:R-:W-:Y:S01]  /*7fc0*/  F2FP.F16.E4M3.UNPACK_B R4, R28 ;  /* 0x0000001cff04723e */ /* 0x000fe200020006ff */
[----:B------:R-:W-:Y:S01]  /*7fd0*/  IMAD.MOV.U32 R51, RZ, RZ, R22 ;  /* 0x000000ffff337224 */ /* 0x000fe200078e0016 */
[----:B------:R-:W-:Y:S01]  /*7fe0*/  F2FP.F16.E4M3.UNPACK_B R5, R29 ;  /* 0x0000001dff05723e */ /* 0x000fe200020006ff */
[----:B------:R-:W5:Y:S01]  /*7ff0*/  LDG.E.U8 R60, desc[UR10][R2.64] ;  /* 0x0000000a023c7981 */ /* 0x000f62000c1e1100 */
[----:B------:R-:W-:Y:S02]  /*8000*/  F2FP.F16.E4M3.UNPACK_B R40, R40.H1 ;  /* 0x00000028ff28723e */ /* 0x000fe400030006ff */
[----:B------:R-:W-:Y:S01]  /*8010*/  F2FP.F16.E4M3.UNPACK_B R41, R41.H1 ;  /* 0x00000029ff29723e */ /* 0x000fe200030006ff */
[----:B------:R-:W5:Y:S02]  /*8020*/  LDL R22, [R1+0x32c] ;  /* 0x00032c0001167983 */ /* 0x000f640000100800 */
[----:B------:R-:W-:Y:S01]  /*8030*/  HMMA.16816.F32 R44, R48, R4, R44 ;  /* 0x00000004302c723c */ /* 0x000fe2000000182c */
[----:B------:R-:W-:Y:S01]  /*8040*/  IMAD.MOV.U32 R48, RZ, RZ, R9 ;  /* 0x000000ffff307224 */ /* 0x000fe200078e0009 */
[----:B------:R-:W5:Y:S01]  /*8050*/  LDL R10, [R1+0x334] ;  /* 0x00033400010a7983 */ /* 0x000f620000100800 */
[----:B------:R-:W-:-:S02]  /*8060*/  IMAD.MOV.U32 R49, RZ, RZ, R11 ;  /* 0x000000ffff317224 */ /* 0x000fc400078e000b */
[----:B------:R-:W-:Y:S02]  /*8070*/  IMAD.MOV.U32 R50, RZ, RZ, R21 ;  /* 0x000000ffff327224 */ /* 0x000fe400078e0015 */
[----:B------:R-:W-:-:S07]  /*8080*/  IMAD.MOV.U32 R51, RZ, RZ, R23 ;  /* 0x000000ffff337224 */ /* 0x000fce00078e0017 */
[----:B------:R-:W-:Y:S01]  /*8090*/  HMMA.16816.F32 R36, R48, R40, R36 ;  /* 0x000000283024723c */ /* 0x000fe20000001824 */
[----:B--2---:R-:W-:-:S05]  /*80a0*/  IADD3.X R7, PT, PT, R55, UR8, RZ, P3, !PT ;  /* 0x0000000837077c10 */ /* 0x004fca0009ffe4ff */
[----:B------:R4:W2:Y:S02]  /*80b0*/  LDG.E.U8 R59, desc[UR10][R6.64] ;  /* 0x0000000a063b7981 */ /* 0x0008a4000c1e1100 */
[----:B----4-:R-:W-:Y:S02]  /*80c0*/  IADD3 R6, P3, PT, R53, UR4, RZ ;  /* 0x0000000435067c10 */ /* 0x010fe4000ff7e0ff */
[----:B---3--:R-:W-:-:S04]  /*80d0*/  IADD3 R2, P4, PT, R57, UR4, RZ ;  /* 0x0000000439027c10 */ /* 0x008fc8000ff9e0ff */
[----:B------:R-:W-:Y:S02]  /*80e0*/  IADD3.X R3, PT, PT, R54, UR8, RZ, P4, !PT ;  /* 0x0000000836037c10 */ /* 0x000fe4000a7fe4ff */
[----:B------:R-:W3:Y:S01]  /*80f0*/  LDL R54, [R1+0x330] ;  /* 0x0003300001367983 */ /* 0x000ee20000100800 */
[----:B------:R-:W-:-:S03]  /*8100*/  IADD3 R4, P5, PT, R56, UR4, RZ ;  /* 0x0000000438047c10 */ /* 0x000fc6000ffbe0ff */
[----:B------:R-:W4:Y:S01]  /*8110*/  LDG.E.U8 R58, desc[UR10][R2.64] ;  /* 0x0000000a023a7981 */ /* 0x000f22000c1e1100 */
[----:B------:R-:W-:Y:S02]  /*8120*/  IADD3.X R5, PT, PT, R52, UR8, RZ, P5, !PT ;  /* 0x0000000834057c10 */ /* 0x000fe4000affe4ff */
[----:B------:R-:W-:Y:S02]  /*8130*/  F2FP.F16.E4M3.UNPACK_B R52, R12.H1 ;  /* 0x0000000cff34723e */ /* 0x000fe400030006ff */
[----:B------:R-:W-:Y:S01]  /*8140*/  IADD3 R12, P4, PT, R20, UR4, RZ ;  /* 0x00000004140c7c10 */ /* 0x000fe2000ff9e0ff */
[----:B------:R0:W2:Y:S01]  /*8150*/  LDG.E.U8 R57, desc[UR10][R4.64] ;  /* 0x0000000a04397981 */ /* 0x0000a2000c1e1100 */
[----:B------:R-:W-:-:S03]  /*8160*/  IADD3 R40, P5, PT, R8, UR4, RZ ;  /* 0x0000000408287c10 */ /* 0x000fc6000ffbe0ff */
[----:B------:R-:W2:Y:S04]  /*8170*/  LDL R8, [R1+0x348] ;  /* 0x0003480001087983 */ /* 0x000ea80000100800 */
[----:B------:R-:W4:Y:S01]  /*8180*/  LDL R20, [R1+0x350] ;  /* 0x0003500001147983 */ /* 0x000f220000100800 */
[----:B-----5:R-:W-:-:S03]  /*8190*/  IADD3.X R7, PT, PT, R0, UR8, RZ, P3, !PT ;  /* 0x0000000800077c10 */ /* 0x020fc60009ffe4ff */
[----:B------:R-:W5:Y:S01]  /*81a0*/  LDL R0, [R1+0x33c] ;  /* 0x00033c0001007983 */ /* 0x000f620000100800 */
[----:B------:R-:W-:Y:S01]  /*81b0*/  F2FP.F16.E4M3.UNPACK_B R53, R13.H1 ;  /* 0x0000000dff35723e */ /* 0x000fe200030006ff */
[----:B0-----:R-:W-:Y:S01]  /*81c0*/  IMAD.MOV.U32 R4, RZ, RZ, R9 ;  /* 0x000000ffff047224 */ /* 0x001fe200078e0009 */
[----:B------:R-:W-:Y:S01]  /*81d0*/  F2FP.F16.E4M3.UNPACK_B R24, R24.H1 ;  /* 0x00000018ff18723e */ /* 0x000fe200030006ff */
[----:B------:R0:W5:Y:S04]  /*81e0*/  LDG.E.U8 R56, desc[UR10][R6.64] ;  /* 0x0000000a06387981 */ /* 0x000168000c1e1100 */
[----:B------:R-:W-:Y:S01]  /*81f0*/  HMMA.16816.F32 R16, R48, R52, R16 ;  /* 0x000000343010723c */ /* 0x000fe20000001810 */
[----:B------:R-:W5:Y:S01]  /*8200*/  LDL R48, [R1+0x344] ;  /* 0x0003440001307983 */ /* 0x000f620000100800 */
[----:B------:R-:W-:Y:S01]  /*8210*/  F2FP.F16.E4M3.UNPACK_B R25, R25.H1 ;  /* 0x00000019ff19723e */ /* 0x000fe200030006ff */
[----:B------:R-:W-:Y:S01]  /*8220*/  IMAD.MOV.U32 R5, RZ, RZ, R11 ;  /* 0x000000ffff057224 */ /* 0x000fe200078e000b */
[----:B------:R-:W-:Y:S01]  /*8230*/  IADD3.X R13, PT, PT, R10, UR8, RZ, P4, !PT ;  /* 0x000000080a0d7c10 */ /* 0x000fe2000a7fe4ff */
[----:B------:R-:W5:Y:S01]  /*8240*/  LDL R52, [R1+0x358] ;  /* 0x0003580001347983 */ /* 0x000f620000100800 */
[----:B0-----:R-:W-:-:S02]  /*8250*/  IMAD.MOV.U32 R6, RZ, RZ, R21 ;  /* 0x000000ffff067224 */ /* 0x001fc400078e0015 */
[----:B------:R-:W-:Y:S01]  /*8260*/  IMAD.MOV.U32 R7, RZ, RZ, R23 ;  /* 0x000000ffff077224 */ /* 0x000fe200078e0017 */
[----:B------:R-:W5:Y:S06]  /*8270*/  LDL R51, [R1+0x354] ;  /* 0x0003540001337983 */ /* 0x000f6c0000100800 */
[C---:B------:R-:W-:Y:S01]  /*8280*/  HMMA.16816.F32 R32, R4.reuse, R24, R32 ;  /* 0x000000180420723c */ /* 0x040fe20000001820 */
[----:B------:R-:W-:Y:S02]  /*8290*/  F2FP.F16.E4M3.UNPACK_B R24, R28.H1 ;  /* 0x0000001cff18723e */ /* 0x000fe400030006ff */
[----:B------:R-:W-:Y:S01]  /*82a0*/  F2FP.F16.E4M3.UNPACK_B R25, R29.H1 ;  /* 0x0000001dff19723e */ /* 0x000fe200030006ff */
[----:B------:R-:W5:Y:S06]  /*82b0*/  LDL R28, [R1+0x360] ;  /* 0x00036000011c7983 */ /* 0x000f6c0000100800 */
[----:B------:R-:W-:Y:S01]  /*82c0*/  HMMA.16816.F32 R4, R4, R24, R44 ;  /* 0x000000180404723c */ /* 0x000fe2000000182c */
[----:B---3--:R-:W-:-:S02]  /*82d0*/  IADD3 R2, P3, PT, R54, UR4, RZ ;  /* 0x0000000436027c10 */ /* 0x008fc4000ff7e0ff */
[----:B------:R-:W3:Y:S02]  /*82e0*/  LDG.E.U8 R54, desc[UR10][R12.64] ;  /* 0x0000000a0c367981 */ /* 0x000ee4000c1e1100 */
[----:B------:R-:W-:-:S05]  /*82f0*/  IADD3.X R3, PT, PT, R22, UR8, RZ, P3, !PT ;  /* 0x0000000816037c10 */ /* 0x000fca0009ffe4ff */
[----:B------:R2:W3:Y:S02]  /*8300*/  LDG.E.U8 R55, desc[UR10][R2.64] ;  /* 0x0000000a02377981 */ /* 0x0004e4000c1e1100 */
[----:B--2---:R-:W-:Y:S02]  /*8310*/  IADD3 R2, P3, PT, R8, UR4, RZ ;  /* 0x0000000408027c10 */ /* 0x004fe4000ff7e0ff */
[----:B------:R-:W0:Y:S01]  /*8320*/  LDSM.16.MT88.4 R8, [R61+0x1c000] ;  /* 0x01c000003d08783b */ /* 0x000e220000004200 */
[----:B----4-:R-:W-:-:S03]  /*8330*/  IADD3 R12, P4, PT, R20, UR4, RZ ;  /* 0x00000004140c7c10 */ /* 0x010fc6000ff9e0ff */
[----:B------:R1:W2:Y:S01]  /*8340*/  LDSM.16.MT88.4 R20, [R61+0x1e000] ;  /* 0x01e000003d14783b */ /* 0x0002a20000004200 */
[----:B-----5:R-:W-:-:S03]  /*8350*/  IADD3.X R41, PT, PT, R0, UR8, RZ, P5, !PT ;  /* 0x0000000800297c10 */ /* 0x020fc6000affe4ff */
[----:B------:R-:W4:Y:S04]  /*8360*/  LDL R0, [R1+0x34c] ;  /* 0x00034c0001007983 */ /* 0x000f280000100800 */
[----:B-1----:R-:W5:Y:S04]  /*8370*/  LDL.LU R61, [R1+0x490] ;  /* 0x00049000013d7983 */ /* 0x002f680000300800 */
[----:B------:R-:W3:Y:S04]  /*8380*/  LDL R47, [R1+0x35c] ;  /* 0x00035c00012f7983 */ /* 0x000ee80000100800 */
[----:B------:R-:W5:Y:S01]  /*8390*/  LDL R46, [R1+0x368] ;  /* 0x00036800012e7983 */ /* 0x000f620000100800 */
[----:B------:R-:W-:-:S03]  /*83a0*/  IADD3.X R3, PT, PT, R48, UR8, RZ, P3, !PT ;  /* 0x0000000830037c10 */ /* 0x000fc60009ffe4ff */
[----:B------:R-:W5:Y:S04]  /*83b0*/  LDL R50, [R1+0x370] ;  /* 0x0003700001327983 */ /* 0x000f680000100800 */
[----:B------:R-:W5:Y:S04]  /*83c0*/  LDL R49, [R1+0x364] ;  /* 0x0003640001317983 */ /* 0x000f680000100800 */
[----:B------:R-:W5:Y:S04]  /*83d0*/  LDL R48, [R1+0x36c] ;  /* 0x00036c0001307983 */ /* 0x000f680000100800 */
[----:B------:R-:W5:Y:S04]  /*83e0*/  LDL R44, [R1+0x378] ;  /* 0x00037800012c7983 */ /* 0x000f680000100800 */
[----:B------:R-:W5:Y:S04]  /*83f0*/  LDG.E.U8 R53, desc[UR10][R40.64] ;  /* 0x0000000a28357981 */ /* 0x000f68000c1e1100 */
[----:B------:R-:W5:Y:S04]  /*8400*/  LDL R40, [R1+0x374] ;  /* 0x0003740001287983 */ /* 0x000f680000100800 */
[----:B------:R-:W5:Y:S01]  /*8410*/  LDL R41, [R1+0x380] ;  /* 0x0003800001297983 */ /* 0x000f620000100800 */
[----:B------:R-:W-:-:S03]  /*8420*/  IADD3 R24, P3, PT, R52, UR4, RZ ;  /* 0x0000000434187c10 */ /* 0x000fc6000ff7e0ff */
[----:B------:R5:W5:Y:S01]  /*8430*/  LDG.E.U8 R52, desc[UR10][R2.64] ;  /* 0x0000000a02347981 */ /* 0x000b62000c1e1100 */
[----:B------:R-:W-:Y:S01]  /*8440*/  IADD3.X R25, PT, PT, R51, UR8, RZ, P3, !PT ;  /* 0x0000000833197c10 */ /* 0x000fe20009ffe4ff */
[----:B0-----:R-:W-:Y:S02]  /*8450*/  IMAD.MOV.U32 R45, RZ, RZ, R10 ;  /* 0x000000ffff2d7224 */ /* 0x001fe400078e000a */
[----:B--2---:R-:W-:Y:S01]  /*8460*/  IMAD.MOV.U32 R10, RZ, RZ, R21 ;  /* 0x000000ffff0a7224 */ /* 0x004fe200078e0015 */
[----:B----4-:R-:W-:Y:S02]  /*8470*/  IADD3.X R13, PT, PT, R0, UR8, RZ, P4, !PT ;  /* 0x00000008000d7c10 */ /* 0x010fe4000a7fe4ff */
[----:B------:R-:W2:Y:S01]  /*8480*/  LDL R0, [R1+0x37c] ;  /* 0x00037c0001007983 */ /* 0x000ea20000100800 */
[----:B------:R-:W-:-:S03]  /*8490*/  IADD3 R28, P4, PT, R28, UR4, RZ ;  /* 0x000000041c1c7c10 */ /* 0x000fc6000ff9e0ff */
[----:B------:R0:W4:Y:S01]  /*84a0*/  LDG.E.U8 R51, desc[UR10][R12.64] ;  /* 0x0000000a0c337981 */ /* 0x000122000c1e1100 */
[----:B---3--:R-:W-:Y:S01]  /*84b0*/  IADD3.X R29, PT, PT, R47, UR8, RZ, P4, !PT ;  /* 0x000000082f1d7c10 */ /* 0x008fe2000a7fe4ff */
[----:B------:R-:W-:Y:S02]  /*84c0*/  IMAD.MOV.U32 R47, RZ, RZ, R22 ;  /* 0x000000ffff2f7224 */ /* 0x000fe400078e0016 */
[----:B------:R-:W3:Y:S01]  /*84d0*/  LDL.LU R22, [R1] ;  /* 0x0000000001167983 */ /* 0x000ee20000300800 */
[----:B-----5:R-:W-:Y:S02]  /*84e0*/  IADD3 R2, P5, PT, R46, UR4, RZ ;  /* 0x000000042e027c10 */ /* 0x020fe4000ffbe0ff */
[----:B0-----:R-:W-:Y:S02]  /*84f0*/  IADD3 R12, P3, PT, R50, UR4, RZ ;  /* 0x00000004320c7c10 */ /* 0x001fe4000ff7e0ff */
[----:B------:R-:W5:Y:S01]  /*8500*/  LDG.E.U8 R50, desc[UR10][R24.64] ;  /* 0x0000000a18327981 */ /* 0x000f62000c1e1100 */
[----:B------:R-:W-:-:S03]  /*8510*/  IADD3.X R3, PT, PT, R49, UR8, RZ, P5, !PT ;  /* 0x0000000831037c10 */ /* 0x000fc6000affe4ff */
[----:B------:R-:W4:Y:S01]  /*8520*/  LDG.E.U8 R49, desc[UR10][R28.64] ;  /* 0x0000000a1c317981 */ /* 0x000f22000c1e1100 */
[----:B------:R-:W-:-:S03]  /*8530*/  IADD3.X R13, PT, PT, R48, UR8, RZ, P3, !PT ;  /* 0x00000008300d7c10 */ /* 0x000fc60009ffe4ff */
[----:B------:R0:W4:Y:S01]  /*8540*/  LDG.E.U8 R48, desc[UR10][R2.64] ;  /* 0x0000000a02307981 */ /* 0x000122000c1e1100 */
[----:B------:R-:W-:-:S03]  /*8550*/  IMAD.MOV.U32 R46, RZ, RZ, R20 ;  /* 0x000000ffff2e7224 */ /* 0x000fc600078e0014 */
[----:B------:R-:W4:Y:S01]  /*8560*/  LDG.E.U8 R29, desc[UR10][R12.64] ;  /* 0x0000000a0c1d7981 */ /* 0x000f22000c1e1100 */
[----:B0-----:R-:W-:-:S04]  /*8570*/  IADD3 R2, P3, PT, R44, UR4, RZ ;  /* 0x000000042c027c10 */ /* 0x001fc8000ff7e0ff */
[----:B------:R-:W-:Y:S01]  /*8580*/  IADD3.X R3, PT, PT, R40, UR8, RZ, P3, !PT ;  /* 0x0000000828037c10 */ /* 0x000fe20009ffe4ff */
[----:B------:R-:W-:-:S04]  /*8590*/  IMAD.MOV.U32 R44, RZ, RZ, R8 ;  /* 0x000000ffff2c7224 */ /* 0x000fc800078e0008 */
[----:B------:R0:W4:Y:S02]  /*85a0*/  LDG.E.U8 R28, desc[UR10][R2.64] ;  /* 0x0000000a021c7981 */ /* 0x000124000c1e1100 */
[----:B0-----:R-:W-:Y:S02]  /*85b0*/  F2FP.F16.E4M3.UNPACK_B R2, R42 ;  /* 0x0000002aff02723e */ /* 0x001fe400020006ff */
[----:B------:R-:W-:-:S07]  /*85c0*/  F2FP.F16.E4M3.UNPACK_B R3, R43 ;  /* 0x0000002bff03723e */ /* 0x000fce00020006ff */
[----:B------:R-:W-:Y:S01]  /*85d0*/  HMMA.16816.F32 R36, R44, R2, R36 ;  /* 0x000000022c24723c */ /* 0x000fe20000001824 */
[----:B------:R-:W-:Y:S02]  /*85e0*/  F2FP.F16.E4M3.UNPACK_B R2, R14 ;  /* 0x0000000eff02723e */ /* 0x000fe400020006ff */
[----:B------:R-:W-:-:S07]  /*85f0*/  F2FP.F16.E4M3.UNPACK_B R3, R15 ;  /* 0x0000000fff03723e */ /* 0x000fce00020006ff */
[----:B------:R-:W-:Y:S01]  /*8600*/  HMMA.16816.F32 R16, R44, R2, R16 ;  /* 0x000000022c10723c */ /* 0x000fe20000001810 */
[----:B------:R-:W-:Y:S02]  /*8610*/  F2FP.F16.E4M3.UNPACK_B R2, R26 ;  /* 0x0000001aff02723e */ /* 0x000fe400020006ff */
[----:B------:R-:W-:Y:S01]  /*8620*/  F2FP.F16.E4M3.UNPACK_B R3, R27 ;  /* 0x0000001bff03723e */ /* 0x000fe200020006ff */
[----:B------:R-:W-:Y:S01]  /*8630*/  IMAD.MOV.U32 R40, RZ, RZ, R9 ;  /* 0x000000ffff287224 */ /* 0x000fe200078e0009 */
[----:B------:R-:W-:-:S05]  /*8640*/  IADD3 R24, P4, PT, R41, UR4, RZ ;  /* 0x0000000429187c10 */ /* 0x000fca000ff9e0ff */
[C---:B------:R-:W-:Y:S01]  /*8650*/  HMMA.16816.F32 R32, R44.reuse, R2, R32 ;  /* 0x000000022c20723c */ /* 0x040fe20000001820 */
[----:B------:R-:W-:Y:S02]  /*8660*/  F2FP.F16.E4M3.UNPACK_B R2, R30 ;  /* 0x0000001eff02723e */ /* 0x000fe400020006ff */
[----:B------:R-:W-:Y:S01]  /*8670*/  F2FP.F16.E4M3.UNPACK_B R3, R31 ;  /* 0x0000001fff03723e */ /* 0x000fe200020006ff */
[----:B------:R-:W-:Y:S01]  /*8680*/  IMAD.MOV.U32 R41, RZ, RZ, R11 ;  /* 0x000000ffff297224 */ /* 0x000fe200078e000b */
[----:B------:R-:W-:Y:S01]  /*8690*/  F2FP.F16.E4M3.UNPACK_B R12, R42.H1 ;  /* 0x0000002aff0c723e */ /* 0x000fe200030006ff */
[----:B------:R-:W-:Y:S01]  /*86a0*/  IMAD.MOV.U32 R42, RZ, RZ, R21 ;  /* 0x000000ffff2a7224 */ /* 0x000fe200078e0015 */
[----:B------:R-:W-:Y:S01]  /*86b0*/  F2FP.F16.E4M3.UNPACK_B R13, R43.H1 ;  /* 0x0000002bff0d723e */ /* 0x000fe200030006ff */
[----:B------:R-:W-:Y:S02]  /*86c0*/  IMAD.MOV.U32 R43, RZ, RZ, R23 ;  /* 0x000000ffff2b7224 */ /* 0x000fe400078e0017 */
[----:B------:R-:W-:Y:S01]  /*86d0*/  HMMA.16816.F32 R4, R44, R2, R4 ;  /* 0x000000022c04723c */ /* 0x000fe20000001804 */
[----:B------:R-:W-:Y:S01]  /*86e0*/  F2FP.F16.E4M3.UNPACK_B R2, R14.H1 ;  /* 0x0000000eff02723e */ /* 0x000fe200030006ff */
[----:B------:R-:W-:Y:S01]  /*86f0*/  IMAD.MOV.U32 R14, RZ, RZ, R21 ;  /* 0x000000ffff0e7224 */ /* 0x000fe200078e0015 */
[----:B------:R-:W-:Y:S01]  /*8700*/  F2FP.F16.E4M3.UNPACK_B R3, R15.H1 ;  /* 0x0000000fff03723e */ /* 0x000fe200030006ff */
[----:B------:R-:W-:-:S04]  /*8710*/  IMAD.MOV.U32 R15, RZ, RZ, R23 ;  /* 0x000000ffff0f7224 */ /* 0x000fc800078e0017 */
[----:B------:R-:W-:Y:S01]  /*8720*/  HMMA.16816.F32 R36, R40, R12, R36 ;  /* 0x0000000c2824723c */ /* 0x000fe20000001824 */
[----:B------:R-:W-:Y:S02]  /*8730*/  IMAD.MOV.U32 R12, RZ, RZ, R9 ;  /* 0x000000ffff0c7224 */ /* 0x000fe400078e0009 */
[----:B------:R-:W-:Y:S01]  /*8740*/  IMAD.MOV.U32 R13, RZ, RZ, R11 ;  /* 0x000000ffff0d7224 */ /* 0x000fe200078e000b */
[----:B------:R-:W-:Y:S02]  /*8750*/  F2FP.F16.E4M3.UNPACK_B R26, R26.H1 ;  /* 0x0000001aff1a723e */ /* 0x000fe400030006ff */
[----:B------:R-:W-:Y:S01]  /*8760*/  F2FP.F16.E4M3.UNPACK_B R27, R27.H1 ;  /* 0x0000001bff1b723e */ /* 0x000fe200030006ff */
[----:B------:R-:W-:Y:S02]  /*8770*/  IMAD.MOV.U32 R8, RZ, RZ, R9 ;  /* 0x000000ffff087224 */ /* 0x000fe400078e0009 */
[----:B------:R-:W-:Y:S01]  /*8780*/  IMAD.MOV.U32 R9, RZ, RZ, R11 ;  /* 0x000000ffff097224 */ /* 0x000fe200078e000b */
[----:B------:R-:W-:Y:S01]  /*8790*/  HMMA.16816.F32 R16, R12, R2, R16 ;  /* 0x000000020c10723c */ /* 0x000fe20000001810 */
[----:B------:R-:W-:Y:S01]  /*87a0*/  F2FP.F16.E4M3.UNPACK_B R2, R30.H1 ;  /* 0x0000001eff02723e */ /* 0x000fe200030006ff */
[----:B------:R-:W-:Y:S01]  /*87b0*/  IMAD.MOV.U32 R11, RZ, RZ, R23 ;  /* 0x000000ffff0b7224 */ /* 0x000fe200078e0017 */
[----:B------:R-:W-:-:S05]  /*87c0*/  F2FP.F16.E4M3.UNPACK_B R3, R31.H1 ;  /* 0x0000001fff03723e */ /* 0x000fca00030006ff */
[----:B------:R-:W-:Y:S08]  /*87d0*/  HMMA.16816.F32 R32, R12, R26, R32 ;  /* 0x0000001a0c20723c */ /* 0x000ff00000001820 */
[----:B------:R-:W-:Y:S01]  /*87e0*/  HMMA.16816.F32 R4, R8, R2, R4 ;  /* 0x000000020804723c */ /* 0x000fe20000001804 */
[----:B------:R-:W-:Y:S01]  /*87f0*/  FMUL R2, R36, UR13 ;  /* 0x0000000d24027c20 */ /* 0x000fe20008400000 */
[----:B------:R-:W-:Y:S01]  /*8800*/  FMUL R3, R37, UR13 ;  /* 0x0000000d25037c20 */ /* 0x000fe20008400000 */
[----:B------:R-:W-:Y:S01]  /*8810*/  FMUL R8, R16, UR13 ;  /* 0x0000000d10087c20 */ /* 0x000fe20008400000 */
[----:B------:R-:W-:-:S04]  /*8820*/  FMUL R11, R17, UR13 ;  /* 0x0000000d110b7c20 */ /* 0x000fc80008400000 */
[----:B------:R-:W-:-:S03]  /*8830*/  FMNMX3 R2, R2, R3, R8, !PT ;  /* 0x0000000302027276 */ /* 0x000fc60007800008 */
[----:B------:R-:W-:Y:S01]  /*8840*/  FMUL R10, R32, UR13 ;  /* 0x0000000d200a7c20 */ /* 0x000fe20008400000 */
[----:B------:R-:W-:-:S04]  /*8850*/  FMUL R9, R33, UR13 ;  /* 0x0000000d21097c20 */ /* 0x000fc80008400000 */
[----:B------:R-:W-:-:S03]  /*8860*/  FMNMX3 R2, R2, R11, R10, !PT ;  /* 0x0000000b02027276 */ /* 0x000fc6000780000a */
[----:B------:R-:W-:Y:S01]  /*8870*/  FMUL R8, R4, UR13 ;  /* 0x0000000d04087c20 */ /* 0x000fe20008400000 */
[----:B------:R-:W-:-:S04]  /*8880*/  FMUL R3, R5, UR13 ;  /* 0x0000000d05037c20 */ /* 0x000fc80008400000 */
[----:B------:R-:W-:-:S04]  /*8890*/  FMNMX3 R2, R2, R9, R8, !PT ;  /* 0x0000000902027276 */ /* 0x000fc80007800008 */
[----:B------:R-:W-:-:S05]  /*88a0*/  FMNMX R3, R3, R2, !PT ;  /* 0x0000000203037209 */ /* 0x000fca0007800000 */
[----:B------:R-:W0:Y:S01]  /*88b0*/  SHFL.BFLY PT, R8, R3, 0x2, 0x1f ;  /* 0x0c401f0003087f89 */ /* 0x000e2200000e0000 */
[----:B------:R-:W-:Y:S01]  /*88c0*/  FMUL R10, R38, UR13 ;  /* 0x0000000d260a7c20 */ /* 0x000fe20008400000 */
[----:B------:R-:W-:Y:S01]  /*88d0*/  FMUL R9, R39, UR13 ;  /* 0x0000000d27097c20 */ /* 0x000fe20008400000 */
[----:B------:R-:W-:Y:S01]  /*88e0*/  FMUL R2, R18, UR13 ;  /* 0x0000000d12027c20 */ /* 0x000fe20008400000 */
[----:B------:R-:W-:Y:S01]  /*88f0*/  FMUL R12, R19, UR13 ;  /* 0x0000000d130c7c20 */ /* 0x000fe20008400000 */
[----:B------:R-:W-:-:S03]  /*8900*/  FMUL R11, R34, UR13 ;  /* 0x0000000d220b7c20 */ /* 0x000fc60008400000 */
[----:B------:R-:W-:Y:S01]  /*8910*/  FMNMX3 R2, R10, R9, R2, !PT ;  /* 0x000000090a027276 */ /* 0x000fe20007800002 */
[----:B------:R-:W-:Y:S01]  /*8920*/  FMUL R10, R35, UR13 ;  /* 0x0000000d230a7c20 */ /* 0x000fe20008400000 */
[----:B------:R-:W-:Y:S02]  /*8930*/  FMUL R9, R6, UR13 ;  /* 0x0000000d06097c20 */ /* 0x000fe40008400000 */
[----:B------:R-:W-:-:S04]  /*8940*/  FMNMX3 R2, R2, R12, R11, !PT ;  /* 0x0000000c02027276 */ /* 0x000fc8000780000b */
[----:B------:R-:W-:Y:S02]  /*8950*/  FMNMX3 R2, R2, R10, R9, !PT ;  /* 0x0000000a02027276 */ /* 0x000fe40007800009 */
[----:B0-----:R-:W-:Y:S01]  /*8960*/  FMNMX R8, R3, R8, !PT ;  /* 0x0000000803087209 */ /* 0x001fe20007800000 */
[----:B------:R-:W-:-:S04]  /*8970*/  FMUL R3, R7, UR13 ;  /* 0x0000000d07037c20 */ /* 0x000fc80008400000 */
[----:B------:R-:W0:Y:S01]  /*8980*/  SHFL.BFLY PT, R9, R8, 0x1, 0x1f ;  /* 0x0c201f0008097f89 */ /* 0x000e2200000e0000 */
[----:B------:R-:W-:-:S05]  /*8990*/  FMNMX R2, R3, R2, !PT ;  /* 0x0000000203027209 */ /* 0x000fca0007800000 */
[----:B------:R-:W1:Y:S01]  /*89a0*/  SHFL.BFLY PT, R3, R2, 0x2, 0x1f ;  /* 0x0c401f0002037f89 */ /* 0x000e6200000e0000 */
[----:B0-----:R-:W-:-:S05]  /*89b0*/  FMNMX3 R47, R8, R9, R61, !PT ;  /* 0x00000009082f7276 */ /* 0x001fca000780003d */
[----:B------:R-:W-:Y:S01]  /*89c0*/  FFMA R8, R36, UR13, -R47 ;  /* 0x0000000d24087c23 */ /* 0x000fe2000800082f */
[----:B-1----:R-:W-:-:S03]  /*89d0*/  FMNMX R3, R2, R3, !PT ;  /* 0x0000000302037209 */ /* 0x002fc60007800000 */
[----:B------:R-:W-:-:S04]  /*89e0*/  FMUL R2, R8, 1.4426950216293334961 ;  /* 0x3fb8aa3b08027820 */ /* 0x000fc80000400000 */
[----:B------:R0:W1:Y:S02]  /*89f0*/  MUFU.EX2 R41, R2 ;  /* 0x0000000200297308 */ /* 0x0000640000000800 */
[----:B0-----:R-:W3:Y:S01]  /*8a00*/  SHFL.BFLY PT, R2, R3, 0x1, 0x1f ;  /* 0x0c201f0003027f89 */ /* 0x001ee200000e0000 */
[--C-:B------:R-:W-:Y:S01]  /*8a10*/  FFMA R8, R37, UR13, -R47.reuse ;  /* 0x0000000d25087c23 */ /* 0x100fe2000800082f */
[----:B------:R-:W-:-:S03]  /*8a20*/  FFMA R4, R4, UR13, -R47 ;  /* 0x0000000d04047c23 */ /* 0x000fc6000800082f */
[----:B------:R-:W-:Y:S01]  /*8a30*/  FMUL R8, R8, 1.4426950216293334961 ;  /* 0x3fb8aa3b08087820 */ /* 0x000fe20000400000 */
[----:B------:R-:W-:-:S03]  /*8a40*/  FFMA R9, R16, UR13, -R47 ;  /* 0x0000000d10097c23 */ /* 0x000fc6000800082f */
[----:B------:R0:W1:Y:S01]  /*8a50*/  MUFU.EX2 R11, R8 ;  /* 0x00000008000b7308 */ /* 0x0000620000000800 */
[----:B------:R-:W-:Y:S01]  /*8a60*/  FMUL R9, R9, 1.4426950216293334961 ;  /* 0x3fb8aa3b09097820 */ /* 0x000fe20000400000 */
[----:B0-----:R-:W-:-:S06]  /*8a70*/  FFMA R8, R17, UR13, -R47 ;  /* 0x0000000d11087c23 */ /* 0x001fcc000800082f */
[----:B------:R0:W1:Y:S01]  /*8a80*/  MUFU.EX2 R42, R9 ;  /* 0x00000009002a7308 */ /* 0x0000620000000800 */
[----:B------:R-:W-:-:S07]  /*8a90*/  FMUL R8, R8, 1.4426950216293334961 ;  /* 0x3fb8aa3b08087820 */ /* 0x000fce0000400000 */
[----:B------:R1:W2:Y:S01]  /*8aa0*/  MUFU.EX2 R10, R8 ;  /* 0x00000008000a7308 */ /* 0x0002a20000000800 */
[----:B0-----:R-:W-:-:S04]  /*8ab0*/  FFMA R9, R32, UR13, -R47 ;  /* 0x0000000d20097c23 */ /* 0x001fc8000800082f */
[----:B------:R-:W-:Y:S01]  /*8ac0*/  FMUL R9, R9, 1.4426950216293334961 ;  /* 0x3fb8aa3b09097820 */ /* 0x000fe20000400000 */
[----:B-1----:R-:W-:-:S03]  /*8ad0*/  FFMA R8, R33, UR13, -R47 ;  /* 0x0000000d21087c23 */ /* 0x002fc6000800082f */
[----:B------:R-:W0:Y:S01]  /*8ae0*/  MUFU.EX2 R44, R9 ;  /* 0x00000009002c7308 */ /* 0x000e220000000800 */
[----:B------:R-:W-:Y:S01]  /*8af0*/  FMUL R8, R8, 1.4426950216293334961 ;  /* 0x3fb8aa3b08087820 */ /* 0x000fe20000400000 */
[----:B--2---:R-:W-:-:S05]  /*8b00*/  IADD3.X R25, PT, PT, R0, UR8, RZ, P4, !PT ;  /* 0x0000000800197c10 */ /* 0x004fca000a7fe4ff */
[----:B------:R3:W2:Y:S02]  /*8b10*/  LDG.E.U8 R24, desc[UR10][R24.64] ;  /* 0x0000000a18187981 */ /* 0x0006a4000c1e1100 */
[----:B---3--:R-:W-:Y:S01]  /*8b20*/  FMNMX3 R25, R3, R2, R22, !PT ;  /* 0x0000000203197276 */ /* 0x008fe20007800016 */
[----:B------:R-:W-:Y:S01]  /*8b30*/  FFMA R3, R5, UR13, -R47 ;  /* 0x0000000d05037c23 */ /* 0x000fe2000800082f */
[----:B------:R-:W-:-:S03]  /*8b40*/  FMUL R2, R4, 1.4426950216293334961 ;  /* 0x3fb8aa3b04027820 */ /* 0x000fc60000400000 */
[----:B------:R-:W-:Y:S01]  /*8b50*/  FMUL R3, R3, 1.4426950216293334961 ;  /* 0x3fb8aa3b03037820 */ /* 0x000fe20000400000 */
[----:B------:R1:W-:Y:S08]  /*8b60*/  MUFU.EX2 R45, R2 ;  /* 0x00000002002d7308 */ /* 0x0003f00000000800 */
[----:B------:R3:W-:Y:S01]  /*8b70*/  MUFU.EX2 R16, R3 ;  /* 0x0000000300107308 */ /* 0x0007e20000000800 */
[----:B-1----:R-:W-:-:S04]  /*8b80*/  FFMA R2, R38, UR13, -R25 ;  /* 0x0000000d26027c23 */ /* 0x002fc80008000819 */
[----:B------:R-:W-:Y:S01]  /*8b90*/  FMUL R2, R2, 1.4426950216293334961 ;  /* 0x3fb8aa3b02027820 */ /* 0x000fe20000400000 */
[----:B---3--:R-:W-:-:S03]  /*8ba0*/  FFMA R3, R39, UR13, -R25 ;  /* 0x0000000d27037c23 */ /* 0x008fc60008000819 */
[----:B------:R1:W-:Y:S01]  /*8bb0*/  MUFU.EX2 R43, R2 ;  /* 0x00000002002b7308 */ /* 0x0003e20000000800 */
[----:B------:R-:W-:-:S07]  /*8bc0*/  FMUL R3, R3, 1.4426950216293334961 ;  /* 0x3fb8aa3b03037820 */ /* 0x000fce0000400000 */
[----:B------:R3:W-:Y:S01]  /*8bd0*/  MUFU.EX2 R5, R3 ;  /* 0x0000000300057308 */ /* 0x0007e20000000800 */
[----:B-1----:R-:W-:-:S04]  /*8be0*/  FFMA R2, R18, UR13, -R25 ;  /* 0x0000000d12027c23 */ /* 0x002fc80008000819 */
[----:B------:R-:W-:-:S03]  /*8bf0*/  FMUL R2, R2, 1.4426950216293334961 ;  /* 0x3fb8aa3b02027820 */ /* 0x000fc60000400000 */
[----:B------:R-:W1:Y:S01]  /*8c00*/  MUFU.EX2 R17, R8 ;  /* 0x0000000800117308 */ /* 0x000e620000000800 */
[----:B---3--:R-:W-:-:S04]  /*8c10*/  FFMA R3, R19, UR13, -R25 ;  /* 0x0000000d13037c23 */ /* 0x008fc80008000819 */
[----:B------:R-:W-:-:S03]  /*8c20*/  FMUL R3, R3, 1.4426950216293334961 ;  /* 0x3fb8aa3b03037820 */ /* 0x000fc60000400000 */
[----:B------:R3:W-:Y:S01]  /*8c30*/  MUFU.EX2 R20, R2 ;  /* 0x0000000200147308 */ /* 0x0007e20000000800 */
[----:B------:R-:W-:Y:S07]  /*8c40*/  STL [R1+0x154], R47 ;  /* 0x0001542f01007387 */ /* 0x000fee0000100800 */
[----:B------:R0:W1:Y:S01]  /*8c50*/  MUFU.EX2 R0, R3 ;  /* 0x0000000300007308 */ /* 0x0000620000000800 */
[----:B------:R-:W-:Y:S01]  /*8c60*/  STL [R1+0x29c], R41 ;  /* 0x00029c2901007387 */ /* 0x000fe20000100800 */
[----:B---3--:R-:W-:-:S03]  /*8c70*/  FFMA R2, R34, UR13, -R25 ;  /* 0x0000000d22027c23 */ /* 0x008fc60008000819 */
[----:B------:R-:W-:Y:S01]  /*8c80*/  STL [R1+0x290], R11 ;  /* 0x0002900b01007387 */ /* 0x000fe20000100800 */
[----:B------:R-:W-:-:S03]  /*8c90*/  FMUL R2, R2, 1.4426950216293334961 ;  /* 0x3fb8aa3b02027820 */ /* 0x000fc60000400000 */
[----:B------:R-:W-:Y:S01]  /*8ca0*/  STL [R1+0x298], R42 ;  /* 0x0002982a01007387 */ /* 0x000fe20000100800 */
[----:B0-----:R-:W-:-:S03]  /*8cb0*/  FFMA R3, R35, UR13, -R25 ;  /* 0x0000000d23037c23 */ /* 0x001fc60008000819 */
[----:B------:R-:W-:Y:S04]  /*8cc0*/  STL [R1+0x28c], R10 ;  /* 0x00028c0a01007387 */ /* 0x000fe80000100800 */
[----:B------:R-:W-:Y:S04]  /*8cd0*/  STL [R1+0x294], R44 ;  /* 0x0002942c01007387 */ /* 0x000fe80000100800 */
[----:B-1----:R-:W-:Y:S01]  /*8ce0*/  STL [R1+0x288], R17 ;  /* 0x0002881101007387 */ /* 0x002fe20000100800 */
[----:B------:R0:W1:Y:S03]  /*8cf0*/  MUFU.EX2 R46, R2 ;  /* 0x00000002002e7308 */ /* 0x0000660000000800 */
[----:B------:R-:W-:Y:S04]  /*8d00*/  STL [R1+0x150], R25 ;  /* 0x0001501901007387 */ /* 0x000fe80000100800 */
[----:B------:R-:W-:Y:S01]  /*8d10*/  STL [R1+0x284], R45 ;  /* 0x0002842d01007387 */ /* 0x000fe20000100800 */
[----:B0-----:R-:W-:-:S03]  /*8d20*/  FMUL R2, R3, 1.4426950216293334961 ;  /* 0x3fb8aa3b03027820 */ /* 0x001fc60000400000 */
[----:B------:R-:W-:Y:S01]  /*8d30*/  STL [R1+0x280], R16 ;  /* 0x0002801001007387 */ /* 0x000fe20000100800 */
[----:B------:R-:W-:-:S03]  /*8d40*/  FFMA R3, R6, UR13, -R25 ;  /* 0x0000000d06037c23 */ /* 0x000fc60008000819 */
[----:B------:R-:W-:Y:S01]  /*8d50*/  STL [R1+0x27c], R43 ;  /* 0x00027c2b01007387 */ /* 0x000fe20000100800 */
[----:B------:R-:W-:-:S03]  /*8d60*/  F2FP.SATFINITE.E4M3.F32.PACK_AB_MERGE_C R6, R0, R20, RZ ;  /* 0x000000140006723e */ /* 0x000fc600048070ff */
[----:B------:R-:W-:Y:S04]  /*8d70*/  STL [R1+0x278], R5 ;  /* 0x0002780501007387 */ /* 0x000fe80000100800 */
[----:B------:R-:W-:Y:S04]  /*8d80*/  STL [R1+0x270], R20 ;  /* 0x0002701401007387 */ /* 0x000fe80000100800 */
[----:B------:R0:W-:Y:S02]  /*8d90*/  STL [R1+0x274], R0 ;  /* 0x0002740001007387 */ /* 0x0001e40000100800 */
[----:B0-----:R-:W0:Y:S01]  /*8da0*/  S2R R0, SR_TID.X ;  /* 0x0000000000007919 */ /* 0x001e220000002100 */
[----:B------:R-:W-:-:S02]  /*8db0*/  F2FP.SATFINITE.E4M3.F32.PACK_AB_MERGE_C R5, R5, R43, RZ ;  /* 0x0000002b0505723e */ /* 0x000fc400048070ff */
[----:B------:R-:W-:Y:S01]  /*8dc0*/  F2FP.SATFINITE.E4M3.F32.PACK_AB_MERGE_C R4, R10, R42, RZ ;  /* 0x0000002a0a04723e */ /* 0x000fe200048070ff */
[----:B------:R-:W3:Y:S03]  /*8dd0*/  MUFU.EX2 R15, R2 ;  /* 0x00000002000f7308 */ /* 0x000ee60000000800 */
[----:B------:R-:W-:Y:S01]  /*8de0*/  F2FP.F16.E4M3.UNPACK_B R8, R4 ;  /* 0x00000004ff08723e */ /* 0x000fe200020006ff */
[----:B------:R-:W-:-:S04]  /*8df0*/  FMUL R4, R3, 1.4426950216293334961 ;  /* 0x3fb8aa3b03047820 */ /* 0x000fc80000400000 */
[----:B------:R-:W0:Y:S02]  /*8e00*/  MUFU.EX2 R14, R4 ;  /* 0x00000004000e7308 */ /* 0x000e240000000800 */
[----:B0-----:R-:W-:-:S04]  /*8e10*/  SHF.R.S32.HI R43, RZ, 0x7, R0 ;  /* 0x00000007ff2b7819 */ /* 0x001fc80000011400 */
[----:B------:R-:W-:-:S04]  /*8e20*/  SGXT R43, R43, 0x1 ;  /* 0x000000012b2b781a */ /* 0x000fc80000000200 */
[----:B------:R-:W-:-:S04]  /*8e30*/  LOP3.LUT R43, R43, 0x90, RZ, 0xc0, !PT ;  /* 0x000000902b2b7812 */ /* 0x000fc800078ec0ff */
[----:B------:R-:W-:Y:S01]  /*8e40*/  LOP3.LUT R43, R43, 0x17f, R0, 0x78, !PT ;  /* 0x0000017f2b2b7812 */ /* 0x000fe200078e7800 */
[----:B------:R-:W-:Y:S06]  /*8e50*/  BAR.SYNC.DEFER_BLOCKING 0x0 ;  /* 0x0000000000007b1d */ /* 0x000fec0000010000 */
[----:B-1----:R-:W-:Y:S04]  /*8e60*/  STL [R1+0x26c], R46 ;  /* 0x00026c2e01007387 */ /* 0x002fe80000100800 */
[----:B---3--:R-:W-:Y:S04]  /*8e70*/  STL [R1+0x268], R15 ;  /* 0x0002680f01007387 */ /* 0x008fe80000100800 */
[----:B------:R-:W3:Y:S04]  /*8e80*/  LDL R20, [R1+0x3ac] ;  /* 0x0003ac0001147983 */ /* 0x000ee80000100800 */
[----:B------:R-:W-:Y:S04]  /*8e90*/  STS.U8 [R43+UR6+0x20000], R60 ;  /* 0x0200003c2b007988 */ /* 0x000fe80008000006 */
        /* <DEDUP_REMOVED lines=8> */
[----:B----4-:R-:W-:Y:S04]  /*8f20*/  STS.U8 [R43+UR6+0x21200], R51 ;  /* 0x021200332b007988 */ /* 0x010fe80008000006 */
[----:B-----5:R-:W-:Y:S04]  /*8f30*/  STS.U8 [R43+UR6+0x21400], R50 ;  /* 0x021400322b007988 */ /* 0x020fe80008000006 */
[----:B------:R-:W-:Y:S04]  /*8f40*/  STS.U8 [R43+UR6+0x21600], R49 ;  /* 0x021600312b007988 */ /* 0x000fe80008000006 */
[----:B------:R-:W-:Y:S04]  /*8f50*/  STL [R1+0x264], R14 ;  /* 0x0002640e01007387 */ /* 0x000fe80000100800 */
[----:B------:R0:W-:Y:S04]  /*8f60*/  STS.U8 [R43+UR6+0x21800], R48 ;  /* 0x021800302b007988 */ /* 0x0001e80008000006 */
[----:B0-----:R-:W4:Y:S01]  /*8f70*/  LDL R48, [R1+0x158] ;  /* 0x0001580001307983 */ /* 0x001f220000100800 */
[----:B------:R-:W-:-:S04]  /*8f80*/  FFMA R7, R7, UR13, -R25 ;  /* 0x0000000d07077c23 */ /* 0x000fc80008000819 */
[----:B------:R-:W-:-:S04]  /*8f90*/  FMUL R7, R7, 1.4426950216293334961 ;  /* 0x3fb8aa3b07077820 */ /* 0x000fc80000400000 */
[----:B------:R-:W0:Y:S01]  /*8fa0*/  MUFU.EX2 R0, R7 ;  /* 0x0000000700007308 */ /* 0x000e220000000800 */
[----:B------:R-:W-:Y:S02]  /*8fb0*/  F2FP.F16.E4M3.UNPACK_B R5, R5 ;  /* 0x00000005ff05723e */ /* 0x000fe400020006ff */
[----:B------:R-:W-:-:S04]  /*8fc0*/  F2FP.F16.E4M3.UNPACK_B R6, R6 ;  /* 0x00000006ff06723e */ /* 0x000fc800020006ff */
[----:B------:R-:W-:Y:S02]  /*8fd0*/  SEL R13, R5, R6, !P2 ;  /* 0x00000006050d7207 */ /* 0x000fe40005000000 */
[----:B------:R-:W-:Y:S02]  /*8fe0*/  SEL R12, R6, R5, !P2 ;  /* 0x00000005060c7207 */ /* 0x000fe40005000000 */
[----:B------:R-:W-:Y:S02]  /*8ff0*/  F2FP.SATFINITE.E4M3.F32.PACK_AB_MERGE_C R6, R17, R44, RZ ;  /* 0x0000002c1106723e */ /* 0x000fe400048070ff */
[----:B------:R-:W-:Y:S01]  /*9000*/  F2FP.SATFINITE.E4M3.F32.PACK_AB_MERGE_C R5, R16, R45, RZ ;  /* 0x0000002d1005723e */ /* 0x000fe200048070ff */
[----:B0-----:R-:W-:Y:S04]  /*9010*/  STL [R1+0x3d8], R0 ;  /* 0x0003d80001007387 */ /* 0x001fe80000100800 */
[----:B------:R-:W5:Y:S04]  /*9020*/  LDL.LU R19, [R1+0x250] ;  /* 0x0002500001137983 */ /* 0x000f680000300800 */
[----:B------:R-:W5:Y:S04]  /*9030*/  LDL.LU R18, [R1+0x254] ;  /* 0x0002540001127983 */ /* 0x000f680000300800 */
[----:B------:R-:W5:Y:S04]  /*9040*/  LDL.LU R17, [R1+0x258] ;  /* 0x0002580001117983 */ /* 0x000f680000300800 */
[----:B------:R-:W5:Y:S01]  /*9050*/  LDL.LU R16, [R1+0x25c] ;  /* 0x00025c0001107983 */ /* 0x000f620000300800 */
[----:B------:R-:W-:-:S02]  /*9060*/  F2FP.SATFINITE.E4M3.F32.PACK_AB_MERGE_C R7, R0, R14, RZ ;  /* 0x0000000e0007723e */ /* 0x000fc400048070ff */
[----:B------:R-:W-:Y:S02]  /*9070*/  F2FP.F16.E4M3.UNPACK_B R6, R6 ;  /* 0x00000006ff06723e */ /* 0x000fe400020006ff */
[----:B------:R-:W-:Y:S02]  /*9080*/  F2FP.F16.E4M3.UNPACK_B R14, R5 ;  /* 0x00000005ff0e723e */ /* 0x000fe400020006ff */
[----:B------:R-:W-:Y:S02]  /*9090*/  F2FP.SATFINITE.E4M3.F32.PACK_AB_MERGE_C R4, R15, R46, RZ ;  /* 0x0000002e0f04723e */ /* 0x000fe400048070ff */
[----:B------:R-:W-:Y:S02]  /*90a0*/  F2FP.F16.E4M3.UNPACK_B R15, R7 ;  /* 0x00000007ff0f723e */ /* 0x000fe400020006ff */
[----:B------:R-:W-:Y:S02]  /*90b0*/  SEL R7, R6, R14, !P2 ;  /* 0x0000000e06077207 */ /* 0x000fe40005000000 */
[----:B------:R-:W-:Y:S01]  /*90c0*/  SEL R6, R14, R6, !P2 ;  /* 0x000000060e067207 */ /* 0x000fe20005000000 */
[----:B------:R-:W-:-:S02]  /*90d0*/  FADD R14, -R25, R22 ;  /* 0x00000016190e7221 */ /* 0x000fc40000000100 */
[----:B------:R-:W0:Y:S01]  /*90e0*/  S2R R25, SR_TID.X ;  /* 0x0000000000197919 */ /* 0x000e220000002100 */
[----:B------:R-:W-:Y:S04]  /*90f0*/  STS.U8 [R43+UR6+0x21a00], R29 ;  /* 0x021a001d2b007988 */ /* 0x000fe80008000006 */
[----:B------:R-:W-:Y:S04]  /*9100*/  STS.U8 [R43+UR6+0x21c00], R28 ;  /* 0x021c001c2b007988 */ /* 0x000fe80008000006 */
[----:B--2---:R-:W-:Y:S01]  /*9110*/  STS.U8 [R43+UR6+0x21e00], R24 ;  /* 0x021e00182b007988 */ /* 0x004fe20008000006 */
[----:B------:R-:W-:Y:S01]  /*9120*/  BAR.SYNC.DEFER_BLOCKING 0x0 ;  /* 0x0000000000007b1d */ /* 0x000fe20000010000 */
[----:B------:R-:W-:Y:S01]  /*9130*/  F2FP.SATFINITE.E4M3.F32.PACK_AB_MERGE_C R2, R11, R41, RZ ;  /* 0x000000290b02723e */ /* 0x000fe200048070ff */
[----:B------:R-:W-:-:S03]  /*9140*/  FADD R5, -R47, R61 ;  /* 0x0000003d2f057221 */ /* 0x000fc60000000100 */
[----:B------:R-:W-:Y:S02]  /*9150*/  F2FP.F16.E4M3.UNPACK_B R2, R2 ;  /* 0x00000002ff02723e */ /* 0x000fe400020006ff */
[----:B0-----:R-:W-:Y:S02]  /*9160*/  LOP3.LUT R21, R25, 0x1, RZ, 0xc0, !PT ;  /* 0x0000000119157812 */ /* 0x001fe400078ec0ff */
[----:B------:R-:W-:-:S03]  /*9170*/  SHF.R.U32.HI R22, RZ, 0x1, R25 ;  /* 0x00000001ff167819 */ /* 0x000fc60000011619 */
[----:B------:R-:W-:Y:S01]  /*9180*/  IMAD.SHL.U32 R21, R21, 0x2, RZ ;  /* 0x0000000215157824 */ /* 0x000fe200078e00ff */
[----:B------:R-:W-:Y:S02]  /*9190*/  SGXT.U32 R22, R22, 0x1 ;  /* 0x000000011616781a */ /* 0x000fe40000000000 */
[----:B------:R-:W-:Y:S02]  /*91a0*/  SEL R3, R2, R8, !P2 ;  /* 0x0000000802037207 */ /* 0x000fe40005000000 */
[----:B------:R-:W-:Y:S02]  /*91b0*/  LOP3.LUT R21, R21, 0x1c, R25, 0xf8, !PT ;  /* 0x0000001c15157812 */ /* 0x000fe400078ef819 */
[----:B------:R-:W-:Y:S02]  /*91c0*/  F2FP.F16.E4M3.UNPACK_B R4, R4 ;  /* 0x00000004ff04723e */ /* 0x000fe400020006ff */
[----:B------:R-:W-:Y:S01]  /*91d0*/  SEL R2, R8, R2, !P2 ;  /* 0x0000000208027207 */ /* 0x000fe20005000000 */
[----:B------:R-:W-:Y:S01]  /*91e0*/  FMUL R61, R5, 1.4426950216293334961 ;  /* 0x3fb8aa3b053d7820 */ /* 0x000fe20000400000 */
[----:B------:R-:W-:-:S02]  /*91f0*/  LOP3.LUT R21, R21, R22, RZ, 0xfc, !PT ;  /* 0x0000001615157212 */ /* 0x000fc400078efcff */
[----:B------:R-:W-:-:S03]  /*9200*/  SEL R5, R4, R15, !P2 ;  /* 0x0000000f04057207 */ /* 0x000fc60005000000 */
[----:B------:R-:W0:Y:S04]  /*9210*/  SHFL.IDX PT, R0, R7, R21, 0x1f ;  /* 0x00001f1507007589 */ /* 0x000e2800000e0000 */
[----:B------:R-:W1:Y:S01]  /*9220*/  SHFL.IDX PT, R5, R5, R21, 0x1f ;  /* 0x00001f1505057589 */ /* 0x000e6200000e0000 */
[----:B------:R-:W-:Y:S01]  /*9230*/  SEL R4, R15, R4, !P2 ;  /* 0x000000040f047207 */ /* 0x000fe20005000000 */
[----:B------:R-:W-:Y:S01]  /*9240*/  FMUL R14, R14, 1.4426950216293334961 ;  /* 0x3fb8aa3b0e0e7820 */ /* 0x000fe20000400000 */
[----:B------:R-:W5:Y:S01]  /*9250*/  MUFU.EX2 R61, R61 ;  /* 0x0000003d003d7308 */ /* 0x000f620000000800 */
[----:B0-----:R-:W-:Y:S04]  /*9260*/  STL [R1], R0 ;  /* 0x0000000001007387 */ /* 0x001fe80000100800 */
[----:B------:R-:W2:Y:S04]  /*9270*/  LDL.LU R37, [R1+0x230] ;  /* 0x0002300001257983 */ /* 0x000ea80000300800 */
[----:B-1----:R-:W-:Y:S04]  /*9280*/  STL [R1+0x8], R5 ;  /* 0x0000080501007387 */ /* 0x002fe80000100800 */
[----:B------:R-:W2:Y:S04]  /*9290*/  LDL.LU R36, [R1+0x234] ;  /* 0x0002340001247983 */ /* 0x000ea80000300800 */
[----:B------:R-:W2:Y:S04]  /*92a0*/  LDL.LU R31, [R1+0x238] ;  /* 0x00023800011f7983 */ /* 0x000ea80000300800 */
[----:B------:R-:W2:Y:S04]  /*92b0*/  LDL.LU R30, [R1+0x23c] ;  /* 0x00023c00011e7983 */ /* 0x000ea80000300800 */
[----:B------:R-:W2:Y:S04]  /*92c0*/  LDL.LU R29, [R1+0x240] ;  /* 0x00024000011d7983 */ /* 0x000ea80000300800 */
[----:B------:R-:W2:Y:S04]  /*92d0*/  LDL.LU R28, [R1+0x244] ;  /* 0x00024400011c7983 */ /* 0x000ea80000300800 */
[----:B------:R-:W2:Y:S04]  /*92e0*/  LDL.LU R27, [R1+0x248] ;  /* 0x00024800011b7983 */ /* 0x000ea80000300800 */
[----:B------:R-:W2:Y:S01]  /*92f0*/  LDL.LU R26, [R1+0x24c] ;  /* 0x00024c00011a7983 */ /* 0x000ea20000300800 */
[----:B------:R-:W0:Y:S03]  /*9300*/  MUFU.EX2 R60, R14 ;  /* 0x0000000e003c7308 */ /* 0x000e260000000800 */
[----:B------:R-:W-:Y:S04]  /*9310*/  SHFL.IDX PT, R3, R3, R21, 0x1f ;  /* 0x00001f1503037589 */ /* 0x000fe800000e0000 */
[----:B------:R5:W-:Y:S04]  /*9320*/  SHFL.IDX PT, R50, R13, R21, 0x1f ;  /* 0x00001f150d327589 */ /* 0x000be800000e0000 */
[----:B---3--:R-:W-:Y:S04]  /*9330*/  SHFL.IDX PT, R0, R4, R20, 0x1f ;  /* 0x00001f1404007589 */ /* 0x008fe800000e0000 */
[----:B------:R-:W-:Y:S04]  /*9340*/  SHFL.IDX PT, R2, R2, R20, 0x1f ;  /* 0x00001f1402027589 */ /* 0x000fe800000e0000 */
[----:B------:R-:W-:Y:S04]  /*9350*/  SHFL.IDX PT, R49, R12, R20, 0x1f ;  /* 0x00001f140c317589 */ /* 0x000fe800000e0000 */
[----:B----4-:R-:W1:Y:S04]  /*9360*/  LDSM.16.M88.4 R8, [R48+0x20000] ;  /* 0x020000003008783b */ /* 0x010e680000000200 */
[----:B------:R-:W-:Y:S04]  /*9370*/  SHFL.IDX PT, R51, R6, R20, 0x1f ;  /* 0x00001f1406337589 */ /* 0x000fe800000e0000 */
[----:B------:R-:W3:Y:S01]  /*9380*/  LDSM.16.M88.4 R32, [R48+0x20200] ;  /* 0x020200003020783b */ /* 0x000ee20000000200 */
[----:B-----5:R-:W-:Y:S01]  /*9390*/  FMUL R21, R61, R18 ;  /* 0x000000123d157220 */ /* 0x020fe20000400000 */
[C---:B0-----:R-:W-:Y:S01]  /*93a0*/  FMUL R22, R60.reuse, R17 ;  /* 0x000000113c167220 */ /* 0x041fe20000400000 */
[----:B------:R-:W-:Y:S01]  /*93b0*/  FMUL R23, R60, R16 ;  /* 0x000000103c177220 */ /* 0x000fe20000400000 */
[----:B-1----:R-:W-:Y:S01]  /*93c0*/  F2FP.F16.E4M3.UNPACK_B R4, R8 ;  /* 0x00000008ff04723e */ /* 0x002fe200020006ff */
[----:B------:R0:W-:Y:S01]  /*93d0*/  STL [R1+0x48c], R8 ;  /* 0x00048c0801007387 */ /* 0x0001e20000100800 */
[----:B------:R-:W-:-:S02]  /*93e0*/  F2FP.F16.E4M3.UNPACK_B R5, R9 ;  /* 0x00000009ff05723e */ /* 0x000fc400020006ff */
[----:B------:R-:W-:Y:S01]  /*93f0*/  SEL R56, R3, R2, !P1 ;  /* 0x0000000203387207 */ /* 0x000fe20004800000 */
[----:B------:R-:W1:Y:S04]  /*9400*/  LDSM.16.M88.4 R12, [R48+0x20400] ;  /* 0x02040000300c783b */ /* 0x000e680000000200 */
[----:B0-----:R-:W4:Y:S04]  /*9410*/  LDL.LU R8, [R1] ;  /* 0x0000000001087983 */ /* 0x001f280000300800 */
[----:B------:R0:W-:Y:S04]  /*9420*/  STL [R1+0x488], R9 ;  /* 0x0004880901007387 */ /* 0x0001e80000100800 */
[----:B0-----:R-:W5:Y:S01]  /*9430*/  LDL.LU R9, [R1+0x8] ;  /* 0x0000080001097983 */ /* 0x001f620000300800 */
[----:B------:R-:W-:-:S03]  /*9440*/  FMUL R20, R61, R19 ;  /* 0x000000133d147220 */ /* 0x000fc60000400000 */
[----:B------:R-:W5:Y:S04]  /*9450*/  LDL.LU R19, [R1+0x210] ;  /* 0x0002100001137983 */ /* 0x000f680000300800 */
[----:B------:R-:W5:Y:S04]  /*9460*/  LDL.LU R18, [R1+0x214] ;  /* 0x0002140001127983 */ /* 0x000f680000300800 */
[----:B------:R-:W5:Y:S04]  /*9470*/  LDL.LU R17, [R1+0x218] ;  /* 0x0002180001117983 */ /* 0x000f680000300800 */
[----:B------:R-:W5:Y:S04]  /*9480*/  LDL.LU R16, [R1+0x21c] ;  /* 0x00021c0001107983 */ /* 0x000f680000300800 */
[----:B------:R-:W5:Y:S04]  /*9490*/  LDL.LU R25, [R1+0x220] ;  /* 0x0002200001197983 */ /* 0x000f680000300800 */
[----:B------:R-:W5:Y:S04]  /*94a0*/  LDL.LU R24, [R1+0x224] ;  /* 0x0002240001187983 */ /* 0x000f680000300800 */
[----:B------:R-:W5:Y:S04]  /*94b0*/  LDL.LU R7, [R1+0x228] ;  /* 0x0002280001077983 */ /* 0x000f680000300800 */
[----:B------:R-:W5:Y:S01]  /*94c0*/  LDL.LU R6, [R1+0x22c] ;  /* 0x00022c0001067983 */ /* 0x000f620000300800 */
[----:B------:R-:W-:Y:S01]  /*94d0*/  SEL R57, R50, R49, !P1 ;  /* 0x0000003132397207 */ /* 0x000fe20004800000 */
[C---:B--2---:R-:W-:Y:S01]  /*94e0*/  FMUL R44, R61.reuse, R37 ;  /* 0x000000253d2c7220 */ /* 0x044fe20000400000 */
[C---:B------:R-:W-:Y:S01]  /*94f0*/  FMUL R45, R61.reuse, R36 ;  /* 0x000000243d2d7220 */ /* 0x040fe20000400000 */
[C---:B------:R-:W-:Y:S01]  /*9500*/  FMUL R46, R60.reuse, R31 ;  /* 0x0000001f3c2e7220 */ /* 0x040fe20000400000 */
[C---:B------:R-:W-:Y:S01]  /*9510*/  FMUL R47, R60.reuse, R30 ;  /* 0x0000001e3c2f7220 */ /* 0x040fe20000400000 */
[C---:B------:R-:W-:Y:S01]  /*9520*/  FMUL R36, R61.reuse, R29 ;  /* 0x0000001d3d247220 */ /* 0x040fe20000400000 */
[----:B------:R-:W-:Y:S01]  /*9530*/  FMUL R37, R61, R28 ;  /* 0x0000001c3d257220 */ /* 0x000fe20000400000 */
[C---:B------:R-:W-:Y:S01]  /*9540*/  FMUL R38, R60.reuse, R27 ;  /* 0x0000001b3c267220 */ /* 0x040fe20000400000 */
[----:B------:R-:W-:Y:S01]  /*9550*/  FMUL R39, R60, R26 ;  /* 0x0000001a3c277220 */ /* 0x000fe20000400000 */
[----:B---3--:R-:W-:Y:S01]  /*9560*/  STL [R1+0x474], R34 ;  /* 0x0004742201007387 */ /* 0x008fe20000100800 */
[----:B----4-:R-:W-:-:S02]  /*9570*/  SEL R58, R8, R51, !P1 ;  /* 0x00000033083a7207 */ /* 0x010fc40004800000 */
[----:B-----5:R-:W-:-:S07]  /*9580*/  SEL R59, R9, R0, !P1 ;  /* 0x00000000093b7207 */ /* 0x020fce0004800000 */
[----:B------:R-:W-:Y:S01]  /*9590*/  HMMA.16816.F32 R20, R56, R4, R20 ;  /* 0x000000043814723c */ /* 0x000fe20000001814 */
[----:B------:R-:W-:Y:S02]  /*95a0*/  F2FP.F16.E4M3.UNPACK_B R4, R10 ;  /* 0x0000000aff04723e */ /* 0x000fe400020006ff */
[----:B------:R-:W-:-:S07]  /*95b0*/  F2FP.F16.E4M3.UNPACK_B R5, R11 ;  /* 0x0000000bff05723e */ /* 0x000fce00020006ff */
[C---:B------:R-:W-:Y:S01]  /*95c0*/  HMMA.16816.F32 R44, R56.reuse, R4, R44 ;  /* 0x00000004382c723c */ /* 0x040fe2000000182c */
[----:B------:R-:W-:Y:S02]  /*95d0*/  F2FP.F16.E4M3.UNPACK_B R4, R32 ;  /* 0x00000020ff04723e */ /* 0x000fe400020006ff */
[----:B------:R-:W-:Y:S01]  /*95e0*/  F2FP.F16.E4M3.UNPACK_B R5, R33 ;  /* 0x00000021ff05723e */ /* 0x000fe200020006ff */
[C---:B------:R-:W-:Y:S01]  /*95f0*/  FMUL R52, R61.reuse, R19 ;  /* 0x000000133d347220 */ /* 0x040fe20000400000 */
[C---:B------:R-:W-:Y:S01]  /*9600*/  FMUL R53, R61.reuse, R18 ;  /* 0x000000123d357220 */ /* 0x040fe20000400000 */
[C---:B------:R-:W-:Y:S01]  /*9610*/  FMUL R54, R60.reuse, R17 ;  /* 0x000000113c367220 */ /* 0x040fe20000400000 */
[C---:B------:R-:W-:Y:S01]  /*9620*/  FMUL R55, R60.reuse, R16 ;  /* 0x000000103c377220 */ /* 0x040fe20000400000 */
[C---:B------:R-:W-:Y:S01]  /*9630*/  FMUL R40, R61.reuse, R25 ;  /* 0x000000193d287220 */ /* 0x040fe20000400000 */
[----:B------:R-:W-:Y:S01]  /*9640*/  FMUL R41, R61, R24 ;  /* 0x000000183d297220 */ /* 0x000fe20000400000 */
[C---:B------:R-:W-:Y:S01]  /*9650*/  HMMA.16816.F32 R36, R56.reuse, R4, R36 ;  /* 0x000000043824723c */ /* 0x040fe20000001824 */
[----:B------:R-:W-:Y:S01]  /*9660*/  F2FP.F16.E4M3.UNPACK_B R4, R34 ;  /* 0x00000022ff04723e */ /* 0x000fe200020006ff */
[C---:B------:R-:W-:Y:S01]  /*9670*/  FMUL R42, R60.reuse, R7 ;  /* 0x000000073c2a7220 */ /* 0x040fe20000400000 */
[----:B------:R-:W-:Y:S01]  /*9680*/  F2FP.F16.E4M3.UNPACK_B R5, R35 ;  /* 0x00000023ff05723e */ /* 0x000fe200020006ff */
[----:B------:R-:W0:Y:S06]  /*9690*/  LDSM.16.M88.4 R16, [R48+0x20600] ;  /* 0x020600003010783b */ /* 0x000e2c0000000200 */
[----:B------:R-:W-:Y:S01]  /*96a0*/  HMMA.16816.F32 R52, R56, R4, R52 ;  /* 0x000000043834723c */ /* 0x000fe20000001834 */
[----:B------:R-:W-:Y:S01]  /*96b0*/  FMUL R43, R60, R6 ;  /* 0x000000063c2b7220 */ /* 0x000fe20000400000 */
[----:B-1----:R-:W-:-:S02]  /*96c0*/  F2FP.F16.E4M3.UNPACK_B R4, R12 ;  /* 0x0000000cff04723e */ /* 0x002fc400020006ff */
[----:B------:R-:W-:-:S15]  /*96d0*/  F2FP.F16.E4M3.UNPACK_B R5, R13 ;  /* 0x0000000dff05723e */ /* 0x000fde00020006ff */
[----:B------:R1:W-:Y:S04]  /*96e0*/  STL [R1+0x470], R55 ;  /* 0x0004703701007387 */ /* 0x0003e80000100800 */
[----:B------:R2:W-:Y:S04]  /*96f0*/  STL [R1+0x46c], R12 ;  /* 0x00046c0c01007387 */ /* 0x0005e80000100800 */
[----:B-1----:R-:W3:Y:S04]  /*9700*/  LDL.LU R55, [R1+0x204] ;  /* 0x0002040001377983 */ /* 0x002ee80000300800 */
[----:B------:R-:W4:Y:S04]  /*9710*/  LDL.LU R6, [R1+0x208] ;  /* 0x0002080001067983 */ /* 0x000f280000300800 */
[----:B------:R-:W5:Y:S04]  /*9720*/  LDL.LU R7, [R1+0x20c] ;  /* 0x00020c0001077983 */ /* 0x000f680000300800 */
[----:B------:R-:W3:Y:S04]  /*9730*/  LDL.LU R28, [R1+0x1f0] ;  /* 0x0001f000011c7983 */ /* 0x000ee80000300800 */
[----:B------:R-:W3:Y:S04]  /*9740*/  LDL.LU R29, [R1+0x1f4] ;  /* 0x0001f400011d7983 */ /* 0x000ee80000300800 */
[----:B------:R-:W3:Y:S04]  /*9750*/  LDL.LU R30, [R1+0x1f8] ;  /* 0x0001f800011e7983 */ /* 0x000ee80000300800 */
[----:B------:R-:W3:Y:S01]  /*9760*/  LDL.LU R31, [R1+0x1fc] ;  /* 0x0001fc00011f7983 */ /* 0x000ee20000300800 */
[----:B------:R-:W-:Y:S03]  /*9770*/  HMMA.16816.F32 R40, R56, R4, R40 ;  /* 0x000000043828723c */ /* 0x000fe60000001828 */
[----:B------:R-:W3:Y:S04]  /*9780*/  LDL.LU R34, [R1+0x1d0] ;  /* 0x0001d00001227983 */ /* 0x000ee80000300800 */
[----:B------:R-:W3:Y:S04]  /*9790*/  LDL.LU R27, [R1+0x1d4] ;  /* 0x0001d400011b7983 */ /* 0x000ee80000300800 */
[----:B------:R-:W3:Y:S04]  /*97a0*/  LDL.LU R26, [R1+0x1d8] ;  /* 0x0001d800011a7983 */ /* 0x000ee80000300800 */
[----:B--2---:R-:W2:Y:S04]  /*97b0*/  LDL.LU R12, [R1+0x1dc] ;  /* 0x0001dc00010c7983 */ /* 0x004ea80000300800 */
[----:B------:R-:W2:Y:S01]  /*97c0*/  LDL.LU R5, [R1+0x200] ;  /* 0x0002000001057983 */ /* 0x000ea20000300800 */
[----:B------:R-:W-:-:S02]  /*97d0*/  F2FP.F16.E4M3.UNPACK_B R24, R14 ;  /* 0x0000000eff18723e */ /* 0x000fc400020006ff */
[----:B------:R-:W-:Y:S01]  /*97e0*/  F2FP.F16.E4M3.UNPACK_B R25, R15 ;  /* 0x0000000fff19723e */ /* 0x000fe200020006ff */
[----:B------:R-:W-:Y:S04]  /*97f0*/  STL.64 [R1+0x480], R42 ;  /* 0x0004802a01007387 */ /* 0x000fe80000100a00 */
[----:B------:R1:W-:Y:S04]  /*9800*/  STL.64 [R1+0x478], R40 ;  /* 0x0004782801007387 */ /* 0x0003e80000100a00 */
[----:B------:R-:W-:Y:S04]  /*9810*/  STL [R1+0x460], R14 ;  /* 0x0004600e01007387 */ /* 0x000fe80000100800 */
[----:B------:R-:W-:Y:S01]  /*9820*/  STL [R1+0x45c], R15 ;  /* 0x00045c0f01007387 */ /* 0x000fe20000100800 */
[----:B------:R-:W-:-:S02]  /*9830*/  SEL R49, R49, R50, !P1 ;  /* 0x0000003231317207 */ /* 0x000fc40004800000 */
[----:B------:R-:W-:Y:S02]  /*9840*/  SEL R50, R51, R8, !P1 ;  /* 0x0000000833327207 */ /* 0x000fe40004800000 */
[----:B------:R-:W-:Y:S01]  /*9850*/  SEL R51, R0, R9, !P1 ;  /* 0x0000000900337207 */ /* 0x000fe20004800000 */
[C---:B----4-:R-:W-:Y:S01]  /*9860*/  FMUL R6, R60.reuse, R6 ;  /* 0x000000063c067220 */ /* 0x050fe20000400000 */
[C---:B-----5:R-:W-:Y:S01]  /*9870*/  FMUL R7, R60.reuse, R7 ;  /* 0x000000073c077220 */ /* 0x060fe20000400000 */
[C---:B---3--:R-:W-:Y:S01]  /*9880*/  FMUL R28, R61.reuse, R28 ;  /* 0x0000001c3d1c7220 */ /* 0x048fe20000400000 */
[C---:B------:R-:W-:Y:S01]  /*9890*/  FMUL R29, R61.reuse, R29 ;  /* 0x0000001d3d1d7220 */ /* 0x040fe20000400000 */
[C---:B------:R-:W-:Y:S01]  /*98a0*/  FMUL R30, R60.reuse, R30 ;  /* 0x0000001e3c1e7220 */ /* 0x040fe20000400000 */
[----:B------:R-:W-:Y:S01]  /*98b0*/  FMUL R31, R60, R31 ;  /* 0x0000001f3c1f7220 */ /* 0x000fe20000400000 */
[C---:B--2---:R-:W-:Y:S01]  /*98c0*/  FMUL R4, R61.reuse, R5 ;  /* 0x000000053d047220 */ /* 0x044fe20000400000 */
[----:B------:R-:W-:-:S07]  /*98d0*/  FMUL R5, R61, R55 ;  /* 0x000000373d057220 */ /* 0x000fce0000400000 */
[----:B-1----:R-:W-:Y:S01]  /*98e0*/  HMMA.16816.F32 R40, R56, R24, R4 ;  /* 0x000000183828723c */ /* 0x002fe20000001804 */
[----:B0-----:R-:W-:Y:S01]  /*98f0*/  F2FP.F16.E4M3.UNPACK_B R24, R16 ;  /* 0x00000010ff18723e */ /* 0x001fe200020006ff */
[----:B------:R0:W1:Y:S01]  /*9900*/  LDSM.16.M88.4 R4, [R48+0x20800] ;  /* 0x020800003004783b */ /* 0x0000620000000200 */
[----:B------:R-:W-:-:S07]  /*9910*/  F2FP.F16.E4M3.UNPACK_B R25, R17 ;  /* 0x00000011ff19723e */ /* 0x000fce00020006ff */
[----:B------:R-:W-:Y:S01]  /*9920*/  HMMA.16816.F32 R28, R56, R24, R28 ;  /* 0x00000018381c723c */ /* 0x000fe2000000181c */
[----:B0-----:R-:W-:Y:S02]  /*9930*/  SEL R48, R2, R3, !P1 ;  /* 0x0000000302307207 */ /* 0x001fe40004800000 */
[----:B------:R-:W-:-:S06]  /*9940*/  F2FP.F16.E4M3.UNPACK_B R2, R18 ;  /* 0x00000012ff02723e */ /* 0x000fcc00020006ff */
[----:B------:R-:W-:Y:S04]  /*9950*/  STL.64 [R1+0x10], R40 ;  /* 0x0000102801007387 */ /* 0x000fe80000100a00 */
[----:B------:R-:W-:Y:S04]  /*9960*/  STL.64 [R1+0x18], R42 ;  /* 0x0000182a01007387 */ /* 0x000fe80000100a00 */
[----:B------:R-:W-:Y:S04]  /*9970*/  STL [R1+0x458], R16 ;  /* 0x0004581001007387 */ /* 0x000fe80000100800 */
[----:B------:R-:W-:Y:S04]  /*9980*/  STL [R1+0x464], R17 ;  /* 0x0004641101007387 */ /* 0x000fe80000100800 */
[----:B------:R-:W-:Y:S04]  /*9990*/  STL [R1+0x468], R30 ;  /* 0x0004681e01007387 */ /* 0x000fe80000100800 */
[----:B------:R-:W-:Y:S04]  /*99a0*/  STL [R1+0x454], R31 ;  /* 0x0004541f01007387 */ /* 0x000fe80000100800 */
[----:B------:R0:W-:Y:S04]  /*99b0*/  STL [R1+0x450], R18 ;  /* 0x0004501201007387 */ /* 0x0001e80000100800 */
[----:B0-----:R-:W2:Y:S04]  /*99c0*/  LDL R18, [R1+0x158] ;  /* 0x0001580001127983 */ /* 0x001ea80000100800 */
[----:B------:R-:W3:Y:S04]  /*99d0*/  LDL.LU R8, [R1+0x48c] ;  /* 0x00048c0001087983 */ /* 0x000ee80000300800 */
[----:B------:R-:W4:Y:S01]  /*99e0*/  LDL.LU R9, [R1+0x488] ;  /* 0x0004880001097983 */ /* 0x000f220000300800 */
[C---:B------:R-:W-:Y:S01]  /*99f0*/  FMUL R25, R61.reuse, R27 ;  /* 0x0000001b3d197220 */ /* 0x040fe20000400000 */
[----:B------:R-:W-:Y:S01]  /*9a00*/  FMUL R24, R61, R34 ;  /* 0x000000223d187220 */ /* 0x000fe20000400000 */
[C---:B------:R-:W-:Y:S01]  /*9a10*/  FMUL R26, R60.reuse, R26 ;  /* 0x0000001a3c1a7220 */ /* 0x040fe20000400000 */
[----:B------:R-:W-:Y:S01]  /*9a20*/  FMUL R27, R60, R12 ;  /* 0x0000000c3c1b7220 */ /* 0x000fe20000400000 */
[----:B------:R-:W-:-:S07]  /*9a30*/  F2FP.F16.E4M3.UNPACK_B R3, R19 ;  /* 0x00000013ff03723e */ /* 0x000fce00020006ff */
[----:B------:R-:W-:-:S15]  /*9a40*/  HMMA.16816.F32 R24, R56, R2, R24 ;  /* 0x000000023818723c */ /* 0x000fde0000001818 */
[----:B------:R-:W-:-:S04]  /*9a50*/  NOP ;  /* 0x0000000000007918 */ /* 0x000fc80000000000 */
[----:B------:R-:W-:Y:S02]  /*9a60*/  IMAD.MOV.U32 R15, RZ, RZ, R24 ;  /* 0x000000ffff0f7224 */ /* 0x000fe400078e0018 */
[----:B------:R-:W-:Y:S01]  /*9a70*/  IMAD.MOV.U32 R16, RZ, RZ, R25 ;  /* 0x000000ffff107224 */ /* 0x000fe200078e0019 */
[----:B------:R-:W5:Y:S01]  /*9a80*/  LDL.LU R24, [R1+0x1e0] ;  /* 0x0001e00001187983 */ /* 0x000f620000300800 */
[----:B------:R-:W-:Y:S02]  /*9a90*/  IMAD.MOV.U32 R31, RZ, RZ, R26 ;  /* 0x000000ffff1f7224 */ /* 0x000fe400078e001a */
[----:B------:R-:W-:Y:S01]  /*9aa0*/  IMAD.MOV.U32 R0, RZ, RZ, R27 ;  /* 0x000000ffff007224 */ /* 0x000fe200078e001b */
[----:B------:R-:W5:Y:S04]  /*9ab0*/  LDL.LU R25, [R1+0x1e4] ;  /* 0x0001e40001197983 */ /* 0x000f680000300800 */
[----:B------:R-:W5:Y:S04]  /*9ac0*/  LDL.LU R26, [R1+0x1e8] ;  /* 0x0001e800011a7983 */ /* 0x000f680000300800 */
[----:B------:R-:W5:Y:S04]  /*9ad0*/  LDL.LU R27, [R1+0x1ec] ;  /* 0x0001ec00011b7983 */ /* 0x000f680000300800 */
[----:B------:R-:W5:Y:S04]  /*9ae0*/  LDL.LU R30, [R1+0x1c0] ;  /* 0x0001c000011e7983 */ /* 0x000f680000300800 */
[----:B------:R-:W5:Y:S04]  /*9af0*/  LDL.LU R17, [R1+0x1c4] ;  /* 0x0001c40001117983 */ /* 0x000f680000300800 */
[----:B--2---:R-:W0:Y:S01]  /*9b00*/  LDSM.16.M88.4 R40, [R18+0x20a00] ;  /* 0x020a00001228783b */ /* 0x004e220000000200 */
[----:B---3--:R-:W-:-:S02]  /*9b10*/  F2FP.F16.E4M3.UNPACK_B R2, R8.H1 ;  /* 0x00000008ff02723e */ /* 0x008fc400030006ff */
[----:B----4-:R-:W-:-:S07]  /*9b20*/  F2FP.F16.E4M3.UNPACK_B R3, R9.H1 ;  /* 0x00000009ff03723e */ /* 0x010fce00030006ff */
[----:B------:R-:W-:-:S15]  /*9b30*/  HMMA.16816.F32 R20, R48, R2, R20 ;  /* 0x000000023014723c */ /* 0x000fde0000001814 */
[----:B------:R-:W-:-:S04]  /*9b40*/  NOP ;  /* 0x0000000000007918 */ /* 0x000fc80000000000 */
[----:B------:R2:W-:Y:S04]  /*9b50*/  STL.64 [R1+0x250], R20 ;  /* 0x0002501401007387 */ /* 0x0005e80000100a00 */
[----:B------:R3:W-:Y:S04]  /*9b60*/  STL.64 [R1+0x258], R22 ;  /* 0x0002581601007387 */ /* 0x0007e80000100a00 */
[----:B------:R-:W3:Y:S04]  /*9b70*/  LDL.LU R14, [R1+0x1c8] ;  /* 0x0001c800010e7983 */ /* 0x000ee80000300800 */
[----:B------:R-:W4:Y:S01]  /*9b80*/  LDL.LU R9, [R1+0x1cc] ;  /* 0x0001cc0001097983 */ /* 0x000f220000300800 */
[----:B-1----:R-:W-:Y:S01]  /*9b90*/  F2FP.F16.E4M3.UNPACK_B R2, R4 ;  /* 0x00000004ff02723e */ /* 0x002fe200020006ff */
[C---:B-----5:R-:W-:Y:S01]  /*9ba0*/  FMUL R24, R61.reuse, R24 ;  /* 0x000000183d187220 */ /* 0x060fe20000400000 */
[C---:B------:R-:W-:Y:S01]  /*9bb0*/  FMUL R25, R61.reuse, R25 ;  /* 0x000000193d197220 */ /* 0x040fe20000400000 */
[C---:B------:R-:W-:Y:S01]  /*9bc0*/  FMUL R26, R60.reuse, R26 ;  /* 0x0000001a3c1a7220 */ /* 0x040fe20000400000 */
[----:B------:R-:W-:Y:S01]  /*9bd0*/  F2FP.F16.E4M3.UNPACK_B R3, R5 ;  /* 0x00000005ff03723e */ /* 0x000fe200020006ff */
[----:B------:R-:W-:Y:S01]  /*9be0*/  FMUL R27, R60, R27 ;  /* 0x0000001b3c1b7220 */ /* 0x000fe20000400000 */
[----:B--2---:R-:W-:-:S06]  /*9bf0*/  FMUL R20, R61, R30 ;  /* 0x0000001e3d147220 */ /* 0x004fcc0000400000 */
[----:B------:R-:W-:Y:S01]  /*9c00*/  HMMA.16816.F32 R24, R56, R2, R24 ;  /* 0x000000023818723c */ /* 0x000fe20000001818 */
[----:B------:R-:W-:Y:S01]  /*9c10*/  F2FP.F16.E4M3.UNPACK_B R2, R6 ;  /* 0x00000006ff02723e */ /* 0x000fe200020006ff */
[----:B------:R-:W-:Y:S01]  /*9c20*/  FMUL R21, R61, R17 ;  /* 0x000000113d157220 */ /* 0x000fe20000400000 */
[----:B------:R-:W-:Y:S01]  /*9c30*/  F2FP.F16.E4M3.UNPACK_B R3, R7 ;  /* 0x00000007ff03723e */ /* 0x000fe200020006ff */
[----:B0-----:R-:W-:Y:S01]  /*9c40*/  STL.64 [R1+0x40], R40 ;  /* 0x0000402801007387 */ /* 0x001fe20000100a00 */
[----:B------:R-:W-:Y:S02]  /*9c50*/  IMAD.MOV.U32 R8, RZ, RZ, R40 ;  /* 0x000000ffff087224 */ /* 0x000fe400078e0028 */
[----:B------:R-:W-:Y:S01]  /*9c60*/  IMAD.MOV.U32 R34, RZ, RZ, R41 ;  /* 0x000000ffff227224 */ /* 0x000fe200078e0029 */
[----:B------:R0:W-:Y:S01]  /*9c70*/  STL.64 [R1+0x48], R42 ;  /* 0x0000482a01007387 */ /* 0x0001e20000100a00 */
[----:B------:R-:W-:Y:S02]  /*9c80*/  IMAD.MOV.U32 R55, RZ, RZ, R42 ;  /* 0x000000ffff377224 */ /* 0x000fe400078e002a */
[----:B------:R-:W-:-:S02]  /*9c90*/  IMAD.MOV.U32 R12, RZ, RZ, R43 ;  /* 0x000000ffff0c7224 */ /* 0x000fc400078e002b */
[C---:B---3--:R-:W-:Y:S01]  /*9ca0*/  FMUL R22, R60.reuse, R14 ;  /* 0x0000000e3c167220 */ /* 0x048fe20000400000 */
[----:B----4-:R-:W-:-:S07]  /*9cb0*/  FMUL R23, R60, R9 ;  /* 0x000000093c177220 */ /* 0x010fce0000400000 */
[----:B------:R-:W-:Y:S01]  /*9cc0*/  HMMA.16816.F32 R20, R56, R2, R20 ;  /* 0x000000023814723c */ /* 0x000fe20000001814 */
[----:B------:R-:W-:Y:S02]  /*9cd0*/  F2FP.F16.E4M3.UNPACK_B R2, R10.H1 ;  /* 0x0000000aff02723e */ /* 0x000fe400030006ff */
[----:B------:R-:W-:-:S07]  /*9ce0*/  F2FP.F16.E4M3.UNPACK_B R3, R11.H1 ;  /* 0x0000000bff03723e */ /* 0x000fce00030006ff */
[----:B0-----:R-:W-:Y:S01]  /*9cf0*/  HMMA.16816.F32 R40, R48, R2, R44 ;  /* 0x000000023028723c */ /* 0x001fe2000000182c */
[----:B------:R-:W-:Y:S02]  /*9d00*/  IMAD.MOV.U32 R47, RZ, RZ, R8 ;  /* 0x000000ffff2f7224 */ /* 0x000fe400078e0008 */
[----:B------:R-:W2:-:S15]  /*9d10*/  LDL.LU R8, [R1+0x140] ;  /* 0x0001400001087983 */ /* 0x000e9e0000300800 */
[----:B------:R-:W-:Y:S01]  /*9d20*/  NOP ;  /* 0x0000000000007918 */ /* 0x000fe20000000000 */
[----:B------:R-:W-:Y:S04]  /*9d30*/  STL.64 [R1+0x230], R40 ;  /* 0x0002302801007387 */ /* 0x000fe80000100a00 */
[----:B------:R0:W-:Y:S04]  /*9d40*/  STL.64 [R1+0x238], R42 ;  /* 0x0002382a01007387 */ /* 0x0001e80000100a00 */
[----:B------:R-:W3:Y:S04]  /*9d50*/  LDL.LU R9, [R1+0x144] ;  /* 0x0001440001097983 */ /* 0x000ee80000300800 */
[----:B------:R-:W4:Y:S04]  /*9d60*/  LDL.LU R10, [R1+0x148] ;  /* 0x00014800010a7983 */ /* 0x000f280000300800 */
[----:B------:R-:W5:Y:S01]  /*9d70*/  LDL.LU R11, [R1+0x14c] ;  /* 0x00014c00010b7983 */ /* 0x000f620000300800 */
[----:B------:R-:W-:-:S02]  /*9d80*/  F2FP.F16.E4M3.UNPACK_B R2, R32.H1 ;  /* 0x00000020ff02723e */ /* 0x000fc400030006ff */
[----:B------:R-:W-:-:S07]  /*9d90*/  F2FP.F16.E4M3.UNPACK_B R3, R33.H1 ;  /* 0x00000021ff03723e */ /* 0x000fce00030006ff */
[----:B0-----:R-:W-:Y:S01]  /*9da0*/  HMMA.16816.F32 R40, R48, R2, R36 ;  /* 0x000000023028723c */ /* 0x001fe20000001824 */
[----:B------:R-:W5:Y:S04]  /*9db0*/  LDL.LU R38, [R1+0x130] ;  /* 0x0001300001267983 */ /* 0x000f680000300800 */
[----:B------:R-:W5:-:S14]  /*9dc0*/  LDL.LU R39, [R1+0x134] ;  /* 0x0001340001277983 */ /* 0x000f5c0000300800 */
[----:B------:R-:W-:Y:S04]  /*9dd0*/  STL.64 [R1+0x240], R40 ;  /* 0x0002402801007387 */ /* 0x000fe80000100a00 */
[----:B------:R-:W-:Y:S04]  /*9de0*/  STL.64 [R1+0x248], R42 ;  /* 0x0002482a01007387 */ /* 0x000fe80000100a00 */
[----:B------:R-:W0:Y:S04]  /*9df0*/  LDSM.16.M88.4 R40, [R18+0x20c00] ;  /* 0x020c00001228783b */ /* 0x000e280000000200 */
[----:B------:R-:W5:Y:S04]  /*9e00*/  LDL.LU R33, [R1+0x138] ;  /* 0x0001380001217983 */ /* 0x000f680000300800 */
[----:B------:R-:W5:Y:S01]  /*9e10*/  LDL.LU R32, [R1+0x13c] ;  /* 0x00013c0001207983 */ /* 0x000f620000300800 */
[----:B------:R-:W-:-:S02]  /*9e20*/  F2FP.F16.E4M3.UNPACK_B R2, R47 ;  /* 0x0000002fff02723e */ /* 0x000fc400020006ff */
[----:B------:R-:W-:Y:S01]  /*9e30*/  F2FP.F16.E4M3.UNPACK_B R3, R34 ;  /* 0x00000022ff03723e */ /* 0x000fe200020006ff */
[----:B0-----:R-:W-:Y:S01]  /*9e40*/  STL.64 [R1+0x20], R40 ;  /* 0x0000202801007387 */ /* 0x001fe20000100a00 */
[----:B------:R-:W-:Y:S02]  /*9e50*/  IMAD.MOV.U32 R14, RZ, RZ, R42 ;  /* 0x000000ffff0e7224 */ /* 0x000fe400078e002a */
[----:B------:R-:W-:Y:S01]  /*9e60*/  IMAD.MOV.U32 R36, RZ, RZ, R43 ;  /* 0x000000ffff247224 */ /* 0x000fe200078e002b */
[----:B------:R0:W-:Y:S01]  /*9e70*/  STL.64 [R1+0x28], R42 ;  /* 0x0000282a01007387 */ /* 0x0001e20000100a00 */
[----:B------:R-:W-:Y:S02]  /*9e80*/  IMAD.MOV.U32 R30, RZ, RZ, R40 ;  /* 0x000000ffff1e7224 */ /* 0x000fe400078e0028 */
[----:B------:R-:W-:Y:S01]  /*9e90*/  IMAD.MOV.U32 R17, RZ, RZ, R41 ;  /* 0x000000ffff117224 */ /* 0x000fe200078e0029 */
[----:B0-----:R-:W5:Y:S04]  /*9ea0*/  LDL.LU.64 R42, [R1+0x480] ;  /* 0x00048000012a7983 */ /* 0x001f680000300a00 */
[----:B------:R-:W5:Y:S04]  /*9eb0*/  LDL.LU.64 R40, [R1+0x478] ;  /* 0x0004780001287983 */ /* 0x000f680000300a00 */
[----:B------:R-:W5:Y:S01]  /*9ec0*/  LDL.LU R34, [R1+0x474] ;  /* 0x0004740001227983 */ /* 0x000f620000300800 */
[C---:B--2---:R-:W-:Y:S01]  /*9ed0*/  FMUL R8, R61.reuse, R8 ;  /* 0x000000083d087220 */ /* 0x044fe20000400000 */
[----:B---3--:R-:W-:Y:S01]  /*9ee0*/  FMUL R9, R61, R9 ;  /* 0x000000093d097220 */ /* 0x008fe20000400000 */
[C---:B----4-:R-:W-:Y:S01]  /*9ef0*/  FMUL R10, R60.reuse, R10 ;  /* 0x0000000a3c0a7220 */ /* 0x050fe20000400000 */
[----:B-----5:R-:W-:-:S07]  /*9f00*/  FMUL R11, R60, R11 ;  /* 0x0000000b3c0b7220 */ /* 0x020fce0000400000 */
[----:B------:R-:W-:Y:S01]  /*9f10*/  HMMA.16816.F32 R8, R56, R2, R8 ;  /* 0x000000023808723c */ /* 0x000fe20000001808 */
[----:B------:R-:W-:Y:S02]  /*9f20*/  F2FP.F16.E4M3.UNPACK_B R2, R55 ;  /* 0x00000037ff02723e */ /* 0x000fe400020006ff */
[----:B------:R-:W2:Y:S01]  /*9f30*/  LDL.LU R55, [R1+0x470] ;  /* 0x0004700001377983 */ /* 0x000ea20000300800 */
[----:B------:R-:W-:-:S03]  /*9f40*/  F2FP.F16.E4M3.UNPACK_B R3, R12 ;  /* 0x0000000cff03723e */ /* 0x000fc600020006ff */
[----:B------:R-:W3:-:S12]  /*9f50*/  LDL.LU R12, [R1+0x46c] ;  /* 0x00046c00010c7983 */ /* 0x000ed80000300800 */
[----:B------:R-:W-:Y:S02]  /*9f60*/  IMAD.MOV.U32 R47, RZ, RZ, R8 ;  /* 0x000000ffff2f7224 */ /* 0x000fe400078e0008 */
[C---:B------:R-:W-:Y:S01]  /*9f70*/  FMUL R8, R61.reuse, R38 ;  /* 0x000000263d087220 */ /* 0x040fe20000400000 */
[----:B------:R-:W-:Y:S02]  /*9f80*/  IMAD.MOV.U32 R46, RZ, RZ, R9 ;  /* 0x000000ffff2e7224 */ /* 0x000fe400078e0009 */
[----:B------:R-:W-:Y:S01]  /*9f90*/  FMUL R9, R61, R39 ;  /* 0x000000273d097220 */ /* 0x000fe20000400000 */
[----:B------:R-:W-:Y:S02]  /*9fa0*/  IMAD.MOV.U32 R45, RZ, RZ, R10 ;  /* 0x000000ffff2d7224 */ /* 0x000fe400078e000a */
[----:B------:R-:W-:Y:S02]  /*9fb0*/  IMAD.MOV.U32 R44, RZ, RZ, R11 ;  /* 0x000000ffff2c7224 */ /* 0x000fe400078e000b */
[C---:B------:R-:W-:Y:S01]  /*9fc0*/  FMUL R10, R60.reuse, R33 ;  /* 0x000000213c0a7220 */ /* 0x040fe20000400000 */
[----:B------:R-:W-:-:S07]  /*9fd0*/  FMUL R11, R60, R32 ;  /* 0x000000203c0b7220 */ /* 0x000fce0000400000 */
[----:B------:R-:W-:Y:S01]  /*9fe0*/  HMMA.16816.F32 R8, R56, R2, R8 ;  /* 0x000000023808723c */ /* 0x000fe20000001808 */
[----:B------:R-:W-:-:S15]  /*9ff0*/  F2FP.F16.E4M3.UNPACK_B R3, R35.H1 ;  /* 0x00000023ff03723e */ /* 0x000fde00030006ff */
[----:B------:R-:W-:-:S03]  /*a000*/  NOP ;  /* 0x0000000000007918 */ /* 0x000fc60000000000 */
[----:B------:R-:W-:Y:S04]  /*a010*/  STL.64 [R1+0x130], R8 ;  /* 0x0001300801007387 */ /* 0x000fe80000100a00 */
[----:B------:R2:W-:Y:S04]  /*a020*/  STL.64 [R1+0x138], R10 ;  /* 0x0001380a01007387 */ /* 0x0005e80000100a00 */
[----:B------:R-:W4:Y:S04]  /*a030*/  LDL.LU R32, [R1+0x120] ;  /* 0x0001200001207983 */ /* 0x000f280000300800 */
[----:B------:R-:W5:Y:S01]  /*a040*/  LDL.LU R33, [R1+0x124] ;  /* 0x0001240001217983 */ /* 0x000f620000300800 */
[----:B------:R-:W-:-:S07]  /*a050*/  F2FP.F16.E4M3.UNPACK_B R2, R34.H1 ;  /* 0x00000022ff02723e */ /* 0x000fce00030006ff */
[----:B--2---:R-:W-:-:S15]  /*a060*/  HMMA.16816.F32 R8, R48, R2, R52 ;  /* 0x000000023008723c */ /* 0x004fde0000001834 */
[----:B------:R-:W-:-:S04]  /*a070*/  NOP ;  /* 0x0000000000007918 */ /* 0x000fc80000000000 */
[----:B------:R-:W-:Y:S04]  /*a080*/  STL.64 [R1+0x210], R8 ;  /* 0x0002100801007387 */ /* 0x000fe80000100a00 */
[----:B------:R-:W-:Y:S04]  /*a090*/  STL.64 [R1+0x218], R10 ;  /* 0x0002180a01007387 */ /* 0x000fe80000100a00 */
[----:B------:R-:W2:Y:S04]  /*a0a0*/  LDL.LU R34, [R1+0x128] ;  /* 0x0001280001227983 */ /* 0x000ea80000300800 */
[----:B------:R-:W2:Y:S04]  /*a0b0*/  LDL.LU R35, [R1+0x12c] ;  /* 0x00012c0001237983 */ /* 0x000ea80000300800 */
[----:B------:R-:W2:Y:S04]  /*a0c0*/  LDL.LU R39, [R1+0x114] ;  /* 0x0001140001277983 */ /* 0x000ea80000300800 */
[----:B------:R-:W2:Y:S04]  /*a0d0*/  LDL.LU R38, [R1+0x118] ;  /* 0x0001180001267983 */ /* 0x000ea80000300800 */
[----:B------:R-:W2:Y:S01]  /*a0e0*/  LDL.LU R37, [R1+0x11c] ;  /* 0x00011c0001257983 */ /* 0x000ea20000300800 */
[----:B---3--:R-:W-:-:S03]  /*a0f0*/  F2FP.F16.E4M3.UNPACK_B R2, R12.H1 ;  /* 0x0000000cff02723e */ /* 0x008fc600030006ff */
[----:B------:R-:W3:Y:S04]  /*a100*/  LDL.LU R52, [R1+0x10] ;  /* 0x0000100001347983 */ /* 0x000ee80000300800 */
[----:B------:R-:W3:Y:S04]  /*a110*/  LDL.LU R53, [R1+0x14] ;  /* 0x0000140001357983 */ /* 0x000ee80000300800 */
[----:B------:R-:W3:Y:S04]  /*a120*/  LDL.LU R54, [R1+0x18] ;  /* 0x0000180001367983 */ /* 0x000ee80000300800 */
[----:B------:R-:W3:Y:S04]  /*a130*/  LDL.LU R55, [R1+0x1c] ;  /* 0x00001c0001377983 */ /* 0x000ee80000300800 */
[----:B------:R-:W3:Y:S01]  /*a140*/  LDL.LU R12, [R1+0x110] ;  /* 0x00011000010c7983 */ /* 0x000ee20000300800 */
[----:B------:R-:W-:-:S03]  /*a150*/  F2FP.F16.E4M3.UNPACK_B R3, R13.H1 ;  /* 0x0000000dff03723e */ /* 0x000fc600030006ff */
[----:B------:R-:W0:Y:S01]  /*a160*/  LDSM.16.M88.4 R8, [R18+0x20e00] ;  /* 0x020e00001208783b */ /* 0x000e220000000200 */
[----:B----4-:R-:W-:-:S03]  /*a170*/  FMUL R32, R61, R32 ;  /* 0x000000203d207220 */ /* 0x010fc60000400000 */
[----:B------:R-:W-:Y:S01]  /*a180*/  HMMA.16816.F32 R40, R48, R2, R40 ;  /* 0x000000023028723c */ /* 0x000fe20000001828 */
[----:B------:R-:W-:Y:S01]  /*a190*/  F2FP.F16.E4M3.UNPACK_B R2, R30 ;  /* 0x0000001eff02723e */ /* 0x000fe200020006ff */
[----:B-----5:R-:W-:Y:S01]  /*a1a0*/  FMUL R33, R61, R33 ;  /* 0x000000213d217220 */ /* 0x020fe20000400000 */
[----:B------:R-:W-:-:S15]  /*a1b0*/  F2FP.F16.E4M3.UNPACK_B R3, R17 ;  /* 0x00000011ff03723e */ /* 0x000fde00020006ff */
[----:B------:R-:W-:Y:S01]  /*a1c0*/  NOP ;  /* 0x0000000000007918 */ /* 0x000fe20000000000 */
[----:B------:R-:W-:Y:S04]  /*a1d0*/  STL.64 [R1+0x220], R40 ;  /* 0x0002202801007387 */ /* 0x000fe80000100a00 */
[----:B------:R1:W-:Y:S04]  /*a1e0*/  STL.64 [R1+0x228], R42 ;  /* 0x0002282a01007387 */ /* 0x0003e80000100a00 */
[----:B------:R-:W4:Y:S04]  /*a1f0*/  LDL.LU R30, [R1+0x468] ;  /* 0x00046800011e7983 */ /* 0x000f280000300800 */
[----:B------:R-:W5:Y:S01]  /*a200*/  LDL.LU R17, [R1+0x464] ;  /* 0x0004640001117983 */ /* 0x000f620000300800 */
[C---:B--2---:R-:W-:Y:S01]  /*a210*/  FMUL R34, R60.reuse, R34 ;  /* 0x000000223c227220 */ /* 0x044fe20000400000 */
[----:B------:R-:W-:-:S07]  /*a220*/  FMUL R35, R60, R35 ;  /* 0x000000233c237220 */ /* 0x000fce0000400000 */
[----:B------:R-:W-:Y:S01]  /*a230*/  HMMA.16816.F32 R32, R56, R2, R32 ;  /* 0x000000023820723c */ /* 0x000fe20000001820 */
[----:B------:R-:W-:Y:S02]  /*a240*/  F2FP.F16.E4M3.UNPACK_B R2, R14 ;  /* 0x0000000eff02723e */ /* 0x000fe400020006ff */
[----:B------:R-:W2:Y:S01]  /*a250*/  LDL.LU R14, [R1+0x460] ;  /* 0x00046000010e7983 */ /* 0x000ea20000300800 */
[----:B------:R-:W-:-:S15]  /*a260*/  F2FP.F16.E4M3.UNPACK_B R3, R36 ;  /* 0x00000024ff03723e */ /* 0x000fde00020006ff */
[----:B------:R3:W-:Y:S04]  /*a270*/  STL.64 [R1+0x120], R32 ;  /* 0x0001202001007387 */ /* 0x0007e80000100a00 */
[----:B------:R0:W-:Y:S04]  /*a280*/  STL.64 [R1+0x128], R34 ;  /* 0x0001282201007387 */ /* 0x0001e80000100a00 */
[----:B-1----:R-:W4:Y:S01]  /*a290*/  LDL.LU R43, [R1+0xf0] ;  /* 0x0000f000012b7983 */ /* 0x002f220000300800 */
[C---:B---3--:R-:W-:Y:S01]  /*a2a0*/  FMUL R32, R61.reuse, R12 ;  /* 0x0000000c3d207220 */ /* 0x048fe20000400000 */
[----:B------:R-:W-:-:S02]  /*a2b0*/  FMUL R33, R61, R39 ;  /* 0x000000273d217220 */ /* 0x000fc40000400000 */
[----:B------:R-:W3:Y:S01]  /*a2c0*/  LDL.LU R42, [R1+0xf4] ;  /* 0x0000f400012a7983 */ /* 0x000ee20000300800 */
[C---:B0-----:R-:W-:Y:S01]  /*a2d0*/  FMUL R34, R60.reuse, R38 ;  /* 0x000000263c227220 */ /* 0x041fe20000400000 */
[----:B------:R-:W-:-:S07]  /*a2e0*/  FMUL R35, R60, R37 ;  /* 0x000000253c237220 */ /* 0x000fce0000400000 */
[----:B------:R-:W-:Y:S01]  /*a2f0*/  HMMA.16816.F32 R32, R56, R2, R32 ;  /* 0x000000023820723c */ /* 0x000fe20000001820 */
[----:B------:R-:W-:-:S15]  /*a300*/  IMAD.MOV.U32 R36, RZ, RZ, R15 ;  /* 0x000000ffff247224 */ /* 0x000fde00078e000f */
[----:B------:R-:W-:-:S03]  /*a310*/  NOP ;  /* 0x0000000000007918 */ /* 0x000fc60000000000 */
[----:B------:R-:W-:Y:S04]  /*a320*/  STL.64 [R1+0x110], R32 ;  /* 0x0001102001007387 */ /* 0x000fe80000100a00 */
[----:B------:R0:W-:Y:S04]  /*a330*/  STL.64 [R1+0x118], R34 ;  /* 0x0001182201007387 */ /* 0x0001e80000100a00 */
[----:B------:R-:W3:Y:S04]  /*a340*/  LDL.LU R41, [R1+0xf8] ;  /* 0x0000f80001297983 */ /* 0x000ee80000300800 */
[----:B------:R-:W3:Y:S04]  /*a350*/  LDL.LU R40, [R1+0xfc] ;  /* 0x0000fc0001287983 */ /* 0x000ee80000300800 */
[----:B------:R-:W3:Y:S01]  /*a360*/  LDL.LU R15, [R1+0x45c] ;  /* 0x00045c00010f7983 */ /* 0x000ee20000300800 */
[----:B------:R-:W-:-:S03]  /*a370*/  IMAD.MOV.U32 R37, RZ, RZ, R16 ;  /* 0x000000ffff257224 */ /* 0x000fc600078e0010 */
[----:B------:R-:W4:Y:S01]  /*a380*/  LDL.LU R16, [R1+0x458] ;  /* 0x0004580001107983 */ /* 0x000f220000300800 */
[----:B------:R-:W-:-:S03]  /*a390*/  IMAD.MOV.U32 R38, RZ, RZ, R31 ;  /* 0x000000ffff267224 */ /* 0x000fc600078e001f */
[----:B------:R-:W4:Y:S01]  /*a3a0*/  LDL.LU R31, [R1+0x454] ;  /* 0x00045400011f7983 */ /* 0x000f220000300800 */
[----:B------:R-:W-:-:S03]  /*a3b0*/  IMAD.MOV.U32 R39, RZ, RZ, R0 ;  /* 0x000000ffff277224 */ /* 0x000fc600078e0000 */
[----:B0-----:R-:W4:Y:S04]  /*a3c0*/  LDL.LU R34, [R1+0x100] ;  /* 0x0001000001227983 */ /* 0x001f280000300800 */
[----:B------:R-:W4:Y:S04]  /*a3d0*/  LDL.LU R33, [R1+0x104] ;  /* 0x0001040001217983 */ /* 0x000f280000300800 */
[----:B------:R-:W4:Y:S04]  /*a3e0*/  LDL.LU R32, [R1+0x108] ;  /* 0x0001080001207983 */ /* 0x000f280000300800 */
[----:B------:R-:W4:Y:S01]  /*a3f0*/  LDL.LU R0, [R1+0x10c] ;  /* 0x00010c0001007983 */ /* 0x000f220000300800 */
[----:B--2---:R-:W-:-:S02]  /*a400*/  F2FP.F16.E4M3.UNPACK_B R2, R14.H1 ;  /* 0x0000000eff02723e */ /* 0x004fc400030006ff */
[----:B---3--:R-:W-:-:S07]  /*a410*/  F2FP.F16.E4M3.UNPACK_B R3, R15.H1 ;  /* 0x0000000fff03723e */ /* 0x008fce00030006ff */
[----:B------:R-:W-:-:S15]  /*a420*/  HMMA.16816.F32 R12, R48, R2, R52 ;  /* 0x00000002300c723c */ /* 0x000fde0000001834 */
[----:B------:R-:W-:-:S04]  /*a430*/  NOP ;  /* 0x0000000000007918 */ /* 0x000fc80000000000 */
[----:B------:R-:W-:Y:S04]  /*a440*/  STL.64 [R1+0x200], R12 ;  /* 0x0002000c01007387 */ /* 0x000fe80000100a00 */
[----:B------:R-:W-:Y:S04]  /*a450*/  STL.64 [R1+0x208], R14 ;  /* 0x0002080e01007387 */ /* 0x000fe80000100a00 */
[----:B------:R0:W1:Y:S04]  /*a460*/  LDSM.16.M88.4 R12, [R18+0x21000] ;  /* 0x02100000120c783b */ /* 0x0000680000000200 */
[----:B0-----:R-:W2:Y:S01]  /*a470*/  LDL.LU R18, [R1+0x450] ;  /* 0x0004500001127983 */ /* 0x001ea20000300800 */
[----:B----4-:R-:W-:-:S02]  /*a480*/  F2FP.F16.E4M3.UNPACK_B R2, R16.H1 ;  /* 0x00000010ff02723e */ /* 0x010fc400030006ff */
[----:B-----5:R-:W-:-:S07]  /*a490*/  F2FP.F16.E4M3.UNPACK_B R3, R17.H1 ;  /* 0x00000011ff03723e */ /* 0x020fce00030006ff */
[----:B------:R-:W-:Y:S01]  /*a4a0*/  HMMA.16816.F32 R28, R48, R2, R28 ;  /* 0x00000002301c723c */ /* 0x000fe2000000181c */
[----:B------:R-:W-:Y:S02]  /*a4b0*/  F2FP.F16.E4M3.UNPACK_B R2, R8 ;  /* 0x00000008ff02723e */ /* 0x000fe400020006ff */
[----:B------:R-:W-:-:S15]  /*a4c0*/  F2FP.F16.E4M3.UNPACK_B R3, R9 ;  /* 0x00000009ff03723e */ /* 0x000fde00020006ff */
[----:B------:R-:W-:Y:S01]  /*a4d0*/  NOP ;  /* 0x0000000000007918 */ /* 0x000fe20000000000 */
[----:B------:R0:W-:Y:S04]  /*a4e0*/  STL.64 [R1+0x1f0], R28 ;  /* 0x0001f01c01007387 */ /* 0x0001e80000100a00 */
[----:B------:R3:W-:Y:S01]  /*a4f0*/  STL.64 [R1+0x1f8], R30 ;  /* 0x0001f81e01007387 */ /* 0x0007e20000100a00 */
[C---:B0-----:R-:W-:Y:S01]  /*a500*/  FMUL R28, R61.reuse, R43 ;  /* 0x0000002b3d1c7220 */ /* 0x041fe20000400000 */
[----:B------:R-:W-:Y:S01]  /*a510*/  FMUL R29, R61, R42 ;  /* 0x0000002a3d1d7220 */ /* 0x000fe20000400000 */
[C---:B---3--:R-:W-:Y:S01]  /*a520*/  FMUL R30, R60.reuse, R41 ;  /* 0x000000293c1e7220 */ /* 0x048fe20000400000 */
[----:B------:R-:W-:-:S07]  /*a530*/  FMUL R31, R60, R40 ;  /* 0x000000283c1f7220 */ /* 0x000fce0000400000 */
[----:B------:R-:W-:Y:S01]  /*a540*/  HMMA.16816.F32 R40, R56, R2, R28 ;  /* 0x000000023828723c */ /* 0x000fe2000000181c */
[----:B------:R-:W-:Y:S01]  /*a550*/  F2FP.F16.E4M3.UNPACK_B R2, R10 ;  /* 0x0000000aff02723e */ /* 0x000fe200020006ff */
[C---:B------:R-:W-:Y:S01]  /*a560*/  FMUL R28, R61.reuse, R34 ;  /* 0x000000223d1c7220 */ /* 0x040fe20000400000 */
[----:B------:R-:W-:Y:S01]  /*a570*/  FMUL R29, R61, R33 ;  /* 0x000000213d1d7220 */ /* 0x000fe20000400000 */
[C---:B------:R-:W-:Y:S01]  /*a580*/  FMUL R30, R60.reuse, R32 ;  /* 0x000000203c1e7220 */ /* 0x040fe20000400000 */
[----:B------:R-:W-:Y:S01]  /*a590*/  FMUL R31, R60, R0 ;  /* 0x000000003c1f7220 */ /* 0x000fe20000400000 */
[----:B------:R-:W-:-:S07]  /*a5a0*/  F2FP.F16.E4M3.UNPACK_B R3, R11 ;  /* 0x0000000bff03723e */ /* 0x000fce00020006ff */
[----:B------:R-:W-:Y:S06]  /*a5b0*/  HMMA.16816.F32 R28, R56, R2, R28 ;  /* 0x00000002381c723c */ /* 0x000fec000000181c */
[----:B------:R-:W-:Y:S04]  /*a5c0*/  STL.64 [R1+0xf0], R40 ;  /* 0x0000f02801007387 */ /* 0x000fe80000100a00 */
[----:B------:R-:W-:Y:S04]  /*a5d0*/  STL.64 [R1+0xf8], R42 ;  /* 0x0000f82a01007387 */ /* 0x000fe80000100a00 */
[----:B------:R0:W-:Y:S01]  /*a5e0*/  STL.64 [R1+0x448], R10 ;  /* 0x0004480a01007387 */ /* 0x0001e20000100a00 */
[----:B------:R-:W-:-:S03]  /*a5f0*/  F2FP.F16.E4M3.UNPACK_B R3, R19.H1 ;  /* 0x00000013ff03723e */ /* 0x000fc600030006ff */
[----:B0-----:R-:W3:Y:S04]  /*a600*/  LDL R11, [R1+0x158] ;  /* 0x00015800010b7983 */ /* 0x001ee80000100800 */
[----:B------:R0:W-:Y:S04]  /*a610*/  STL.64 [R1+0x440], R8 ;  /* 0x0004400801007387 */ /* 0x0001e80000100a00 */
[----:B------:R-:W4:Y:S04]  /*a620*/  LDL.LU R35, [R1+0x70] ;  /* 0x0000700001237983 */ /* 0x000f280000300800 */
[----:B------:R-:W5:Y:S04]  /*a630*/  LDL.LU R34, [R1+0x74] ;  /* 0x0000740001227983 */ /* 0x000f680000300800 */
[----:B------:R0:W-:Y:S04]  /*a640*/  STL.64 [R1+0x100], R28 ;  /* 0x0001001c01007387 */ /* 0x0001e80000100a00 */
[----:B------:R-:W-:Y:S04]  /*a650*/  STL.64 [R1+0x108], R30 ;  /* 0x0001081e01007387 */ /* 0x000fe80000100a00 */
[----:B------:R-:W5:Y:S04]  /*a660*/  LDL.LU R33, [R1+0x78] ;  /* 0x0000780001217983 */ /* 0x000f680000300800 */
[----:B------:R-:W5:Y:S04]  /*a670*/  LDL.LU R32, [R1+0x7c] ;  /* 0x00007c0001207983 */ /* 0x000f680000300800 */
[----:B------:R-:W5:Y:S04]  /*a680*/  LDL.LU R10, [R1+0xb0] ;  /* 0x0000b000010a7983 */ /* 0x000f680000300800 */
[----:B0-----:R-:W5:Y:S01]  /*a690*/  LDL.LU R9, [R1+0xb4] ;  /* 0x0000b40001097983 */ /* 0x001f620000300800 */
[----:B--2---:R-:W-:-:S07]  /*a6a0*/  F2FP.F16.E4M3.UNPACK_B R2, R18.H1 ;  /* 0x00000012ff02723e */ /* 0x004fce00030006ff */
[----:B------:R-:W-:-:S15]  /*a6b0*/  HMMA.16816.F32 R16, R48, R2, R36 ;  /* 0x000000023010723c */ /* 0x000fde0000001824 */
[----:B------:R-:W-:-:S04]  /*a6c0*/  NOP ;  /* 0x0000000000007918 */ /* 0x000fc80000000000 */
[----:B------:R-:W-:Y:S04]  /*a6d0*/  STL.64 [R1+0x1d0], R16 ;  /* 0x0001d01001007387 */ /* 0x000fe80000100a00 */
[----:B------:R0:W-:Y:S04]  /*a6e0*/  STL.64 [R1+0x1d8], R18 ;  /* 0x0001d81201007387 */ /* 0x0001e80000100a00 */
[----:B------:R-:W2:Y:S04]  /*a6f0*/  LDL.LU R8, [R1+0xb8] ;  /* 0x0000b80001087983 */ /* 0x000ea80000300800 */
[----:B------:R-:W2:Y:S01]  /*a700*/  LDL.LU R0, [R1+0xbc] ;  /* 0x0000bc0001007983 */ /* 0x000ea20000300800 */
[----:B------:R-:W-:-:S02]  /*a710*/  F2FP.F16.E4M3.UNPACK_B R2, R4.H1 ;  /* 0x00000004ff02723e */ /* 0x000fc400030006ff */
[----:B------:R-:W-:Y:S01]  /*a720*/  F2FP.F16.E4M3.UNPACK_B R3, R5.H1 ;  /* 0x00000005ff03723e */ /* 0x000fe200030006ff */
[----:B------:R-:W2:Y:S04]  /*a730*/  LDL.LU R4, [R1+0x60] ;  /* 0x0000600001047983 */ /* 0x000ea80000300800 */
[----:B------:R-:W2:Y:S02]  /*a740*/  LDL.LU R28, [R1+0x6c] ;  /* 0x00006c00011c7983 */ /* 0x000ea40000300800 */
[----:B0-----:R-:W-:-:S15]  /*a750*/  HMMA.16816.F32 R16, R48, R2, R24 ;  /* 0x000000023010723c */ /* 0x001fde0000001818 */
[----:B------:R-:W-:-:S04]  /*a760*/  NOP ;  /* 0x0000000000007918 */ /* 0x000fc80000000000 */
[----:B------:R-:W-:Y:S04]  /*a770*/  STL.64 [R1+0x1e0], R16 ;  /* 0x0001e01001007387 */ /* 0x000fe80000100a00 */
[----:B------:R-:W-:Y:S04]  /*a780*/  STL.64 [R1+0x1e8], R18 ;  /* 0x0001e81201007387 */ /* 0x000fe80000100a00 */
[----:B------:R-:W2:Y:S04]  /*a790*/  LDL.LU R5, [R1+0x64] ;  /* 0x0000640001057983 */ /* 0x000ea80000300800 */
[----:B------:R-:W2:Y:S01]  /*a7a0*/  LDL.LU R29, [R1+0x68] ;  /* 0x00006800011d7983 */ /* 0x000ea20000300800 */
[----:B-1----:R-:W-:-:S02]  /*a7b0*/  F2FP.F16.E4M3.UNPACK_B R2, R12 ;  /* 0x0000000cff02723e */ /* 0x002fc400020006ff */
[----:B------:R-:W-:Y:S01]  /*a7c0*/  F2FP.F16.E4M3.UNPACK_B R3, R13 ;  /* 0x0000000dff03723e */ /* 0x000fe200020006ff */
[----:B---3--:R-:W0:Y:S04]  /*a7d0*/  LDSM.16.M88.4 R16, [R11+0x21200] ;  /* 0x021200000b10783b */ /* 0x008e280000000200 */
[----:B------:R-:W-:Y:S01]  /*a7e0*/  LDSM.16.M88.4 R36, [R11+0x21c00] ;  /* 0x021c00000b24783b */ /* 0x000fe20000000200 */
[C---:B----4-:R-:W-:Y:S01]  /*a7f0*/  FMUL R24, R61.reuse, R35 ;  /* 0x000000233d187220 */ /* 0x050fe20000400000 */
[----:B-----5:R-:W-:Y:S01]  /*a800*/  FMUL R25, R61, R34 ;  /* 0x000000223d197220 */ /* 0x020fe20000400000 */
[C---:B------:R-:W-:Y:S01]  /*a810*/  FMUL R26, R60.reuse, R33 ;  /* 0x000000213c1a7220 */ /* 0x040fe20000400000 */
[----:B------:R-:W-:-:S07]  /*a820*/  FMUL R27, R60, R32 ;  /* 0x000000203c1b7220 */ /* 0x000fce0000400000 */
[----:B------:R-:W-:Y:S01]  /*a830*/  HMMA.16816.F32 R32, R56, R2, R24 ;  /* 0x000000023820723c */ /* 0x000fe20000001818 */
[----:B------:R-:W-:Y:S01]  /*a840*/  F2FP.F16.E4M3.UNPACK_B R2, R14 ;  /* 0x0000000eff02723e */ /* 0x000fe200020006ff */
[C---:B------:R-:W-:Y:S01]  /*a850*/  FMUL R24, R61.reuse, R10 ;  /* 0x0000000a3d187220 */ /* 0x040fe20000400000 */
[----:B------:R-:W-:Y:S01]  /*a860*/  FMUL R25, R61, R9 ;  /* 0x000000093d197220 */ /* 0x000fe20000400000 */
[----:B------:R-:W-:-:S15]  /*a870*/  F2FP.F16.E4M3.UNPACK_B R3, R15 ;  /* 0x0000000fff03723e */ /* 0x000fde00020006ff */
[----:B------:R1:W-:Y:S04]  /*a880*/  STL.64 [R1+0x70], R32 ;  /* 0x0000702001007387 */ /* 0x0003e80000100a00 */
[----:B------:R3:W-:Y:S04]  /*a890*/  STL.64 [R1+0x78], R34 ;  /* 0x0000782201007387 */ /* 0x0007e80000100a00 */
[----:B-1----:R-:W4:Y:S04]  /*a8a0*/  LDL.LU R33, [R1+0x98] ;  /* 0x0000980001217983 */ /* 0x002f280000300800 */
[----:B------:R-:W5:Y:S04]  /*a8b0*/  LDL.LU R32, [R1+0x9c] ;  /* 0x00009c0001207983 */ /* 0x000f680000300800 */
[----:B------:R-:W-:Y:S04]  /*a8c0*/  STL.64 [R1+0x428], R14 ;  /* 0x0004280e01007387 */ /* 0x000fe80000100a00 */
[----:B------:R1:W-:Y:S04]  /*a8d0*/  STL.64 [R1+0x420], R12 ;  /* 0x0004200c01007387 */ /* 0x0003e80000100a00 */
[----:B---3--:R-:W3:Y:S04]  /*a8e0*/  LDL.LU R35, [R1+0x90] ;  /* 0x0000900001237983 */ /* 0x008ee80000300800 */
[----:B------:R-:W3:Y:S01]  /*a8f0*/  LDL.LU R34, [R1+0x94] ;  /* 0x0000940001227983 */ /* 0x000ee20000300800 */
[C---:B--2---:R-:W-:Y:S01]  /*a900*/  FMUL R26, R60.reuse, R8 ;  /* 0x000000083c1a7220 */ /* 0x044fe20000400000 */
[----:B------:R-:W-:-:S07]  /*a910*/  FMUL R27, R60, R0 ;  /* 0x000000003c1b7220 */ /* 0x000fce0000400000 */
[----:B-1----:R-:W-:Y:S01]  /*a920*/  HMMA.16816.F32 R12, R56, R2, R24 ;  /* 0x00000002380c723c */ /* 0x002fe20000001818 */
[----:B------:R-:W-:Y:S01]  /*a930*/  F2FP.F16.E4M3.UNPACK_B R2, R6.H1 ;  /* 0x00000006ff02723e */ /* 0x000fe200030006ff */
[----:B------:R-:W-:Y:S01]  /*a940*/  FMUL R4, R61, R4 ;  /* 0x000000043d047220 */ /* 0x000fe20000400000 */
[----:B------:R-:W-:Y:S01]  /*a950*/  F2FP.F16.E4M3.UNPACK_B R3, R7.H1 ;  /* 0x00000007ff03723e */ /* 0x000fe200030006ff */
[----:B------:R-:W-:-:S15]  /*a960*/  LDSM.16.M88.4 R24, [R11+0x21600] ;  /* 0x021600000b18783b */ /* 0x000fde0000000200 */
[----:B------:R-:W-:Y:S04]  /*a970*/  STL.64 [R1+0xb0], R12 ;  /* 0x0000b00c01007387 */ /* 0x000fe80000100a00 */
[----:B------:R1:W-:Y:S04]  /*a980*/  STL.64 [R1+0xb8], R14 ;  /* 0x0000b80e01007387 */ /* 0x0003e80000100a00 */
[----:B------:R-:W2:Y:S04]  /*a990*/  LDL.LU R10, [R1+0xe0] ;  /* 0x0000e000010a7983 */ /* 0x000ea80000300800 */
[----:B------:R-:W2:Y:S04]  /*a9a0*/  LDL.LU R9, [R1+0xe4] ;  /* 0x0000e40001097983 */ /* 0x000ea80000300800 */
[----:B------:R-:W2:Y:S04]  /*a9b0*/  LDL.LU R8, [R1+0xe8] ;  /* 0x0000e80001087983 */ /* 0x000ea80000300800 */
[----:B------:R-:W2:Y:S01]  /*a9c0*/  LDL.LU R0, [R1+0xec] ;  /* 0x0000ec0001007983 */ /* 0x000ea20000300800 */
[----:B-1----:R-:W-:Y:S01]  /*a9d0*/  HMMA.16816.F32 R12, R48, R2, R20 ;  /* 0x00000002300c723c */ /* 0x002fe20000001814 */
[----:B------:R-:W-:Y:S01]  /*a9e0*/  FMUL R5, R61, R5 ;  /* 0x000000053d057220 */ /* 0x000fe20000400000 */
[C---:B------:R-:W-:Y:S01]  /*a9f0*/  FMUL R6, R60.reuse, R29 ;  /* 0x0000001d3c067220 */ /* 0x040fe20000400000 */
[----:B------:R-:W-:Y:S01]  /*aa00*/  FMUL R7, R60, R28 ;  /* 0x0000001c3c077220 */ /* 0x000fe20000400000 */
[----:B0-----:R-:W-:Y:S01]  /*aa10*/  F2FP.F16.E4M3.UNPACK_B R2, R16 ;  /* 0x00000010ff02723e */ /* 0x001fe200020006ff */
[----:B------:R-:W0:Y:S01]  /*aa20*/  LDSM.16.M88.4 R20, [R11+0x21400] ;  /* 0x021400000b14783b */ /* 0x000e220000000200 */
[----:B------:R-:W-:-:S07]  /*aa30*/  F2FP.F16.E4M3.UNPACK_B R3, R17 ;  /* 0x00000011ff03723e */ /* 0x000fce00020006ff */
[----:B------:R-:W-:Y:S06]  /*aa40*/  HMMA.16816.F32 R4, R56, R2, R4 ;  /* 0x000000023804723c */ /* 0x000fec0000001804 */
[----:B------:R-:W-:Y:S04]  /*aa50*/  STL.64 [R1+0x1c0], R12 ;  /* 0x0001c00c01007387 */ /* 0x000fe80000100a00 */
[----:B------:R1:W-:Y:S04]  /*aa60*/  STL.64 [R1+0x1c8], R14 ;  /* 0x0001c80e01007387 */ /* 0x0003e80000100a00 */
[----:B------:R-:W2:Y:S04]  /*aa70*/  LDL.LU R31, [R1+0xd0] ;  /* 0x0000d000011f7983 */ /* 0x000ea80000300800 */
[----:B------:R-:W2:Y:S04]  /*aa80*/  LDL.LU R30, [R1+0xd4] ;  /* 0x0000d400011e7983 */ /* 0x000ea80000300800 */
[----:B------:R-:W2:Y:S04]  /*aa90*/  LDL.LU R29, [R1+0xd8] ;  /* 0x0000d800011d7983 */ /* 0x000ea80000300800 */
[----:B------:R-:W2:Y:S04]  /*aaa0*/  LDL.LU R28, [R1+0xdc] ;  /* 0x0000dc00011c7983 */ /* 0x000ea80000300800 */
[----:B-1----:R-:W2:Y:S04]  /*aab0*/  LDL.LU R15, [R1+0xc0] ;  /* 0x0000c000010f7983 */ /* 0x002ea80000300800 */
[----:B------:R-:W2:Y:S04]  /*aac0*/  LDL.LU R14, [R1+0xc4] ;  /* 0x0000c400010e7983 */ /* 0x000ea80000300800 */
[----:B------:R-:W-:Y:S04]  /*aad0*/  STL.64 [R1+0x60], R4 ;  /* 0x0000600401007387 */ /* 0x000fe80000100a00 */
[----:B------:R4:W-:Y:S04]  /*aae0*/  STL.64 [R1+0x68], R6 ;  /* 0x0000680601007387 */ /* 0x0009e80000100a00 */
[----:B------:R-:W2:Y:S04]  /*aaf0*/  LDL.LU R13, [R1+0xc8] ;  /* 0x0000c800010d7983 */ /* 0x000ea80000300800 */
[----:B------:R-:W2:Y:S01]  /*ab00*/  LDL.LU R12, [R1+0xcc] ;  /* 0x0000cc00010c7983 */ /* 0x000ea20000300800 */
[----:B------:R-:W-:-:S02]  /*ab10*/  F2FP.F16.E4M3.UNPACK_B R2, R18 ;  /* 0x00000012ff02723e */ /* 0x000fc400020006ff */
[----:B------:R-:W-:Y:S01]  /*ab20*/  F2FP.F16.E4M3.UNPACK_B R3, R19 ;  /* 0x00000013ff03723e */ /* 0x000fe200020006ff */
[----:B------:R-:W-:Y:S01]  /*ab30*/  STL.64 [R1+0x408], R18 ;  /* 0x0004081201007387 */ /* 0x000fe20000100a00 */
[C---:B----4-:R-:W-:Y:S01]  /*ab40*/  FMUL R6, R60.reuse, R33 ;  /* 0x000000213c067220 */ /* 0x050fe20000400000 */
[----:B-----5:R-:W-:Y:S02]  /*ab50*/  FMUL R7, R60, R32 ;  /* 0x000000203c077220 */ /* 0x020fe40000400000 */
[----:B------:R1:W-:Y:S01]  /*ab60*/  STL.64 [R1+0x400], R16 ;  /* 0x0004001001007387 */ /* 0x0003e20000100a00 */
[C---:B---3--:R-:W-:Y:S01]  /*ab70*/  FMUL R4, R61.reuse, R35 ;  /* 0x000000233d047220 */ /* 0x048fe20000400000 */
[----:B------:R-:W-:Y:S02]  /*ab80*/  FMUL R5, R61, R34 ;  /* 0x000000223d057220 */ /* 0x000fe40000400000 */
[----:B------:R-:W-:Y:S05]  /*ab90*/  LDSM.16.M88.4 R32, [R11+0x21a00] ;  /* 0x021a00000b20783b */ /* 0x000fea0000000200 */
[----:B-1----:R-:W-:Y:S01]  /*aba0*/  HMMA.16816.F32 R16, R56, R2, R4 ;  /* 0x000000023810723c */ /* 0x002fe20000001804 */
[----:B0-----:R-:W-:-:S02]  /*abb0*/  F2FP.F16.E4M3.UNPACK_B R2, R20 ;  /* 0x00000014ff02723e */ /* 0x001fc400020006ff */
[----:B------:R-:W-:-:S15]  /*abc0*/  F2FP.F16.E4M3.UNPACK_B R3, R21 ;  /* 0x00000015ff03723e */ /* 0x000fde00020006ff */
[----:B------:R-:W-:Y:S01]  /*abd0*/  NOP ;  /* 0x0000000000007918 */ /* 0x000fe20000000000 */
[----:B------:R-:W-:Y:S04]  /*abe0*/  STL.64 [R1+0x90], R16 ;  /* 0x0000901001007387 */ /* 0x000fe80000100a00 */
[----:B------:R-:W-:Y:S01]  /*abf0*/  STL.64 [R1+0x98], R18 ;  /* 0x0000981201007387 */ /* 0x000fe20000100a00 */
[----:B--2---:R-:W-:-:S03]  /*ac00*/  FMUL R4, R61, R10 ;  /* 0x0000000a3d047220 */ /* 0x004fc60000400000 */
[----:B------:R-:W2:Y:S01]  /*ac10*/  LDL.LU R10, [R1+0xa0] ;  /* 0x0000a000010a7983 */ /* 0x000ea20000300800 */
[----:B------:R-:W-:-:S03]  /*ac20*/  FMUL R5, R61, R9 ;  /* 0x000000093d057220 */ /* 0x000fc60000400000 */
[----:B------:R-:W3:Y:S01]  /*ac30*/  LDL.LU R9, [R1+0xa4] ;  /* 0x0000a40001097983 */ /* 0x000ee20000300800 */
[C---:B------:R-:W-:Y:S01]  /*ac40*/  FMUL R6, R60.reuse, R8 ;  /* 0x000000083c067220 */ /* 0x040fe20000400000 */
[----:B------:R-:W-:-:S07]  /*ac50*/  FMUL R7, R60, R0 ;  /* 0x000000003c077220 */ /* 0x000fce0000400000 */
[----:B------:R-:W-:Y:S01]  /*ac60*/  HMMA.16816.F32 R4, R56, R2, R4 ;  /* 0x000000023804723c */ /* 0x000fe20000001804 */
[----:B------:R-:W-:Y:S02]  /*ac70*/  F2FP.F16.E4M3.UNPACK_B R2, R22 ;  /* 0x00000016ff02723e */ /* 0x000fe400020006ff */
[----:B------:R-:W-:-:S15]  /*ac80*/  F2FP.F16.E4M3.UNPACK_B R3, R23 ;  /* 0x00000017ff03723e */ /* 0x000fde00020006ff */
[----:B------:R-:W-:Y:S01]  /*ac90*/  NOP ;  /* 0x0000000000007918 */ /* 0x000fe20000000000 */
[----:B------:R0:W-:Y:S04]  /*aca0*/  STL.64 [R1+0xe0], R4 ;  /* 0x0000e00401007387 */ /* 0x0001e80000100a00 */
[----:B------:R1:W-:Y:S04]  /*acb0*/  STL.64 [R1+0xe8], R6 ;  /* 0x0000e80601007387 */ /* 0x0003e80000100a00 */
[----:B------:R-:W4:Y:S01]  /*acc0*/  LDL.LU R8, [R1+0xa8] ;  /* 0x0000a80001087983 */ /* 0x000f220000300800 */
[C---:B0-----:R-:W-:Y:S01]  /*acd0*/  FMUL R4, R61.reuse, R31 ;  /* 0x0000001f3d047220 */ /* 0x041fe20000400000 */
[----:B------:R-:W-:-:S02]  /*ace0*/  FMUL R5, R61, R30 ;  /* 0x0000001e3d057220 */ /* 0x000fc40000400000 */
[----:B------:R-:W5:Y:S01]  /*acf0*/  LDL.LU R0, [R1+0xac] ;  /* 0x0000ac0001007983 */ /* 0x000f620000300800 */
[C---:B-1----:R-:W-:Y:S01]  /*ad00*/  FMUL R6, R60.reuse, R29 ;  /* 0x0000001d3c067220 */ /* 0x042fe20000400000 */
[----:B------:R-:W-:Y:S02]  /*ad10*/  FMUL R7, R60, R28 ;  /* 0x0000001c3c077220 */ /* 0x000fe40000400000 */
[----:B------:R-:W-:Y:S04]  /*ad20*/  STL [R1+0x3f8], R22 ;  /* 0x0003f81601007387 */ /* 0x000fe80000100800 */
[----:B------:R-:W0:Y:S01]  /*ad30*/  LDSM.16.M88.4 R28, [R11+0x21800] ;  /* 0x021800000b1c783b */ /* 0x000e220000000200 */
[----:B------:R-:W-:Y:S01]  /*ad40*/  HMMA.16816.F32 R16, R56, R2, R4 ;  /* 0x000000023810723c */ /* 0x000fe20000001804 */
[C---:B------:R-:W-:Y:S01]  /*ad50*/  FMUL R4, R61.reuse, R15 ;  /* 0x0000000f3d047220 */ /* 0x040fe20000400000 */
[----:B------:R-:W-:Y:S01]  /*ad60*/  FMUL R5, R61, R14 ;  /* 0x0000000e3d057220 */ /* 0x000fe20000400000 */
[----:B------:R-:W-:-:S02]  /*ad70*/  F2FP.F16.E4M3.UNPACK_B R2, R24 ;  /* 0x00000018ff02723e */ /* 0x000fc400020006ff */
[----:B------:R-:W-:Y:S01]  /*ad80*/  F2FP.F16.E4M3.UNPACK_B R3, R25 ;  /* 0x00000019ff03723e */ /* 0x000fe200020006ff */
[C---:B------:R-:W-:Y:S01]  /*ad90*/  FMUL R6, R60.reuse, R13 ;  /* 0x0000000d3c067220 */ /* 0x040fe20000400000 */
[----:B------:R-:W-:-:S12]  /*ada0*/  FMUL R7, R60, R12 ;  /* 0x0000000c3c077220 */ /* 0x000fd80000400000 */
[----:B------:R-:W-:Y:S04]  /*adb0*/  STL.64 [R1+0xd0], R16 ;  /* 0x0000d01001007387 */ /* 0x000fe80000100a00 */
[----:B------:R1:W-:Y:S04]  /*adc0*/  STL.64 [R1+0xd8], R18 ;  /* 0x0000d81201007387 */ /* 0x0003e80000100a00 */
[----:B------:R-:W5:Y:S04]  /*add0*/  LDL.LU R15, [R1+0x80] ;  /* 0x00008000010f7983 */ /* 0x000f680000300800 */
[----:B------:R-:W5:Y:S01]  /*ade0*/  LDL.LU R14, [R1+0x84] ;  /* 0x00008400010e7983 */ /* 0x000f620000300800 */
[----:B-1----:R-:W-:Y:S03]  /*adf0*/  HMMA.16816.F32 R16, R56, R2, R4 ;  /* 0x000000023810723c */ /* 0x002fe60000001804 */
[----:B------:R-:W5:Y:S04]  /*ae00*/  LDL.LU R13, [R1+0x88] ;  /* 0x00008800010d7983 */ /* 0x000f680000300800 */
[----:B------:R-:W5:Y:S04]  /*ae10*/  LDL.LU R12, [R1+0x8c] ;  /* 0x00008c00010c7983 */ /* 0x000f680000300800 */
[----:B------:R-:W-:Y:S04]  /*ae20*/  STL [R1+0x3f4], R24 ;  /* 0x0003f41801007387 */ /* 0x000fe80000100800 */
[----:B------:R1:W-:Y:S04]  /*ae30*/  STL [R1+0x3f0], R25 ;  /* 0x0003f01901007387 */ /* 0x0003e80000100800 */
[----:B------:R-:W-:Y:S04]  /*ae40*/  STL [R1+0xc4], R17 ;  /* 0x0000c41101007387 */ /* 0x000fe80000100800 */
[----:B------:R0:W-:Y:S04]  /*ae50*/  STL.64 [R1+0xc8], R18 ;  /* 0x0000c81201007387 */ /* 0x0001e80000100a00 */
[----:B-1----:R-:W5:Y:S04]  /*ae60*/  LDL.LU R25, [R1+0x50] ;  /* 0x0000500001197983 */ /* 0x002f680000300800 */
[----:B0-----:R-:W5:Y:S04]  /*ae70*/  LDL.LU R19, [R1+0x54] ;  /* 0x0000540001137983 */ /* 0x001f680000300800 */
[----:B------:R-:W5:Y:S04]  /*ae80*/  LDL.LU R18, [R1+0x58] ;  /* 0x0000580001127983 */ /* 0x000f680000300800 */
[----:B------:R-:W5:Y:S01]  /*ae90*/  LDL.LU R17, [R1+0x5c] ;  /* 0x00005c0001117983 */ /* 0x000f620000300800 */
[----:B------:R-:W-:Y:S01]  /*aea0*/  IMAD.MOV.U32 R22, RZ, RZ, R16 ;  /* 0x000000ffff167224 */ /* 0x000fe200078e0010 */
[----:B------:R-:W-:-:S02]  /*aeb0*/  F2FP.F16.E4M3.UNPACK_B R2, R26 ;  /* 0x0000001aff02723e */ /* 0x000fc400020006ff */
[----:B------:R-:W-:Y:S02]  /*aec0*/  F2FP.F16.E4M3.UNPACK_B R3, R27 ;  /* 0x0000001bff03723e */ /* 0x000fe400020006ff */
[----:B------:R-:W-:Y:S04]  /*aed0*/  STL.64 [R1+0x418], R22 ;  /* 0x0004181601007387 */ /* 0x000fe80000100a00 */
[----:B------:R0:W-:Y:S04]  /*aee0*/  STL.64 [R1+0x410], R20 ;  /* 0x0004101401007387 */ /* 0x0001e80000100a00 */
[----:B------:R-:W-:Y:S04]  /*aef0*/  STL [R1+0x3ec], R26 ;  /* 0x0003ec1a01007387 */ /* 0x000fe80000100800 */
[----:B------:R-:W-:Y:S01]  /*af00*/  STL [R1+0x3e8], R27 ;  /* 0x0003e81b01007387 */ /* 0x000fe20000100800 */
[C---:B--2---:R-:W-:Y:S01]  /*af10*/  FMUL R4, R61.reuse, R10 ;  /* 0x0000000a3d047220 */ /* 0x044fe20000400000 */
[----:B---3--:R-:W-:Y:S01]  /*af20*/  FMUL R5, R61, R9 ;  /* 0x000000093d057220 */ /* 0x008fe20000400000 */
[C---:B----4-:R-:W-:Y:S01]  /*af30*/  FMUL R6, R60.reuse, R8 ;  /* 0x000000083c067220 */ /* 0x050fe20000400000 */
[----:B-----5:R-:W-:-:S07]  /*af40*/  FMUL R7, R60, R0 ;  /* 0x000000003c077220 */ /* 0x020fce0000400000 */
[----:B0-----:R-:W-:Y:S01]  /*af50*/  HMMA.16816.F32 R20, R56, R2, R4 ;  /* 0x000000023814723c */ /* 0x001fe20000001804 */
[----:B------:R-:W-:Y:S02]  /*af60*/  F2FP.F16.E4M3.UNPACK_B R2, R28 ;  /* 0x0000001cff02723e */ /* 0x000fe400020006ff */
[----:B------:R-:W-:Y:S01]  /*af70*/  F2FP.F16.E4M3.UNPACK_B R3, R29 ;  /* 0x0000001dff03723e */ /* 0x000fe200020006ff */
[C---:B------:R-:W-:Y:S01]  /*af80*/  FMUL R4, R61.reuse, R15 ;  /* 0x0000000f3d047220 */ /* 0x040fe20000400000 */
[----:B------:R-:W-:Y:S01]  /*af90*/  FMUL R5, R61, R14 ;  /* 0x0000000e3d057220 */ /* 0x000fe20000400000 */
[C---:B------:R-:W-:Y:S01]  /*afa0*/  FMUL R6, R60.reuse, R13 ;  /* 0x0000000d3c067220 */ /* 0x040fe20000400000 */
[----:B------:R-:W-:-:S12]  /*afb0*/  FMUL R7, R60, R12 ;  /* 0x0000000c3c077220 */ /* 0x000fd80000400000 */
[----:B------:R-:W-:Y:S01]  /*afc0*/  STL.64 [R1+0xa0], R20 ;  /* 0x0000a01401007387 */ /* 0x000fe20000100a00 */
[----:B------:R-:W-:Y:S01]  /*afd0*/  HMMA.16816.F32 R12, R56, R2, R4 ;  /* 0x00000002380c723c */ /* 0x000fe20000001804 */
[----:B------:R-:W-:Y:S02]  /*afe0*/  F2FP.F16.E4M3.UNPACK_B R2, R30 ;  /* 0x0000001eff02723e */ /* 0x000fe400020006ff */
[----:B------:R-:W-:Y:S01]  /*aff0*/  F2FP.F16.E4M3.UNPACK_B R3, R31 ;  /* 0x0000001fff03723e */ /* 0x000fe200020006ff */
[----:B------:R0:W-:Y:S01]  /*b000*/  STL [R1+0xa8], R22 ;  /* 0x0000a81601007387 */ /* 0x0001e20000100800 */
[----:B------:R-:W-:-:S03]  /*b010*/  IMAD.MOV.U32 R0, RZ, RZ, R23 ;  /* 0x000000ffff007224 */ /* 0x000fc600078e0017 */
[----:B------:R-:W2:Y:S04]  /*b020*/  LDL.LU R16, [R1+0x30] ;  /* 0x0000300001107983 */ /* 0x000ea80000300800 */
[----:B------:R-:W3:Y:S01]  /*b030*/  LDL.LU R10, [R1+0x34] ;  /* 0x00003400010a7983 */ /* 0x000ee20000300800 */
[----:B------:R-:W-:-:S03]  /*b040*/  FMUL R4, R61, R25 ;  /* 0x000000193d047220 */ /* 0x000fc60000400000 */
[----:B------:R-:W4:Y:S04]  /*b050*/  LDL.LU R9, [R1+0x38] ;  /* 0x0000380001097983 */ /* 0x000f280000300800 */
[----:B------:R-:W5:Y:S01]  /*b060*/  LDL.LU R8, [R1+0x3c] ;  /* 0x00003c0001087983 */ /* 0x000f620000300800 */
[----:B------:R-:W-:Y:S01]  /*b070*/  FMUL R5, R61, R19 ;  /* 0x000000133d057220 */ /* 0x000fe20000400000 */
[C---:B------:R-:W-:Y:S01]  /*b080*/  FMUL R6, R60.reuse, R18 ;  /* 0x000000123c067220 */ /* 0x040fe20000400000 */
[----:B------:R-:W-:-:S07]  /*b090*/  FMUL R7, R60, R17 ;  /* 0x000000113c077220 */ /* 0x000fce0000400000 */
[----:B0-----:R-:W-:Y:S01]  /*b0a0*/  HMMA.16816.F32 R20, R56, R2, R4 ;  /* 0x000000023814723c */ /* 0x001fe20000001804 */
[----:B------:R-:W-:Y:S01]  /*b0b0*/  STL.64 [R1+0x80], R12 ;  /* 0x0000800c01007387 */ /* 0x000fe20000100a00 */
[----:B------:R-:W-:-:S03]  /*b0c0*/  IMAD.MOV.U32 R24, RZ, RZ, R15 ;  /* 0x000000ffff187224 */ /* 0x000fc600078e000f */
[----:B------:R0:W-:Y:S04]  /*b0d0*/  STL [R1+0x88], R14 ;  /* 0x0000880e01007387 */ /* 0x0001e80000100800 */
[----:B------:R-:W5:Y:S04]  /*b0e0*/  LDL.LU R15, [R1+0x1a0] ;  /* 0x0001a000010f7983 */ /* 0x000f680000300800 */
[----:B0-----:R-:W5:Y:S04]  /*b0f0*/  LDL.LU R14, [R1+0x1a4] ;  /* 0x0001a400010e7983 */ /* 0x001f680000300800 */
[----:B------:R-:W5:Y:S04]  /*b100*/  LDL.LU R13, [R1+0x1a8] ;  /* 0x0001a800010d7983 */ /* 0x000f680000300800 */
[----:B------:R-:W5:Y:S01]  /*b110*/  LDL.LU R12, [R1+0x1ac] ;  /* 0x0001ac00010c7983 */ /* 0x000f620000300800 */
[----:B------:R-:W-:-:S03]  /*b120*/  IMAD.MOV.U32 R25, RZ, RZ, R20 ;  /* 0x000000ffff197224 */ /* 0x000fc600078e0014 */
[----:B------:R-:W-:Y:S04]  /*b130*/  STL.64 [R1+0x3d0], R30 ;  /* 0x0003d01e01007387 */ /* 0x000fe80000100a00 */
[----:B------:R0:W-:Y:S04]  /*b140*/  STL.64 [R1+0x3c8], R28 ;  /* 0x0003c81c01007387 */ /* 0x0001e80000100a00 */
[----:B------:R-:W-:Y:S04]  /*b150*/  STL [R1+0x54], R21 ;  /* 0x0000541501007387 */ /* 0x000fe80000100800 */
[----:B------:R-:W-:Y:S04]  /*b160*/  STL.64 [R1+0x58], R22 ;  /* 0x0000581601007387 */ /* 0x000fe80000100a00 */
[----:B------:R-:W5:Y:S04]  /*b170*/  LDL.LU R20, [R1+0x1b0] ;  /* 0x0001b00001147983 */ /* 0x000f680000300800 */
[----:B------:R-:W5:Y:S04]  /*b180*/  LDL.LU R19, [R1+0x1b4] ;  /* 0x0001b40001137983 */ /* 0x000f680000300800 */
[----:B------:R-:W5:Y:S04]  /*b190*/  LDL.LU R18, [R1+0x1b8] ;  /* 0x0001b80001127983 */ /* 0x000f680000300800 */
[----:B------:R-:W5:Y:S01]  /*b1a0*/  LDL.LU R17, [R1+0x1bc] ;  /* 0x0001bc0001117983 */ /* 0x000f620000300800 */
[----:B------:R-:W-:-:S02]  /*b1b0*/  F2FP.F16.E4M3.UNPACK_B R2, R32 ;  /* 0x00000020ff02723e */ /* 0x000fc400020006ff */
[----:B------:R-:W-:Y:S01]  /*b1c0*/  F2FP.F16.E4M3.UNPACK_B R3, R33 ;  /* 0x00000021ff03723e */ /* 0x000fe200020006ff */
[C---:B--2---:R-:W-:Y:S02]  /*b1d0*/  FMUL R4, R61.reuse, R16 ;  /* 0x000000103d047220 */ /* 0x044fe40000400000 */
[----:B------:R-:W2:Y:S01]  /*b1e0*/  LDL.LU R16, [R1+0x170] ;  /* 0x0001700001107983 */ /* 0x000ea20000300800 */
[----:B---3--:R-:W-:-:S03]  /*b1f0*/  FMUL R5, R61, R10 ;  /* 0x0000000a3d057220 */ /* 0x008fc60000400000 */
[----:B------:R-:W3:Y:S01]  /*b200*/  LDL.LU R10, [R1+0x174] ;  /* 0x00017400010a7983 */ /* 0x000ee20000300800 */
[----:B----4-:R-:W-:-:S03]  /*b210*/  FMUL R6, R60, R9 ;  /* 0x000000093c067220 */ /* 0x010fc60000400000 */
[----:B------:R-:W4:Y:S01]  /*b220*/  LDL.LU R9, [R1+0x178] ;  /* 0x0001780001097983 */ /* 0x000f220000300800 */
[----:B-----5:R-:W-:-:S03]  /*b230*/  FMUL R7, R60, R8 ;  /* 0x000000083c077220 */ /* 0x020fc60000400000 */
[----:B------:R-:W5:Y:S04]  /*b240*/  LDL.LU R8, [R1+0x17c] ;  /* 0x00017c0001087983 */ /* 0x000f680000300800 */
[----:B0-----:R-:W-:Y:S01]  /*b250*/  HMMA.16816.F32 R28, R56, R2, R4 ;  /* 0x00000002381c723c */ /* 0x001fe20000001804 */
[----:B------:R-:W-:Y:S02]  /*b260*/  F2FP.F16.E4M3.UNPACK_B R2, R34 ;  /* 0x00000022ff02723e */ /* 0x000fe400020006ff */
[----:B------:R-:W-:Y:S01]  /*b270*/  F2FP.F16.E4M3.UNPACK_B R3, R35 ;  /* 0x00000023ff03723e */ /* 0x000fe200020006ff */
[C---:B------:R-:W-:Y:S01]  /*b280*/  FMUL R4, R61.reuse, R15 ;  /* 0x0000000f3d047220 */ /* 0x040fe20000400000 */
[----:B------:R-:W-:Y:S01]  /*b290*/  FMUL R5, R61, R14 ;  /* 0x0000000e3d057220 */ /* 0x000fe20000400000 */
[C---:B------:R-:W-:Y:S01]  /*b2a0*/  FMUL R6, R60.reuse, R13 ;  /* 0x0000000d3c067220 */ /* 0x040fe20000400000 */
[----:B------:R-:W-:-:S07]  /*b2b0*/  FMUL R7, R60, R12 ;  /* 0x0000000c3c077220 */ /* 0x000fce0000400000 */
[C---:B------:R-:W-:Y:S01]  /*b2c0*/  HMMA.16816.F32 R4, R56.reuse, R2, R4 ;  /* 0x000000023804723c */ /* 0x040fe20000001804 */
[----:B------:R-:W-:Y:S02]  /*b2d0*/  F2FP.F16.E4M3.UNPACK_B R2, R36 ;  /* 0x00000024ff02723e */ /* 0x000fe400020006ff */
[----:B------:R-:W-:Y:S02]  /*b2e0*/  F2FP.F16.E4M3.UNPACK_B R3, R37 ;  /* 0x00000025ff03723e */ /* 0x000fe400020006ff */
[----:B------:R-:W-:Y:S02]  /*b2f0*/  IMAD.MOV.U32 R26, RZ, RZ, R30 ;  /* 0x000000ffff1a7224 */ /* 0x000fe400078e001e */
[C---:B------:R-:W-:Y:S01]  /*b300*/  FMUL R40, R61.reuse, R20 ;  /* 0x000000143d287220 */ /* 0x040fe20000400000 */
[----:B------:R-:W-:Y:S01]  /*b310*/  FMUL R41, R61, R19 ;  /* 0x000000133d297220 */ /* 0x000fe20000400000 */
[C---:B------:R-:W-:Y:S01]  /*b320*/  FMUL R42, R60.reuse, R18 ;  /* 0x000000123c2a7220 */ /* 0x040fe20000400000 */
[----:B------:R-:W-:Y:S01]  /*b330*/  FMUL R43, R60, R17 ;  /* 0x000000113c2b7220 */ /* 0x000fe20000400000 */
[----:B------:R-:W-:Y:S01]  /*b340*/  IMAD.MOV.U32 R27, RZ, RZ, R31 ;  /* 0x000000ffff1b7224 */ /* 0x000fe200078e001f */
[----:B------:R-:W-:Y:S05]  /*b350*/  STL.64 [R1+0x30], R28 ;  /* 0x0000301c01007387 */ /* 0x000fea0000100a00 */
[----:B------:R-:W-:Y:S01]  /*b360*/  HMMA.16816.F32 R40, R56, R2, R40 ;  /* 0x000000023828723c */ /* 0x000fe20000001828 */
[----:B------:R-:W-:Y:S04]  /*b370*/  STL.64 [R1+0x438], R26 ;  /* 0x0004381a01007387 */ /* 0x000fe80000100a00 */
[----:B------:R0:W-:Y:S04]  /*b380*/  STL.64 [R1+0x430], R24 ;  /* 0x0004301801007387 */ /* 0x0001e80000100a00 */
[----:B------:R-:W-:Y:S04]  /*b390*/  STL.64 [R1+0x3c0], R34 ;  /* 0x0003c02201007387 */ /* 0x000fe80000100a00 */
[----:B------:R-:W-:Y:S04]  /*b3a0*/  STL.64 [R1+0x3b8], R32 ;  /* 0x0003b82001007387 */ /* 0x000fe80000100a00 */
[----:B------:R-:W5:Y:S04]  /*b3b0*/  LDL.LU R15, [R1+0x180] ;  /* 0x00018000010f7983 */ /* 0x000f680000300800 */
[----:B------:R-:W5:Y:S04]  /*b3c0*/  LDL.LU R14, [R1+0x184] ;  /* 0x00018400010e7983 */ /* 0x000f680000300800 */
[----:B------:R-:W-:Y:S04]  /*b3d0*/  STL.64 [R1+0x10], R4 ;  /* 0x0000100401007387 */ /* 0x000fe80000100a00 */
[----:B------:R-:W-:Y:S04]  /*b3e0*/  STL.64 [R1+0x18], R6 ;  /* 0x0000180601007387 */ /* 0x000fe80000100a00 */
[----:B------:R-:W5:Y:S04]  /*b3f0*/  LDL.LU R13, [R1+0x188] ;  /* 0x00018800010d7983 */ /* 0x000f680000300800 */
[----:B------:R-:W5:Y:S04]  /*b400*/  LDL.LU R12, [R1+0x18c] ;  /* 0x00018c00010c7983 */ /* 0x000f680000300800 */
[----:B------:R-:W-:Y:S04]  /*b410*/  STL [R1+0x3dc], R36 ;  /* 0x0003dc2401007387 */ /* 0x000fe80000100800 */
[----:B------:R-:W-:Y:S04]  /*b420*/  STL [R1+0x3e0], R37 ;  /* 0x0003e02501007387 */ /* 0x000fe80000100800 */
[----:B------:R-:W-:Y:S04]  /*b430*/  STL [R1+0x3e4], R43 ;  /* 0x0003e42b01007387 */ /* 0x000fe80000100800 */
[----:B0-----:R-:W5:Y:S04]  /*b440*/  LDL.LU R24, [R1+0x190] ;  /* 0x0001900001187983 */ /* 0x001f680000300800 */
[----:B------:R-:W5:Y:S04]  /*b450*/  LDL.LU R25, [R1+0x194] ;  /* 0x0001940001197983 */ /* 0x000f680000300800 */
[----:B------:R-:W5:Y:S04]  /*b460*/  LDL.LU R26, [R1+0x198] ;  /* 0x00019800011a7983 */ /* 0x000f680000300800 */
[----:B------:R-:W5:Y:S04]  /*b470*/  LDL.LU R27, [R1+0x19c] ;  /* 0x00019c00011b7983 */ /* 0x000f680000300800 */
[----:B------:R-:W5:Y:S04]  /*b480*/  LDL.LU R20, [R1+0x40] ;  /* 0x0000400001147983 */ /* 0x000f680000300800 */
[----:B------:R-:W5:Y:S04]  /*b490*/  LDL.LU R21, [R1+0x44] ;  /* 0x0000440001157983 */ /* 0x000f680000300800 */
[----:B------:R0:W1:Y:S01]  /*b4a0*/  LDSM.16.M88.4 R4, [R11+0x21e00] ;  /* 0x021e00000b04783b */ /* 0x0000620000000200 */
[----:B------:R-:W-:-:S02]  /*b4b0*/  F2FP.F16.E4M3.UNPACK_B R2, R38 ;  /* 0x00000026ff02723e */ /* 0x000fc400020006ff */
[----:B------:R-:W-:Y:S01]  /*b4c0*/  F2FP.F16.E4M3.UNPACK_B R3, R39 ;  /* 0x00000027ff03723e */ /* 0x000fe200020006ff */
[----:B0-----:R-:W-:Y:S02]  /*b4d0*/  IMAD.MOV.U32 R11, RZ, RZ, R44 ;  /* 0x000000ffff0b7224 */ /* 0x001fe400078e002c */
[C---:B--2---:R-:W-:Y:S01]  /*b4e0*/  FMUL R52, R61.reuse, R16 ;  /* 0x000000103d347220 */ /* 0x044fe20000400000 */
[----:B---3--:R-:W-:Y:S01]  /*b4f0*/  FMUL R53, R61, R10 ;  /* 0x0000000a3d357220 */ /* 0x008fe20000400000 */
[C---:B----4-:R-:W-:Y:S01]  /*b500*/  FMUL R54, R60.reuse, R9 ;  /* 0x000000093c367220 */ /* 0x050fe20000400000 */
[----:B-----5:R-:W-:Y:S01]  /*b510*/  FMUL R55, R60, R8 ;  /* 0x000000083c377220 */ /* 0x020fe20000400000 */
[----:B------:R-:W-:Y:S02]  /*b520*/  IMAD.MOV.U32 R8, RZ, RZ, R47 ;  /* 0x000000ffff087224 */ /* 0x000fe400078e002f */
[----:B------:R-:W-:Y:S02]  /*b530*/  IMAD.MOV.U32 R9, RZ, RZ, R46 ;  /* 0x000000ffff097224 */ /* 0x000fe400078e002e */
[----:B------:R-:W-:-:S02]  /*b540*/  IMAD.MOV.U32 R10, RZ, RZ, R45 ;  /* 0x000000ffff0a7224 */ /* 0x000fc400078e002d */
[C---:B------:R-:W-:Y:S01]  /*b550*/  HMMA.16816.F32 R52, R56.reuse, R2, R52 ;  /* 0x000000023834723c */ /* 0x040fe20000001834 */
[----:B-1----:R-:W-:Y:S02]  /*b560*/  F2FP.F16.E4M3.UNPACK_B R2, R4 ;  /* 0x00000004ff02723e */ /* 0x002fe400020006ff */
[----:B------:R-:W-:Y:S01]  /*b570*/  F2FP.F16.E4M3.UNPACK_B R3, R5 ;  /* 0x00000005ff03723e */ /* 0x000fe200020006ff */
[C---:B------:R-:W-:Y:S01]  /*b580*/  FMUL R44, R61.reuse, R15 ;  /* 0x0000000f3d2c7220 */ /* 0x040fe20000400000 */
[----:B------:R-:W-:Y:S01]  /*b590*/  FMUL R45, R61, R14 ;  /* 0x0000000e3d2d7220 */ /* 0x000fe20000400000 */
[C---:B------:R-:W-:Y:S01]  /*b5a0*/  FMUL R46, R60.reuse, R13 ;  /* 0x0000000d3c2e7220 */ /* 0x040fe20000400000 */
[----:B------:R-:W-:Y:S02]  /*b5b0*/  FMUL R47, R60, R12 ;  /* 0x0000000c3c2f7220 */ /* 0x000fe40000400000 */
[----:B------:R-:W2:Y:S04]  /*b5c0*/  LDL.LU R12, [R1+0x130] ;  /* 0x00013000010c7983 */ /* 0x000ea80000300800 */
[----:B------:R-:W2:Y:S01]  /*b5d0*/  LDL.LU R13, [R1+0x134] ;  /* 0x00013400010d7983 */ /* 0x000ea20000300800 */
[----:B------:R-:W-:Y:S01]  /*b5e0*/  HMMA.16816.F32 R44, R56, R2, R44 ;  /* 0x00000002382c723c */ /* 0x000fe2000000182c */
[----:B------:R-:W-:-:S02]  /*b5f0*/  F2FP.F16.E4M3.UNPACK_B R2, R6 ;  /* 0x00000006ff02723e */ /* 0x000fc400020006ff */
[----:B------:R-:W-:Y:S01]  /*b600*/  F2FP.F16.E4M3.UNPACK_B R3, R7 ;  /* 0x00000007ff03723e */ /* 0x000fe200020006ff */
[----:B------:R-:W2:Y:S04]  /*b610*/  LDL.LU R14, [R1+0x138] ;  /* 0x00013800010e7983 */ /* 0x000ea80000300800 */
[----:B------:R-:W2:Y:S01]  /*b620*/  LDL.LU R15, [R1+0x13c] ;  /* 0x00013c00010f7983 */ /* 0x000ea20000300800 */
[----:B------:R-:W-:-:S03]  /*b630*/  FMUL R24, R61, R24 ;  /* 0x000000183d187220 */ /* 0x000fc60000400000 */
[----:B------:R-:W3:Y:S01]  /*b640*/  LDL.LU R22, [R1+0x48] ;  /* 0x0000480001167983 */ /* 0x000ee20000300800 */
[----:B------:R-:W-:-:S03]  /*b650*/  FMUL R25, R61, R25 ;  /* 0x000000193d197220 */ /* 0x000fc60000400000 */
[----:B------:R-:W4:Y:S01]  /*b660*/  LDL.LU R23, [R1+0x4c] ;  /* 0x00004c0001177983 */ /* 0x000f220000300800 */
[----:B------:R-:W-:-:S03]  /*b670*/  FMUL R26, R60, R26 ;  /* 0x0000001a3c1a7220 */ /* 0x000fc60000400000 */
[----:B------:R-:W5:Y:S01]  /*b680*/  LDL.LU R16, [R1+0x120] ;  /* 0x0001200001107983 */ /* 0x000f620000300800 */
[----:B------:R-:W-:-:S03]  /*b690*/  FMUL R27, R60, R27 ;  /* 0x0000001b3c1b7220 */ /* 0x000fc60000400000 */
[----:B------:R-:W5:Y:S04]  /*b6a0*/  LDL.LU R17, [R1+0x124] ;  /* 0x0001240001117983 */ /* 0x000f680000300800 */
[----:B------:R-:W-:Y:S01]  /*b6b0*/  HMMA.16816.F32 R56, R56, R2, R24 ;  /* 0x000000023838723c */ /* 0x000fe20000001818 */
[----:B------:R-:W-:Y:S01]  /*b6c0*/  F2FP.F16.E4M3.UNPACK_B R2, R20.H1 ;  /* 0x00000014ff02723e */ /* 0x000fe200030006ff */
[----:B------:R-:W5:Y:S01]  /*b6d0*/  LDL.LU R18, [R1+0x128] ;  /* 0x0001280001127983 */ /* 0x000f620000300800 */
[----:B------:R-:W-:-:S03]  /*b6e0*/  F2FP.F16.E4M3.UNPACK_B R3, R21.H1 ;  /* 0x00000015ff03723e */ /* 0x000fc600030006ff */
[----:B------:R-:W5:Y:S04]  /*b6f0*/  LDL.LU R19, [R1+0x12c] ;  /* 0x00012c0001137983 */ /* 0x000f680000300800 */
[----:B------:R-:W-:Y:S01]  /*b700*/  HMMA.16816.F32 R24, R48, R2, R8 ;  /* 0x000000023018723c */ /* 0x000fe20000001808 */
[----:B------:R-:W5:Y:S04]  /*b710*/  LDL.LU R28, [R1+0x20] ;  /* 0x00002000011c7983 */ /* 0x000f680000300800 */
[----:B------:R-:W5:Y:S04]  /*b720*/  LDL.LU R29, [R1+0x24] ;  /* 0x00002400011d7983 */ /* 0x000f680000300800 */
[----:B------:R-:W5:Y:S04]  /*b730*/  LDL.LU R30, [R1+0x28] ;  /* 0x00002800011e7983 */ /* 0x000f680000300800 */
[----:B------:R-:W5:Y:S04]  /*b740*/  LDL.LU R31, [R1+0x2c] ;  /* 0x00002c00011f7983 */ /* 0x000f680000300800 */
[----:B------:R-:W5:Y:S04]  /*b750*/  LDL.LU R8, [R1+0x110] ;  /* 0x0001100001087983 */ /* 0x000f680000300800 */
[----:B------:R0:W-:Y:S04]  /*b760*/  STL.64 [R1+0x140], R24 ;  /* 0x0001401801007387 */ /* 0x0001e80000100a00 */
[----:B------:R1:W-:Y:S04]  /*b770*/  STL.64 [R1+0x148], R26 ;  /* 0x0001481a01007387 */ /* 0x0003e80000100a00 */
[----:B------:R-:W5:Y:S04]  /*b780*/  LDL.LU R9, [R1+0x114] ;  /* 0x0001140001097983 */ /* 0x000f680000300800 */
[----:B------:R-:W5:Y:S04]  /*b790*/  LDL.LU R10, [R1+0x118] ;  /* 0x00011800010a7983 */ /* 0x000f680000300800 */
[----:B------:R-:W5:Y:S04]  /*b7a0*/  LDL.LU R11, [R1+0x11c] ;  /* 0x00011c00010b7983 */ /* 0x000f680000300800 */
[----:B0-----:R-:W5:Y:S04]  /*b7b0*/  LDL.LU R24, [R1+0xf0] ;  /* 0x0000f00001187983 */ /* 0x001f680000300800 */
[----:B------:R-:W5:Y:S04]  /*b7c0*/  LDL.LU R25, [R1+0xf4] ;  /* 0x0000f40001197983 */ /* 0x000f680000300800 */
[----:B-1----:R-:W5:Y:S04]  /*b7d0*/  LDL.LU R26, [R1+0xf8] ;  /* 0x0000f800011a7983 */ /* 0x002f680000300800 */
[----:B------:R-:W5:Y:S01]  /*b7e0*/  LDL.LU R27, [R1+0xfc] ;  /* 0x0000fc00011b7983 */ /* 0x000f620000300800 */
[----:B---3--:R-:W-:-:S02]  /*b7f0*/  F2FP.F16.E4M3.UNPACK_B R2, R22.H1 ;  /* 0x00000016ff02723e */ /* 0x008fc400030006ff */
[----:B----4-:R-:W-:-:S07]  /*b800*/  F2FP.F16.E4M3.UNPACK_B R3, R23.H1 ;  /* 0x00000017ff03723e */ /* 0x010fce00030006ff */
[----:B--2---:R-:W-:Y:S01]  /*b810*/  HMMA.16816.F32 R20, R48, R2, R12 ;  /* 0x000000023014723c */ /* 0x004fe2000000180c */
[----:B------:R-:W2:Y:S01]  /*b820*/  LDL.LU R12, [R1+0x100] ;  /* 0x00010000010c7983 */ /* 0x000ea20000300800 */
[----:B-----5:R-:W-:Y:S02]  /*b830*/  F2FP.F16.E4M3.UNPACK_B R2, R28.H1 ;  /* 0x0000001cff02723e */ /* 0x020fe400030006ff */
[----:B------:R-:W-:-:S07]  /*b840*/  F2FP.F16.E4M3.UNPACK_B R3, R29.H1 ;  /* 0x0000001dff03723e */ /* 0x000fce00030006ff */
[----:B------:R-:W-:Y:S01]  /*b850*/  HMMA.16816.F32 R32, R48, R2, R16 ;  /* 0x000000023020723c */ /* 0x000fe20000001810 */
[----:B------:R-:W-:Y:S02]  /*b860*/  F2FP.F16.E4M3.UNPACK_B R2, R30.H1 ;  /* 0x0000001eff02723e */ /* 0x000fe400030006ff */
[----:B------:R-:W-:-:S05]  /*b870*/  F2FP.F16.E4M3.UNPACK_B R3, R31.H1 ;  /* 0x0000001fff03723e */ /* 0x000fca00030006ff */
[----:B------:R0:W-:Y:S04]  /*b880*/  STL.64 [R1+0x130], R20 ;  /* 0x0001301401007387 */ /* 0x0001e80000100a00 */
[----:B------:R1:W-:Y:S04]  /*b890*/  STL.64 [R1+0x138], R22 ;  /* 0x0001381601007387 */ /* 0x0003e80000100a00 */
[----:B------:R-:W2:Y:S04]  /*b8a0*/  LDL.LU R13, [R1+0x104] ;  /* 0x00010400010d7983 */ /* 0x000ea80000300800 */
[----:B------:R-:W2:Y:S04]  /*b8b0*/  LDL.LU R14, [R1+0x108] ;  /* 0x00010800010e7983 */ /* 0x000ea80000300800 */
[----:B------:R-:W2:Y:S04]  /*b8c0*/  LDL.LU R15, [R1+0x10c] ;  /* 0x00010c00010f7983 */ /* 0x000ea80000300800 */
[----:B0-----:R-:W3:Y:S01]  /*b8d0*/  LDL.LU R20, [R1+0x70] ;  /* 0x0000700001147983 */ /* 0x001ee20000300800 */
[----:B------:R-:W-:Y:S03]  /*b8e0*/  HMMA.16816.F32 R8, R48, R2, R8 ;  /* 0x000000023008723c */ /* 0x000fe60000001808 */
[----:B------:R-:W3:Y:S04]  /*b8f0*/  LDL.LU R21, [R1+0x74] ;  /* 0x0000740001157983 */ /* 0x000ee80000300800 */
[----:B-1----:R-:W3:Y:S04]  /*b900*/  LDL.LU R22, [R1+0x78] ;  /* 0x0000780001167983 */ /* 0x002ee80000300800 */
[----:B------:R-:W3:Y:S04]  /*b910*/  LDL.LU R23, [R1+0x7c] ;  /* 0x00007c0001177983 */ /* 0x000ee80000300800 */
[----:B------:R-:W4:Y:S04]  /*b920*/  LDL.LU R16, [R1+0xb0] ;  /* 0x0000b00001107983 */ /* 0x000f280000300800 */
[----:B------:R0:W-:Y:S04]  /*b930*/  STL.64 [R1+0x120], R32 ;  /* 0x0001202001007387 */ /* 0x0001e80000100a00 */
[----:B------:R1:W-:Y:S04]  /*b940*/  STL.64 [R1+0x128], R34 ;  /* 0x0001282201007387 */ /* 0x0003e80000100a00 */
[----:B------:R-:W4:Y:S04]  /*b950*/  LDL.LU R17, [R1+0xb4] ;  /* 0x0000b40001117983 */ /* 0x000f280000300800 */
[----:B------:R-:W4:Y:S04]  /*b960*/  LDL.LU R18, [R1+0xb8] ;  /* 0x0000b80001127983 */ /* 0x000f280000300800 */
[----:B------:R-:W4:Y:S04]  /*b970*/  LDL.LU R19, [R1+0xbc] ;  /* 0x0000bc0001137983 */ /* 0x000f280000300800 */
[----:B0-----:R-:W5:Y:S04]  /*b980*/  LDL.LU R32, [R1+0xe0] ;  /* 0x0000e00001207983 */ /* 0x001f680000300800 */
[----:B------:R-:W5:Y:S04]  /*b990*/  LDL.LU R33, [R1+0xe4] ;  /* 0x0000e40001217983 */ /* 0x000f680000300800 */
[----:B-1----:R-:W5:Y:S04]  /*b9a0*/  LDL.LU R34, [R1+0xe8] ;  /* 0x0000e80001227983 */ /* 0x002f680000300800 */
[----:B------:R-:W5:Y:S04]  /*b9b0*/  LDL.LU R35, [R1+0xec] ;  /* 0x0000ec0001237983 */ /* 0x000f680000300800 */
[----:B------:R-:W2:Y:S04]  /*b9c0*/  LDL.LU R28, [R1+0xd0] ;  /* 0x0000d000011c7983 */ /* 0x000ea80000300800 */
[----:B------:R-:W2:Y:S04]  /*b9d0*/  LDL.LU R29, [R1+0xd4] ;  /* 0x0000d400011d7983 */ /* 0x000ea80000300800 */
[----:B------:R-:W2:Y:S04]  /*b9e0*/  LDL.LU R30, [R1+0xd8] ;  /* 0x0000d800011e7983 */ /* 0x000ea80000300800 */
[----:B------:R-:W2:Y:S04]  /*b9f0*/  LDL.LU R31, [R1+0xdc] ;  /* 0x0000dc00011f7983 */ /* 0x000ea80000300800 */
[----:B------:R-:W-:Y:S04]  /*ba00*/  STL.64 [R1+0x110], R8 ;  /* 0x0001100801007387 */ /* 0x000fe80000100a00 */
[----:B------:R0:W-:Y:S04]  /*ba10*/  STL.64 [R1+0x118], R10 ;  /* 0x0001180a01007387 */ /* 0x0001e80000100a00 */
[----:B0-----:R-:W2:Y:S04]  /*ba20*/  LDL.LU.64 R10, [R1+0x448] ;  /* 0x00044800010a7983 */ /* 0x001ea80000300a00 */
[----:B------:R-:W2:Y:S02]  /*ba30*/  LDL.LU.64 R8, [R1+0x440] ;  /* 0x0004400001087983 */ /* 0x000ea40000300a00 */
[----:B--2---:R-:W-:-:S02]  /*ba40*/  F2FP.F16.E4M3.UNPACK_B R2, R8.H1 ;  /* 0x00000008ff02723e */ /* 0x004fc400030006ff */
[----:B------:R-:W-:-:S07]  /*ba50*/  F2FP.F16.E4M3.UNPACK_B R3, R9.H1 ;  /* 0x00000009ff03723e */ /* 0x000fce00030006ff */
[----:B------:R-:W-:Y:S01]  /*ba60*/  HMMA.16816.F32 R24, R48, R2, R24 ;  /* 0x000000023018723c */ /* 0x000fe20000001818 */
[----:B------:R-:W-:Y:S02]  /*ba70*/  F2FP.F16.E4M3.UNPACK_B R2, R10.H1 ;  /* 0x0000000aff02723e */ /* 0x000fe400030006ff */
[----:B------:R-:W-:-:S07]  /*ba80*/  F2FP.F16.E4M3.UNPACK_B R3, R11.H1 ;  /* 0x0000000bff03723e */ /* 0x000fce00030006ff */
[----:B------:R-:W-:Y:S09]  /*ba90*/  HMMA.16816.F32 R12, R48, R2, R12 ;  /* 0x00000002300c723c */ /* 0x000ff2000000180c */
[----:B------:R-:W-:Y:S04]  /*baa0*/  STL.64 [R1+0xf0], R24 ;  /* 0x0000f01801007387 */ /* 0x000fe80000100a00 */
[----:B------:R0:W-:Y:S04]  /*bab0*/  STL.64 [R1+0xf8], R26 ;  /* 0x0000f81a01007387 */ /* 0x0001e80000100a00 */
[----:B0-----:R-:W2:Y:S04]  /*bac0*/  LDL.LU.64 R26, [R1+0x438] ;  /* 0x00043800011a7983 */ /* 0x001ea80000300a00 */
[----:B------:R-:W2:Y:S04]  /*bad0*/  LDL.LU.64 R24, [R1+0x430] ;  /* 0x0004300001187983 */ /* 0x000ea80000300a00 */
        /* <DEDUP_REMOVED lines=10> */
[----:B---3--:R-:W-:Y:S01]  /*bb80*/  HMMA.16816.F32 R20, R48, R2, R20 ;  /* 0x000000023014723c */ /* 0x008fe20000001814 */
[----:B------:R-:W-:Y:S02]  /*bb90*/  F2FP.F16.E4M3.UNPACK_B R2, R14.H1 ;  /* 0x0000000eff02723e */ /* 0x000fe400030006ff */
[----:B------:R-:W-:-:S07]  /*bba0*/  F2FP.F16.E4M3.UNPACK_B R3, R15.H1 ;  /* 0x0000000fff03723e */ /* 0x000fce00030006ff */
[----:B----4-:R-:W-:Y:S09]  /*bbb0*/  HMMA.16816.F32 R16, R48, R2, R16 ;  /* 0x000000023010723c */ /* 0x010ff20000001810 */
[----:B------:R-:W-:Y:S04]  /*bbc0*/  STL.64 [R1+0x70], R20 ;  /* 0x0000701401007387 */ /* 0x000fe80000100a00 */
[----:B------:R0:W-:Y:S04]  /*bbd0*/  STL.64 [R1+0x78], R22 ;  /* 0x0000781601007387 */ /* 0x0001e80000100a00 */
[----:B0-----:R-:W2:Y:S04]  /*bbe0*/  LDL.LU.64 R22, [R1+0x418] ;  /* 0x0004180001167983 */ /* 0x001ea80000300a00 */
[----:B------:R-:W3:Y:S04]  /*bbf0*/  LDL.LU.64 R20, [R1+0x410] ;  /* 0x0004100001147983 */ /* 0x000ee80000300a00 */
[----:B------:R-:W4:Y:S04]  /*bc00*/  LDL.LU R12, [R1+0x60] ;  /* 0x00006000010c7983 */ /* 0x000f280000300800 */
[----:B------:R-:W4:Y:S04]  /*bc10*/  LDL.LU R13, [R1+0x64] ;  /* 0x00006400010d7983 */ /* 0x000f280000300800 */
[----:B------:R-:W4:Y:S04]  /*bc20*/  LDL.LU R14, [R1+0x68] ;  /* 0x00006800010e7983 */ /* 0x000f280000300800 */
[----:B------:R-:W4:Y:S04]  /*bc30*/  LDL.LU R15, [R1+0x6c] ;  /* 0x00006c00010f7983 */ /* 0x000f280000300800 */
[----:B------:R-:W-:Y:S04]  /*bc40*/  STL.64 [R1+0xb0], R16 ;  /* 0x0000b01001007387 */ /* 0x000fe80000100a00 */
[----:B------:R0:W-:Y:S04]  /*bc50*/  STL.64 [R1+0xb8], R18 ;  /* 0x0000b81201007387 */ /* 0x0001e80000100a00 */
[----:B0-----:R-:W2:Y:S04]  /*bc60*/  LDL.LU.64 R18, [R1+0x408] ;  /* 0x0004080001127983 */ /* 0x001ea80000300a00 */
[----:B------:R-:W2:Y:S02]  /*bc70*/  LDL.LU.64 R16, [R1+0x400] ;  /* 0x0004000001107983 */ /* 0x000ea40000300a00 */
[----:B--2---:R-:W-:-:S02]  /*bc80*/  F2FP.F16.E4M3.UNPACK_B R2, R16.H1 ;  /* 0x00000010ff02723e */ /* 0x004fc400030006ff */
[----:B------:R-:W-:-:S07]  /*bc90*/  F2FP.F16.E4M3.UNPACK_B R3, R17.H1 ;  /* 0x00000011ff03723e */ /* 0x000fce00030006ff */
[----:B----4-:R-:W-:Y:S01]  /*bca0*/  HMMA.16816.F32 R12, R48, R2, R12 ;  /* 0x00000002300c723c */ /* 0x010fe2000000180c */
[----:B------:R-:W-:Y:S02]  /*bcb0*/  F2FP.F16.E4M3.UNPACK_B R2, R18.H1 ;  /* 0x00000012ff02723e */ /* 0x000fe400030006ff */
[----:B------:R-:W-:-:S15]  /*bcc0*/  F2FP.F16.E4M3.UNPACK_B R3, R19.H1 ;  /* 0x00000013ff03723e */ /* 0x000fde00030006ff */
[----:B------:R-:W-:Y:S01]  /*bcd0*/  NOP ;  /* 0x0000000000007918 */ /* 0x000fe20000000000 */
[----:B------:R-:W-:Y:S04]  /*bce0*/  STL.64 [R1+0x60], R12 ;  /* 0x0000600c01007387 */ /* 0x000fe80000100a00 */
[----:B------:R0:W-:Y:S02]  /*bcf0*/  STL.64 [R1+0x68], R14 ;  /* 0x0000680e01007387 */ /* 0x0001e40000100a00 */
[----:B0-----:R-:W-:Y:S02]  /*bd00*/  HMMA.16816.F32 R12, R48, R2, R8 ;  /* 0x00000002300c723c */ /* 0x001fe40000001808 */
[----:B------:R-:W2:Y:S01]  /*bd10*/  LDL.LU R8, [R1+0x29c] ;  /* 0x00029c0001087983 */ /* 0x000ea20000300800 */
[----:B------:R-:W-:-:S15]  /*bd20*/  IMAD.MOV.U32 R16, RZ, RZ, R22 ;  /* 0x000000ffff107224 */ /* 0x000fde00078e0016 */
[----:B------:R-:W-:Y:S01]  /*bd30*/  NOP ;  /* 0x0000000000007918 */ /* 0x000fe20000000000 */
[----:B------:R-:W-:Y:S04]  /*bd40*/  STL.64 [R1+0x90], R12 ;  /* 0x0000900c01007387 */ /* 0x000fe80000100a00 */
[----:B------:R5:W-:Y:S04]  /*bd50*/  STL.64 [R1+0x98], R14 ;  /* 0x0000980e01007387 */ /* 0x000be80000100a00 */
[----:B------:R-:W4:Y:S01]  /*bd60*/  LDL.LU R22, [R1+0x3f8] ;  /* 0x0003f80001167983 */ /* 0x000f220000300800 */
[----:B---3--:R-:W-:Y:S02]  /*bd70*/  F2FP.F16.E4M3.UNPACK_B R2, R20.H1 ;  /* 0x00000014ff02723e */ /* 0x008fe400030006ff */
[----:B------:R-:W-:Y:S01]  /*bd80*/  F2FP.F16.E4M3.UNPACK_B R3, R21.H1 ;  /* 0x00000015ff03723e */ /* 0x000fe200030006ff */
[----:B------:R-:W3:Y:S04]  /*bd90*/  LDL.LU R17, [R1+0xc4] ;  /* 0x0000c40001117983 */ /* 0x000ee80000300800 */
[----:B------:R-:W3:Y:S02]  /*bda0*/  LDL.LU R18, [R1+0xc8] ;  /* 0x0000c80001127983 */ /* 0x000ee40000300800 */
[----:B-----5:R-:W-:Y:S01]  /*bdb0*/  HMMA.16816.F32 R12, R48, R2, R32 ;  /* 0x00000002300c723c */ /* 0x020fe20000001820 */
[----:B------:R-:W-:Y:S01]  /*bdc0*/  F2FP.F16.E4M3.UNPACK_B R3, R23.H1 ;  /* 0x00000017ff03723e */ /* 0x000fe200030006ff */
[----:B------:R-:W3:Y:S04]  /*bdd0*/  LDL.LU R19, [R1+0xcc] ;  /* 0x0000cc0001137983 */ /* 0x000ee80000300800 */
[----:B------:R-:W2:-:S13]  /*bde0*/  LDL.LU R20, [R1+0x290] ;  /* 0x0002900001147983 */ /* 0x000e9a0000300800 */
[----:B------:R-:W-:Y:S04]  /*bdf0*/  STL.64 [R1+0xe0], R12 ;  /* 0x0000e00c01007387 */ /* 0x000fe80000100a00 */
[----:B------:R0:W-:Y:S01]  /*be00*/  STL.64 [R1+0xe8], R14 ;  /* 0x0000e80e01007387 */ /* 0x0001e20000100a00 */
[----:B------:R-:W-:Y:S01]  /*be10*/  IMAD.MOV.U32 R35, RZ, RZ, R24 ;  /* 0x000000ffff237224 */ /* 0x000fe200078e0018 */
[----:B----4-:R-:W-:-:S07]  /*be20*/  F2FP.F16.E4M3.UNPACK_B R2, R22.H1 ;  /* 0x00000016ff02723e */ /* 0x010fce00030006ff */
[----:B0-----:R-:W-:Y:S01]  /*be30*/  HMMA.16816.F32 R12, R48, R2, R28 ;  /* 0x00000002300c723c */ /* 0x001fe2000000181c */
[----:B------:R-:W4:Y:S01]  /*be40*/  LDL.LU R28, [R1+0xa0] ;  /* 0x0000a000011c7983 */ /* 0x000f220000300800 */
[----:B------:R-:W-:-:S15]  /*be50*/  IMAD.MOV.U32 R31, RZ, RZ, R0 ;  /* 0x000000ffff1f7224 */ /* 0x000fde00078e0000 */
[----:B------:R-:W-:Y:S02]  /*be60*/  NOP ;  /* 0x0000000000007918 */ /* 0x000fe40000000000 */
[----:B------:R0:W-:Y:S04]  /*be70*/  STL.64 [R1+0xd0], R12 ;  /* 0x0000d00c01007387 */ /* 0x0001e80000100a00 */
[----:B------:R1:W-:Y:S04]  /*be80*/  STL.64 [R1+0xd8], R14 ;  /* 0x0000d80e01007387 */ /* 0x0003e80000100a00 */
[----:B------:R-:W4:Y:S04]  /*be90*/  LDL.LU R29, [R1+0xa4] ;  /* 0x0000a400011d7983 */ /* 0x000f280000300800 */
[----:B------:R-:W4:Y:S04]  /*bea0*/  LDL.LU R30, [R1+0xa8] ;  /* 0x0000a800011e7983 */ /* 0x000f280000300800 */
[----:B------:R-:W5:Y:S04]  /*beb0*/  LDL.LU R43, [R1+0x278] ;  /* 0x00027800012b7983 */ /* 0x000f680000300800 */
[----:B------:R-:W5:Y:S04]  /*bec0*/  LDL.LU R9, [R1+0x27c] ;  /* 0x00027c0001097983 */ /* 0x000f680000300800 */
[----:B------:R-:W3:Y:S04]  /*bed0*/  LDL.LU R37, [R1+0x298] ;  /* 0x0002980001257983 */ /* 0x000ee80000300800 */
[----:B------:R-:W3:Y:S04]  /*bee0*/  LDL.LU R36, [R1+0x270] ;  /* 0x0002700001247983 */ /* 0x000ee80000300800 */
[----:B------:R-:W3:Y:S01]  /*bef0*/  LDL.LU R0, [R1+0x28c] ;  /* 0x00028c0001007983 */ /* 0x000ee20000300800 */
[----:B0-----:R-:W-:-:S03]  /*bf00*/  IMAD.MOV.U32 R12, RZ, RZ, R25 ;  /* 0x000000ffff0c7224 */ /* 0x001fc600078e0019 */
[----:B------:R-:W3:Y:S04]  /*bf10*/  LDL.LU R32, [R1+0x80] ;  /* 0x0000800001207983 */ /* 0x000ee80000300800 */
[----:B------:R-:W3:Y:S04]  /*bf20*/  LDL.LU R33, [R1+0x84] ;  /* 0x0000840001217983 */ /* 0x000ee80000300800 */
[----:B------:R-:W3:Y:S04]  /*bf30*/  LDL.LU R34, [R1+0x88] ;  /* 0x0000880001227983 */ /* 0x000ee80000300800 */
[----:B------:R-:W3:Y:S04]  /*bf40*/  LDL.LU R24, [R1+0x3f4] ;  /* 0x0003f40001187983 */ /* 0x000ee80000300800 */
[----:B------:R-:W4:Y:S04]  /*bf50*/  LDL.LU R25, [R1+0x3f0] ;  /* 0x0003f00001197983 */ /* 0x000f280000300800 */
[----:B------:R-:W5:Y:S04]  /*bf60*/  LDL.LU R13, [R1+0x54] ;  /* 0x00005400010d7983 */ /* 0x000f680000300800 */
[----:B-1----:R-:W5:Y:S04]  /*bf70*/  LDL.LU R14, [R1+0x58] ;  /* 0x00005800010e7983 */ /* 0x002f680000300800 */
[----:B------:R-:W5:Y:S01]  /*bf80*/  LDL.LU R15, [R1+0x5c] ;  /* 0x00005c00010f7983 */ /* 0x000f620000300800 */
[----:B--2---:R-:W-:-:S03]  /*bf90*/  FADD R8, R8, R20 ;  /* 0x0000001408087221 */ /* 0x004fc60000000000 */
[----:B------:R-:W2:Y:S04]  /*bfa0*/  LDL.LU R11, [R1+0x264] ;  /* 0x00026400010b7983 */ /* 0x000ea80000300800 */
[----:B------:R-:W2:Y:S01]  /*bfb0*/  LDL.LU R10, [R1+0x280] ;  /* 0x00028000010a7983 */ /* 0x000ea20000300800 */
[----:B------:R-:W-:Y:S02]  /*bfc0*/  IMAD.MOV.U32 R22, RZ, RZ, R26 ;  /* 0x000000ffff167224 */ /* 0x000fe400078e001a */
[----:B------:R-:W-:Y:S01]  /*bfd0*/  IMAD.MOV.U32 R23, RZ, RZ, R27 ;  /* 0x000000ffff177224 */ /* 0x000fe200078e001b */
[----:B---3--:R-:W-:Y:S02]  /*bfe0*/  F2FP.F16.E4M3.UNPACK_B R2, R24.H1 ;  /* 0x00000018ff02723e */ /* 0x008fe400030006ff */
[----:B------:R-:W3:Y:S01]  /*bff0*/  LDL.LU R24, [R1+0x284] ;  /* 0x0002840001187983 */ /* 0x000ee20000300800 */
[----:B----4-:R-:W-:-:S03]  /*c000*/  F2FP.F16.E4M3.UNPACK_B R3, R25.H1 ;  /* 0x00000019ff03723e */ /* 0x010fc600030006ff */
[----:B------:R-:W4:Y:S04]  /*c010*/  LDL.LU R25, [R1+0x268] ;  /* 0x0002680001197983 */ /* 0x000f280000300800 */
[----:B------:R-:W2:Y:S01]  /*c020*/  LDL.LU R20, [R1+0x30] ;  /* 0x0000300001147983 */ /* 0x000ea20000300800 */
[----:B------:R-:W-:-:S15]  /*c030*/  HMMA.16816.F32 R16, R48, R2, R16 ;  /* 0x000000023010723c */ /* 0x000fde0000001810 */
[----:B------:R-:W-:-:S04]  /*c040*/  NOP ;  /* 0x0000000000007918 */ /* 0x000fc80000000000 */
[----:B------:R0:W-:Y:S04]  /*c050*/  STL.64 [R1+0xc0], R16 ;  /* 0x0000c01001007387 */ /* 0x0001e80000100a00 */
[----:B------:R1:W-:Y:S04]  /*c060*/  STL.64 [R1+0xc8], R18 ;  /* 0x0000c81201007387 */ /* 0x0003e80000100a00 */
[----:B------:R-:W2:Y:S04]  /*c070*/  LDL.LU R21, [R1+0x34] ;  /* 0x0000340001157983 */ /* 0x000ea80000300800 */
[----:B------:R-:W2:Y:S04]  /*c080*/  LDL.LU R26, [R1+0x3ec] ;  /* 0x0003ec00011a7983 */ /* 0x000ea80000300800 */
[----:B------:R-:W3:Y:S01]  /*c090*/  LDL.LU R27, [R1+0x3e8] ;  /* 0x0003e800011b7983 */ /* 0x000ee20000300800 */
[----:B-----5:R-:W-:-:S03]  /*c0a0*/  FADD R9, R9, R43 ;  /* 0x0000002b09097221 */ /* 0x020fc60000000000 */
[----:B0-----:R-:W5:Y:S01]  /*c0b0*/  LDL.LU R16, [R1+0x10] ;  /* 0x0000100001107983 */ /* 0x001f620000300800 */
[----:B------:R-:W-:-:S03]  /*c0c0*/  FADD R8, R37, R8 ;  /* 0x0000000825087221 */ /* 0x000fc60000000000 */
[----:B------:R-:W5:Y:S04]  /*c0d0*/  LDL.LU R17, [R1+0x14] ;  /* 0x0000140001117983 */ /* 0x000f680000300800 */
[----:B-1----:R-:W5:Y:S04]  /*c0e0*/  LDL.LU R18, [R1+0x18] ;  /* 0x0000180001127983 */ /* 0x002f680000300800 */
[----:B------:R-:W5:Y:S01]  /*c0f0*/  LDL.LU R19, [R1+0x1c] ;  /* 0x00001c0001137983 */ /* 0x000f620000300800 */
[----:B------:R-:W-:Y:S01]  /*c100*/  FADD R9, R36, R9 ;  /* 0x0000000924097221 */ /* 0x000fe20000000000 */
[----:B------:R-:W-:Y:S01]  /*c110*/  FADD R8, R0, R8 ;  /* 0x0000000800087221 */ /* 0x000fe20000000000 */
[----:B--2---:R-:W-:-:S02]  /*c120*/  F2FP.F16.E4M3.UNPACK_B R2, R26.H1 ;  /* 0x0000001aff02723e */ /* 0x004fc400030006ff */
[----:B------:R-:W2:Y:S01]  /*c130*/  LDL.LU R26, [R1+0x288] ;  /* 0x00028800011a7983 */ /* 0x000ea20000300800 */
[----:B---3--:R-:W-:-:S03]  /*c140*/  F2FP.F16.E4M3.UNPACK_B R3, R27.H1 ;  /* 0x0000001bff03723e */ /* 0x008fc600030006ff */
[----:B------:R-:W3:Y:S04]  /*c150*/  LDL.LU R27, [R1+0x26c] ;  /* 0x00026c00011b7983 */ /* 0x000ee80000300800 */
[----:B------:R-:W2:Y:S01]  /*c160*/  LDL.LU R43, [R1+0x3e4] ;  /* 0x0003e400012b7983 */ /* 0x000ea20000300800 */
[----:B------:R-:W-:Y:S03]  /*c170*/  HMMA.16816.F32 R28, R48, R2, R28 ;  /* 0x00000002301c723c */ /* 0x000fe6000000181c */
[----:B------:R-:W2:Y:S04]  /*c180*/  LDL.LU R37, [R1+0x3e0] ;  /* 0x0003e00001257983 */ /* 0x000ea80000300800 */
[----:B------:R-:W2:Y:S04]  /*c190*/  LDL.LU R36, [R1+0x3dc] ;  /* 0x0003dc0001247983 */ /* 0x000ea80000300800 */
[----:B------:R-:W2:Y:S08]  /*c1a0*/  LDL.LU R0, [R1+0x3d8] ;  /* 0x0003d80001007983 */ /* 0x000eb00000300800 */
[----:B------:R-:W-:Y:S04]  /*c1b0*/  STL.64 [R1+0xa0], R28 ;  /* 0x0000a01c01007387 */ /* 0x000fe80000100a00 */
[----:B------:R0:W-:Y:S04]  /*c1c0*/  STL.64 [R1+0xa8], R30 ;  /* 0x0000a81e01007387 */ /* 0x0001e80000100a00 */
[----:B0-----:R-:W2:Y:S04]  /*c1d0*/  LDL.LU.64 R30, [R1+0x3d0] ;  /* 0x0003d000011e7983 */ /* 0x001ea80000300a00 */
[----:B------:R-:W2:Y:S02]  /*c1e0*/  LDL.LU.64 R28, [R1+0x3c8] ;  /* 0x0003c800011c7983 */ /* 0x000ea40000300a00 */
[----:B--2---:R-:W-:-:S02]  /*c1f0*/  F2FP.F16.E4M3.UNPACK_B R2, R28.H1 ;  /* 0x0000001cff02723e */ /* 0x004fc400030006ff */
[----:B------:R-:W-:Y:S01]  /*c200*/  F2FP.F16.E4M3.UNPACK_B R3, R29.H1 ;  /* 0x0000001dff03723e */ /* 0x000fe200030006ff */
[----:B------:R-:W2:Y:S04]  /*c210*/  LDL.LU R28, [R1+0x294] ;  /* 0x00029400011c7983 */ /* 0x000ea80000300800 */
[----:B------:R-:W2:Y:S02]  /*c220*/  LDL.LU R29, [R1+0x274] ;  /* 0x00027400011d7983 */ /* 0x000ea40000300800 */
[----:B------:R-:W-:-:S15]  /*c230*/  HMMA.16816.F32 R32, R48, R2, R32 ;  /* 0x000000023020723c */ /* 0x000fde0000001820 */
[----:B------:R-:W-:-:S04]  /*c240*/  NOP ;  /* 0x0000000000007918 */ /* 0x000fc80000000000 */
[----:B------:R-:W-:Y:S04]  /*c250*/  STL.64 [R1+0x80], R32 ;  /* 0x0000802001007387 */ /* 0x000fe80000100a00 */
[----:B------:R0:W-:Y:S04]  /*c260*/  STL.64 [R1+0x88], R34 ;  /* 0x0000882201007387 */ /* 0x0001e80000100a00 */
[----:B0-----:R-:W5:Y:S04]  /*c270*/  LDL.LU.64 R34, [R1+0x3c0] ;  /* 0x0003c00001227983 */ /* 0x001f680000300a00 */
[----:B------:R-:W5:Y:S01]  /*c280*/  LDL.LU.64 R32, [R1+0x3b8] ;  /* 0x0003b80001207983 */ /* 0x000f620000300a00 */
[----:B------:R-:W-:-:S02]  /*c290*/  F2FP.F16.E4M3.UNPACK_B R2, R30.H1 ;  /* 0x0000001eff02723e */ /* 0x000fc400030006ff */
[----:B------:R-:W-:-:S07]  /*c2a0*/  F2FP.F16.E4M3.UNPACK_B R3, R31.H1 ;  /* 0x0000001fff03723e */ /* 0x000fce00030006ff */
[----:B------:R-:W-:-:S15]  /*c2b0*/  HMMA.16816.F32 R12, R48, R2, R12 ;  /* 0x00000002300c723c */ /* 0x000fde000000180c */
[----:B------:R-:W-:-:S04]  /*c2c0*/  NOP ;  /* 0x0000000000007918 */ /* 0x000fc80000000000 */
[----:B------:R0:W-:Y:S04]  /*c2d0*/  STL.64 [R1+0x50], R12 ;  /* 0x0000500c01007387 */ /* 0x0001e80000100a00 */
[----:B------:R-:W-:Y:S01]  /*c2e0*/  STL.64 [R1+0x58], R14 ;  /* 0x0000580e01007387 */ /* 0x000fe20000100a00 */
[----:B--2---:R-:W-:-:S04]  /*c2f0*/  FADD R9, R29, R9 ;  /* 0x000000091d097221 */ /* 0x004fc80000000000 */
[----:B---3--:R-:W-:-:S04]  /*c300*/  FADD R9, R27, R9 ;  /* 0x000000091b097221 */ /* 0x008fc80000000000 */
[----:B----4-:R-:W-:-:S04]  /*c310*/  FADD R9, R25, R9 ;  /* 0x0000000919097221 */ /* 0x010fc80000000000 */
[----:B------:R-:W-:-:S04]  /*c320*/  FADD R9, R11, R9 ;  /* 0x000000090b097221 */ /* 0x000fc80000000000 */
[----:B------:R-:W-:Y:S02]  /*c330*/  FADD R9, R0, R9 ;  /* 0x0000000900097221 */ /* 0x000fe40000000000 */
[----:B------:R-:W2:Y:S04]  /*c340*/  LDL.LU R0, [R1+0x3b0] ;  /* 0x0003b00001007983 */ /* 0x000ea80000300800 */
[----:B0-----:R-:W3:Y:S04]  /*c350*/  LDL R13, [R1+0x154] ;  /* 0x00015400010d7983 */ /* 0x001ee80000100800 */
[----:B------:R-:W4:Y:S01]  /*c360*/  LDL R12, [R1+0x150] ;  /* 0x00015000010c7983 */ /* 0x000f220000100800 */
[----:B-----5:R-:W-:-:S02]  /*c370*/  F2FP.F16.E4M3.UNPACK_B R2, R32.H1 ;  /* 0x00000020ff02723e */ /* 0x020fc400030006ff */
[----:B------:R-:W-:-:S07]  /*c380*/  F2FP.F16.E4M3.UNPACK_B R3, R33.H1 ;  /* 0x00000021ff03723e */ /* 0x000fce00030006ff */
[----:B------:R-:W-:Y:S01]  /*c390*/  HMMA.16816.F32 R20, R48, R2, R20 ;  /* 0x000000023014723c */ /* 0x000fe20000001814 */
[----:B------:R-:W-:Y:S02]  /*c3a0*/  F2FP.F16.E4M3.UNPACK_B R2, R34.H1 ;  /* 0x00000022ff02723e */ /* 0x000fe400030006ff */
[----:B------:R-:W-:-:S15]  /*c3b0*/  F2FP.F16.E4M3.UNPACK_B R3, R35.H1 ;  /* 0x00000023ff03723e */ /* 0x000fde00030006ff */
[----:B------:R-:W-:Y:S01]  /*c3c0*/  NOP ;  /* 0x0000000000007918 */ /* 0x000fe20000000000 */
[----:B------:R-:W-:Y:S04]  /*c3d0*/  STL.64 [R1+0x30], R20 ;  /* 0x0000301401007387 */ /* 0x000fe80000100a00 */
[----:B------:R0:W-:Y:S02]  /*c3e0*/  STL.64 [R1+0x38], R22 ;  /* 0x0000381601007387 */ /* 0x0001e40000100a00 */
[----:B0-----:R-:W-:Y:S02]  /*c3f0*/  HMMA.16816.F32 R20, R48, R2, R16 ;  /* 0x000000023014723c */ /* 0x001fe40000001810 */
[----:B------:R-:W5:Y:S04]  /*c400*/  LDL.LU R16, [R1+0x2a0] ;  /* 0x0002a00001107983 */ /* 0x000f680000300800 */
[----:B------:R-:W2:-:S13]  /*c410*/  LDL.LU R15, [R1+0x2a8] ;  /* 0x0002a800010f7983 */ /* 0x000e9a0000300800 */
[----:B------:R-:W-:Y:S04]  /*c420*/  STL.64 [R1+0x1a0], R20 ;  /* 0x0001a01401007387 */ /* 0x000fe80000100a00 */
[----:B------:R0:W-:Y:S04]  /*c430*/  STL.64 [R1+0x1a8], R22 ;  /* 0x0001a81601007387 */ /* 0x0001e80000100a00 */
[----:B------:R-:W3:Y:S01]  /*c440*/  LDL R14, [R1+0x2a4] ;  /* 0x0002a400010e7983 */ /* 0x000ee20000100800 */
[----:B------:R-:W-:Y:S01]  /*c450*/  FADD R8, R28, R8 ;  /* 0x000000081c087221 */ /* 0x000fe20000000000 */
[----:B------:R-:W-:-:S02]  /*c460*/  F2FP.F16.E4M3.UNPACK_B R2, R36.H1 ;  /* 0x00000024ff02723e */ /* 0x000fc400030006ff */
[----:B------:R-:W-:Y:S01]  /*c470*/  F2FP.F16.E4M3.UNPACK_B R3, R37.H1 ;  /* 0x00000025ff03723e */ /* 0x000fe200030006ff */
[----:B------:R-:W-:-:S04]  /*c480*/  FADD R8, R26, R8 ;  /* 0x000000081a087221 */ /* 0x000fc80000000000 */
[----:B------:R-:W-:Y:S02]  /*c490*/  FADD R8, R24, R8 ;  /* 0x0000000818087221 */ /* 0x000fe40000000000 */
[----:B0-----:R-:W-:Y:S02]  /*c4a0*/  HMMA.16816.F32 R20, R48, R2, R40 ;  /* 0x000000023014723c */ /* 0x001fe40000001828 */
[----:B------:R-:W-:Y:S01]  /*c4b0*/  FADD R8, R10, R8 ;  /* 0x000000080a087221 */ /* 0x000fe20000000000 */
[----:B------:R-:W-:Y:S04]  /*c4c0*/  SHFL.BFLY PT, R11, R9, 0x2, 0x1f ;  /* 0x0c401f00090b7f89 */ /* 0x000fe800000e0000 */
[----:B------:R-:W0:Y:S01]  /*c4d0*/  SHFL.BFLY PT, R10, R8, 0x2, 0x1f ;  /* 0x0c401f00080a7f89 */ /* 0x000e2200000e0000 */
[----:B------:R-:W-:-:S02]  /*c4e0*/  F2FP.F16.E4M3.UNPACK_B R2, R38.H1 ;  /* 0x00000026ff02723e */ /* 0x000fc400030006ff */
[----:B------:R-:W-:-:S09]  /*c4f0*/  F2FP.F16.E4M3.UNPACK_B R3, R39.H1 ;  /* 0x00000027ff03723e */ /* 0x000fd200030006ff */
[----:B------:R-:W-:Y:S04]  /*c500*/  STL.64 [R1+0x1b0], R20 ;  /* 0x0001b01401007387 */ /* 0x000fe80000100a00 */
[----:B------:R1:W-:Y:S02]  /*c510*/  STL.64 [R1+0x1b8], R22 ;  /* 0x0001b81601007387 */ /* 0x0003e40000100a00 */
[C---:B-1----:R-:W-:Y:S01]  /*c520*/  HMMA.16816.F32 R20, R48.reuse, R2, R52 ;  /* 0x000000023014723c */ /* 0x042fe20000001834 */
[----:B0-----:R-:W-:Y:S01]  /*c530*/  FADD R10, R8, R10 ;  /* 0x0000000a080a7221 */ /* 0x001fe20000000000 */
[----:B------:R-:W-:Y:S01]  /*c540*/  FADD R11, R9, R11 ;  /* 0x0000000b090b7221 */ /* 0x000fe20000000000 */
[----:B------:R-:W-:Y:S02]  /*c550*/  F2FP.F16.E4M3.UNPACK_B R2, R4.H1 ;  /* 0x00000004ff02723e */ /* 0x000fe400030006ff */
[----:B------:R-:W-:Y:S01]  /*c560*/  F2FP.F16.E4M3.UNPACK_B R3, R5.H1 ;  /* 0x00000005ff03723e */ /* 0x000fe200030006ff */
[----:B------:R-:W0:Y:S04]  /*c570*/  SHFL.BFLY PT, R8, R10, 0x1, 0x1f ;  /* 0x0c201f000a087f89 */ /* 0x000e2800000e0000 */
[----:B------:R-:W1:Y:S09]  /*c580*/  SHFL.BFLY PT, R9, R11, 0x1, 0x1f ;  /* 0x0c201f000b097f89 */ /* 0x000e7200000e0000 */
[----:B------:R-:W-:Y:S04]  /*c590*/  STL.64 [R1+0x170], R20 ;  /* 0x0001701401007387 */ /* 0x000fe80000100a00 */
[----:B------:R0:W-:Y:S02]  /*c5a0*/  STL.64 [R1+0x178], R22 ;  /* 0x0001781601007387 */ /* 0x0001e40000100a00 */
[----:B0-----:R-:W-:Y:S01]  /*c5b0*/  HMMA.16816.F32 R20, R48, R2, R44 ;  /* 0x000000023014723c */ /* 0x001fe2000000182c */
[----:B------:R-:W-:-:S02]  /*c5c0*/  F2FP.F16.E4M3.UNPACK_B R2, R6.H1 ;  /* 0x00000006ff02723e */ /* 0x000fc400030006ff */
[----:B------:R-:W-:-:S07]  /*c5d0*/  F2FP.F16.E4M3.UNPACK_B R3, R7.H1 ;  /* 0x00000007ff03723e */ /* 0x000fce00030006ff */
[----:B------:R-:W-:Y:S01]  /*c5e0*/  HMMA.16816.F32 R4, R48, R2, R56 ;  /* 0x000000023004723c */ /* 0x000fe20000001838 */
[----:B------:R-:W-:Y:S01]  /*c5f0*/  FADD R2, R10, R8 ;  /* 0x000000080a027221 */ /* 0x000fe20000000000 */
[----:B-1----:R-:W-:-:S07]  /*c600*/  FADD R3, R11, R9 ;  /* 0x000000090b037221 */ /* 0x002fce0000000000 */
[----:B------:R1:W-:Y:S04]  /*c610*/  STL.64 [R1+0x180], R20 ;  /* 0x0001801401007387 */ /* 0x0003e80000100a00 */
[----:B------:R1:W-:Y:S06]  /*c620*/  STL.64 [R1+0x188], R22 ;  /* 0x0001881601007387 */ /* 0x0003ec0000100a00 */
[----:B------:R1:W-:Y:S04]  /*c630*/  STL.64 [R1+0x190], R4 ;  /* 0x0001900401007387 */ /* 0x0003e80000100a00 */
[----:B------:R1:W-:Y:S01]  /*c640*/  STL.64 [R1+0x198], R6 ;  /* 0x0001980601007387 */ /* 0x0003e20000100a00 */
[----:B------:R-:W-:-:S04]  /*c650*/  UIADD3 UR5, UPT, UPT, UR5, 0x20, URZ ;  /* 0x0000002005057890 */ /* 0x000fc8000fffe0ff */
[----:B------:R-:W-:Y:S02]  /*c660*/  UISETP.GE.AND UP0, UPT, UR5, UR12, UPT ;  /* 0x0000000c0500728c */ /* 0x000fe4000bf06270 */
[----:B------:R-:W-:Y:S01]  /*c670*/  ULEA UR4, UR9, UR4, 0x5 ;  /* 0x0000000409047291 */ /* 0x000fe2000f8e28ff */
[----:B-----5:R-:W-:Y:S01]  /*c680*/  FFMA R16, R61, R16, R2 ;  /* 0x000000103d107223 */ /* 0x020fe20000000002 */
[----:B--2---:R-:W-:-:S04]  /*c690*/  FFMA R15, R60, R15, R3 ;  /* 0x0000000f3c0f7223 */ /* 0x004fc80000000003 */
[----:B------:R1:W-:Y:S04]  /*c6a0*/  STL [R1+0x2a0], R16 ;  /* 0x0002a01001007387 */ /* 0x0003e80000100800 */
[----:B------:R1:W-:Y:S04]  /*c6b0*/  STL [R1+0x2a8], R15 ;  /* 0x0002a80f01007387 */ /* 0x0003e80000100800 */
[----:B----4-:R1:W-:Y:S01]  /*c6c0*/  STL [R1], R12 ;  /* 0x0000000c01007387 */ /* 0x0103e20000100800 */
[----:B---3--:R-:W-:Y:S02]  /*c6d0*/  IMAD.MOV.U32 R61, RZ, RZ, R13 ;  /* 0x000000ffff3d7224 */ /* 0x008fe400078e000d */
[----:B------:R-:W-:Y:S01]  /*c6e0*/  IMAD R0, R14, 0x20, R0 ;  /* 0x000000200e007824 */ /* 0x000fe200078e0200 */
[----:B-1----:R-:W-:Y:S06]  /*c6f0*/  BRA.U !UP0, `(.L_x_1) ;  /* 0xffffff9d08187547 */ /* 0x002fec000b83ffff */
[----:B------:R-:W-:Y:S02]  /*c700*/  IMAD.MOV.U32 R0, RZ, RZ, R12 ;  /* 0x000000ffff007224 */ /* 0x000fe400078e000c */
[----:B------:R-:W-:-:S03]  /*c710*/  IMAD.MOV.U32 R2, RZ, RZ, R13 ;  /* 0x000000ffff027224 */ /* 0x000fc600078e000d */
[----:B------:R0:W-:Y:S04]  /*c720*/  STL [R1+0x268], R0 ;  /* 0x0002680001007387 */ /* 0x0001e80000100800 */
[----:B------:R0:W-:Y:S02]  /*c730*/  STL [R1+0x26c], R2 ;  /* 0x00026c0201007387 */ /* 0x0001e40000100800 */
.L_x_0:
[----:B------:R-:W2:Y:S04]  /*c740*/  LDL.LU R9, [R1+0x2a8] ;  /* 0x0002a80001097983 */ /* 0x000ea80000300800 */
[----:B------:R-:W3:Y:S01]  /*c750*/  LDL.LU R6, [R1+0x2a0] ;  /* 0x0002a00001067983 */ /* 0x000ee20000300800 */
[----:B------:R-:W-:Y:S01]  /*c760*/  IMAD.MOV.U32 R7, RZ, RZ, 0x3dc6b27f ;  /* 0x3dc6b27fff077424 */ /* 0x000fe200078e00ff */
[----:B------:R-:W1:Y:S01]  /*c770*/  S2UR UR5, SR_CgaCtaId ;  /* 0x00000000000579c3 */ /* 0x000e620000008800 */
[----:B------:R-:W-:-:S07]  /*c780*/  UMOV UR4, 0x400 ;  /* 0x0000040000047882 */ /* 0x000fce0000000000 */
[----:B------:R-:W-:Y:S01]  /*c790*/  BAR.SYNC.DEFER_BLOCKING 0x0 ;  /* 0x0000000000007b1d */ /* 0x000fe20000010000 */
[C---:B0--3--:R-:W-:Y:S01]  /*c7a0*/  FMUL R2, R6.reuse, 8388608 ;  /* 0x4b00000006027820 */ /* 0x049fe20000400000 */
[----:B------:R-:W-:-:S04]  /*c7b0*/  FSETP.GEU.AND P1, PT, R6, 1.175494350822287508e-38, PT ;  /* 0x008000000600780b */ /* 0x000fc80003f2e000 */
[----:B------:R0:W-:Y:S01]  /*c7c0*/  STL [R1+0x4bc], R6 ;  /* 0x0004bc0601007387 */ /* 0x0001e20000100800 */
[----:B------:R-:W-:Y:S02]  /*c7d0*/  FSEL R2, R2, R6, !P1 ;  /* 0x0000000602027208 */ /* 0x000fe40004800000 */
[----:B------:R-:W-:Y:S02]  /*c7e0*/  FSEL R3, RZ, -23, P1 ;  /* 0xc1b80000ff037808 */ /* 0x000fe40000800000 */
[C---:B------:R-:W-:Y:S01]  /*c7f0*/  ISETP.GE.U32.AND P1, PT, R2.reuse, 0x7f800000, PT ;  /* 0x7f8000000200780c */ /* 0x040fe20003f26070 */
[----:B------:R-:W-:-:S05]  /*c800*/  VIADD R0, R2, 0xc0cafb0d ;  /* 0xc0cafb0d02007836 */ /* 0x000fca0000000000 */
[----:B------:R-:W-:-:S05]  /*c810*/  LOP3.LUT R0, R0, 0xff800000, RZ, 0xc0, !PT ;  /* 0xff80000000007812 */ /* 0x000fca00078ec0ff */
[----:B------:R-:W-:Y:S01]  /*c820*/  IMAD.IADD R4, R2, 0x1, -R0 ;  /* 0x0000000102047824 */ /* 0x000fe200078e0a00 */
[----:B------:R-:W-:-:S05]  /*c830*/  I2FP.F32.S32 R0, R0 ;  /* 0x0000000000007245 */ /* 0x000fca0000201400 */
[----:B------:R-:W-:Y:S01]  /*c840*/  FFMA.FTZ R5, R0, 1.1920928955078125e-07, R3 ;  /* 0x3400000000057823 */ /* 0x000fe20000010003 */
[----:B------:R-:W-:-:S04]  /*c850*/  FADD R0, R4, -1 ;  /* 0xbf80000004007421 */ /* 0x000fc80000000000 */
[----:B------:R-:W-:-:S04]  /*c860*/  FFMA.FTZ R3, R0, R7, -0.16845393180847167969 ;  /* 0xbe2c7f3000037423 */ /* 0x000fc80000010007 */
[----:B------:R-:W-:-:S04]  /*c870*/  FFMA.FTZ R3, R0, R3, 0.1716887056827545166 ;  /* 0x3e2fcf2a00037423 */ /* 0x000fc80000010003 */
[----:B------:R-:W-:-:S04]  /*c880*/  FFMA.FTZ R3, R0, R3, -0.17900948226451873779 ;  /* 0xbe374e4300037423 */ /* 0x000fc80000010003 */
[----:B------:R-:W-:-:S04]  /*c890*/  FFMA.FTZ R3, R0, R3, 0.20512372255325317383 ;  /* 0x3e520bf400037423 */ /* 0x000fc80000010003 */
[----:B------:R-:W-:-:S04]  /*c8a0*/  FFMA.FTZ R3, R0, R3, -0.24046532809734344482 ;  /* 0xbe763c8b00037423 */ /* 0x000fc80000010003 */
[----:B------:R-:W-:-:S04]  /*c8b0*/  FFMA.FTZ R3, R0, R3, 0.28857114911079406738 ;  /* 0x3e93bf9900037423 */ /* 0x000fc80000010003 */
[----:B------:R-:W-:-:S04]  /*c8c0*/  FFMA.FTZ R3, R0, R3, -0.36067417263984680176 ;  /* 0xbeb8aa4900037423 */ /* 0x000fc80000010003 */
[----:B------:R-:W-:-:S04]  /*c8d0*/  FFMA.FTZ R3, R0, R3, 0.48089820146560668945 ;  /* 0x3ef6384a00037423 */ /* 0x000fc80000010003 */
[----:B------:R-:W-:-:S04]  /*c8e0*/  FFMA.FTZ R3, R0, R3, -0.72134751081466674805 ;  /* 0xbf38aa3b00037423 */ /* 0x000fc80000010003 */
[----:B------:R-:W-:-:S04]  /*c8f0*/  FMUL R3, R0, R3 ;  /* 0x0000000300037220 */ /* 0x000fc80000400000 */
[----:B------:R-:W-:-:S04]  /*c900*/  FMUL R3, R0, R3 ;  /* 0x0000000300037220 */ /* 0x000fc80000400000 */
[----:B------:R-:W-:Y:S01]  /*c910*/  FFMA.FTZ R0, R0, 1.4426950216293334961, R3 ;  /* 0x3fb8aa3b00007823 */ /* 0x000fe20000010003 */
[----:B------:R-:W-:-:S03]  /*c920*/  @P1 IMAD.MOV.U32 R3, RZ, RZ, 0x7f800000 ;  /* 0x7f800000ff031424 */ /* 0x000fc600078e00ff */
[----:B------:R-:W-:Y:S01]  /*c930*/  FADD R8, R5, R0 ;  /* 0x0000000005087221 */ /* 0x000fe20000000000 */
[----:B--2---:R-:W-:Y:S02]  /*c940*/  IMAD.MOV.U32 R0, RZ, RZ, R9 ;  /* 0x000000ffff007224 */ /* 0x004fe400078e0009 */
[C---:B------:R-:W-:Y:S01]  /*c950*/  @P1 FFMA.FTZ R8, R2.reuse, R3, +INF ;  /* 0x7f80000002081423 */ /* 0x040fe20000010003 */
[----:B------:R-:W-:Y:S01]  /*c960*/  FSETP.NEU.AND P1, PT, R2, RZ, PT ;  /* 0x000000ff0200720b */ /* 0x000fe20003f2d000 */
[C---:B------:R-:W-:Y:S01]  /*c970*/  FMUL R2, R0.reuse, 8388608 ;  /* 0x4b00000000027820 */ /* 0x040fe20000400000 */
[----:B------:R-:W-:Y:S02]  /*c980*/  FSETP.GEU.AND P2, PT, R0, 1.175494350822287508e-38, PT ;  /* 0x008000000000780b */ /* 0x000fe40003f4e000 */
[----:B------:R-:W-:Y:S02]  /*c990*/  STL [R1+0x264], R8 ;  /* 0x0002640801007387 */ /* 0x000fe40000100800 */
[----:B------:R-:W-:-:S02]  /*c9a0*/  FSEL R4, R2, R0, !P2 ;  /* 0x0000000002047208 */ /* 0x000fc40005000000 */
[----:B------:R-:W-:-:S03]  /*c9b0*/  FSEL R3, RZ, -23, P2 ;  /* 0xc1b80000ff037808 */ /* 0x000fc60001000000 */
[----:B------:R2:W-:Y:S01]  /*c9c0*/  STL [R1+0x14], R4 ;  /* 0x0000140401007387 */ /* 0x0005e20000100800 */
[----:B------:R-:W-:-:S03]  /*c9d0*/  VIADD R2, R4, 0xc0cafb0d ;  /* 0xc0cafb0d04027836 */ /* 0x000fc60000000000 */
[----:B0-----:R-:W3:Y:S02]  /*c9e0*/  LDL.LU R6, [R1+0x258] ;  /* 0x0002580001067983 */ /* 0x001ee40000300800 */
[----:B------:R-:W-:-:S05]  /*c9f0*/  LOP3.LUT R2, R2, 0xff800000, RZ, 0xc0, !PT ;  /* 0xff80000002027812 */ /* 0x000fca00078ec0ff */
[----:B--2---:R-:W-:Y:S01]  /*ca00*/  IMAD.IADD R4, R4, 0x1, -R2 ;  /* 0x0000000104047824 */ /* 0x004fe200078e0a02 */
        /* <DEDUP_REMOVED lines=14> */
[----:B------:R-:W-:-:S04]  /*caf0*/  FFMA.FTZ R2, R2, 1.4426950216293334961, R3 ;  /* 0x3fb8aa3b02027823 */ /* 0x000fc80000010003 */
[----:B------:R-:W-:-:S05]  /*cb00*/  FADD R2, R5, R2 ;  /* 0x0000000205027221 */ /* 0x000fca0000000000 */
[----:B------:R-:W-:Y:S04]  /*cb10*/  STL [R1+0x260], R2 ;  /* 0x0002600201007387 */ /* 0x000fe80000100800 */
[----:B---3--:R0:W-:Y:S04]  /*cb20*/  STL [R1+0x4d0], R6 ;  /* 0x0004d00601007387 */ /* 0x0081e80000100800 */
[----:B0-----:R-:W2:Y:S04]  /*cb30*/  LDL.LU R6, [R1+0x25c] ;  /* 0x00025c0001067983 */ /* 0x001ea80000300800 */
[----:B--2---:R0:W-:Y:S04]  /*cb40*/  STL [R1+0x4d4], R6 ;  /* 0x0004d40601007387 */ /* 0x0041e80000100800 */
[----:B0-----:R-:W2:Y:S04]  /*cb50*/  LDL.LU R6, [R1+0x238] ;  /* 0x0002380001067983 */ /* 0x001ea80000300800 */
[----:B--2---:R0:W-:Y:S04]  /*cb60*/  STL [R1+0x4d8], R6 ;  /* 0x0004d80601007387 */ /* 0x0041e80000100800 */
[----:B0-----:R-:W2:Y:S01]  /*cb70*/  LDL.LU R6, [R1+0x23c] ;  /* 0x00023c0001067983 */ /* 0x001ea20000300800 */
[----:B------:R-:W-:-:S03]  /*cb80*/  FSETP.GT.AND P2, PT, |R0|, 8.50705917302346158658e+37, PT ;  /* 0x7e8000000000780b */ /* 0x000fc60003f44200 */
[----:B--2---:R0:W-:Y:S04]  /*cb90*/  STL [R1+0x4dc], R6 ;  /* 0x0004dc0601007387 */ /* 0x0041e80000100800 */
[----:B0-----:R-:W2:Y:S04]  /*cba0*/  LDL.LU R6, [R1+0x248] ;  /* 0x0002480001067983 */ /* 0x001ea80000300800 */
[----:B------:R-:W3:Y:S04]  /*cbb0*/  LDL.LU R61, [R1+0x24c] ;  /* 0x00024c00013d7983 */ /* 0x000ee80000300800 */
[----:B------:R-:W4:Y:S04]  /*cbc0*/  LDL.LU R60, [R1+0x218] ;  /* 0x00021800013c7983 */ /* 0x000f280000300800 */
[----:B------:R-:W5:Y:S04]  /*cbd0*/  LDL.LU R59, [R1+0x21c] ;  /* 0x00021c00013b7983 */ /* 0x000f680000300800 */
[----:B------:R-:W3:Y:S04]  /*cbe0*/  LDL.LU R58, [R1+0x228] ;  /* 0x00022800013a7983 */ /* 0x000ee80000300800 */
        /* <DEDUP_REMOVED lines=54> */
[----:B------:R-:W3:Y:S01]  /*cf50*/  LDL.LU R2, [R1+0x188] ;  /* 0x0001880001027983 */ /* 0x000ee20000300800 */
[----:B--2---:R-:W-:-:S05]  /*cf60*/  @P2 FMUL R6, R6, 0.25 ;  /* 0x3e80000006062820 */ /* 0x004fca0000400000 */
[----:B------:R0:W-:Y:S04]  /*cf70*/  STL [R1], R6 ;  /* 0x0000000601007387 */ /* 0x0001e80000100800 */
[----:B0-----:R-:W2:Y:S02]  /*cf80*/  LDL.LU R6, [R1+0x4dc] ;  /* 0x0004dc0001067983 */ /* 0x001ea40000300800 */
[----:B--2---:R-:W-:-:S05]  /*cf90*/  @P2 FMUL R6, R6, 0.25 ;  /* 0x3e80000006062820 */ /* 0x004fca0000400000 */
[----:B------:R0:W-:Y:S04]  /*cfa0*/  STL [R1+0x4], R6 ;  /* 0x0000040601007387 */ /* 0x0001e80000100800 */
        /* <DEDUP_REMOVED lines=9> */
[----:B0-----:R-:W2:Y:S04]  /*d040*/  LDL R6, [R1+0xc] ;  /* 0x00000c0001067983 */ /* 0x001ea80000100800 */
[----:B--2---:R0:W-:Y:S04]  /*d050*/  STL [R1+0x4c4], R6 ;  /* 0x0004c40601007387 */ /* 0x0041e80000100800 */
[----:B0-----:R-:W2:Y:S04]  /*d060*/  LDL R6, [R1+0x8] ;  /* 0x0000080001067983 */ /* 0x001ea80000100800 */
[----:B--2---:R0:W-:Y:S04]  /*d070*/  STL [R1+0x4c8], R6 ;  /* 0x0004c80601007387 */ /* 0x0041e80000100800 */
[----:B0-----:R-:W2:Y:S01]  /*d080*/  LDL R6, [R1+0x4] ;  /* 0x0000040001067983 */ /* 0x001ea20000100800 */
[----:B------:R-:W-:-:S03]  /*d090*/  FSETP.GEU.AND P3, PT, |R0|, 1.175494350822287508e-38, PT ;  /* 0x008000000000780b */ /* 0x000fc60003f6e200 */
[----:B--2---:R0:W-:Y:S04]  /*d0a0*/  STL [R1+0x4cc], R6 ;  /* 0x0004cc0601007387 */ /* 0x0041e80000100800 */
[----:B0-----:R-:W2:Y:S06]  /*d0b0*/  LDL R6, [R1] ;  /* 0x0000000001067983 */ /* 0x001eac0000100800 */
[----:B--2---:R-:W-:-:S05]  /*d0c0*/  @!P3 FMUL R6, R6, 16777216 ;  /* 0x4b8000000606b820 */ /* 0x004fca0000400000 */
[----:B------:R0:W-:Y:S04]  /*d0d0*/  @!P3 STL [R1], R6 ;  /* 0x000000060100b387 */ /* 0x0001e80000100800 */
[----:B0-----:R-:W2:Y:S02]  /*d0e0*/  LDL.LU R6, [R1+0x4cc] ;  /* 0x0004cc0001067983 */ /* 0x001ea40000300800 */
[----:B--2---:R-:W-:-:S05]  /*d0f0*/  @!P3 FMUL R6, R6, 16777216 ;  /* 0x4b8000000606b820 */ /* 0x004fca0000400000 */
[----:B------:R0:W-:Y:S04]  /*d100*/  @!P3 STL [R1+0x4], R6 ;  /* 0x000004060100b387 */ /* 0x0001e80000100800 */
[----:B0-----:R-:W2:Y:S01]  /*d110*/  LDL.LU R6, [R1+0x4c8] ;  /* 0x0004c80001067983 */ /* 0x001ea20000300800 */
[----:B------:R-:W-:-:S04]  /*d120*/  @P2 FMUL R0, R0, 0.25 ;  /* 0x3e80000000002820 */ /* 0x000fc80000400000 */
[----:B------:R-:W-:Y:S01]  /*d130*/  @!P3 FMUL R0, R0, 16777216 ;  /* 0x4b8000000000b820 */ /* 0x000fe20000400000 */
[----:B--2---:R-:W-:-:S05]  /*d140*/  @!P3 FMUL R6, R6, 16777216 ;  /* 0x4b8000000606b820 */ /* 0x004fca0000400000 */
[----:B------:R0:W-:Y:S04]  /*d150*/  @!P3 STL [R1+0x8], R6 ;  /* 0x000008060100b387 */ /* 0x0001e80000100800 */
[----:B0-----:R-:W2:Y:S01]  /*d160*/  LDL.LU R6, [R1+0x4c4] ;  /* 0x0004c40001067983 */ /* 0x001ea20000300800 */
[----:B------:R-:W0:Y:S01]  /*d170*/  MUFU.RCP R0, R0 ;  /* 0x0000000000007308 */ /* 0x000e220000001000 */
[----:B---3--:R-:W-:Y:S01]  /*d180*/  @P2 FMUL R5, R5, 0.25 ;  /* 0x3e80000005052820 */ /* 0x008fe20000400000 */
[----:B------:R-:W-:Y:S01]  /*d190*/  @P2 FMUL R4, R4, 0.25 ;  /* 0x3e80000004042820 */ /* 0x000fe20000400000 */
[----:B------:R-:W-:Y:S02]  /*d1a0*/  @P2 FMUL R3, R3, 0.25 ;  /* 0x3e80000003032820 */ /* 0x000fe40000400000 */
[----:B------:R-:W-:Y:S01]  /*d1b0*/  @!P3 FMUL R5, R5, 16777216 ;  /* 0x4b8000000505b820 */ /* 0x000fe20000400000 */
[----:B------:R-:W-:Y:S01]  /*d1c0*/  @P2 FMUL R2, R2, 0.25 ;  /* 0x3e80000002022820 */ /* 0x000fe20000400000 */
[----:B------:R-:W-:Y:S01]  /*d1d0*/  @!P3 FMUL R4, R4, 16777216 ;  /* 0x4b8000000404b820 */ /* 0x000fe20000400000 */
[----:B------:R-:W-:Y:S01]  /*d1e0*/  @P2 FMUL R7, R7, 0.25 ;  /* 0x3e80000007072820 */ /* 0x000fe20000400000 */
[----:B------:R-:W-:Y:S01]  /*d1f0*/  @!P3 FMUL R3, R3, 16777216 ;  /* 0x4b8000000303b820 */ /* 0x000fe20000400000 */
[----:B------:R-:W-:Y:S01]  /*d200*/  @P2 FMUL R8, R8, 0.25 ;  /* 0x3e80000008082820 */ /* 0x000fe20000400000 */
[----:B------:R-:W-:Y:S01]  /*d210*/  @!P3 FMUL R2, R2, 16777216 ;  /* 0x4b8000000202b820 */ /* 0x000fe20000400000 */
[----:B------:R-:W-:Y:S01]  /*d220*/  @P2 FMUL R9, R9, 0.25 ;  /* 0x3e80000009092820 */ /* 0x000fe20000400000 */
[C---:B0-----:R-:W-:Y:S01]  /*d230*/  FMUL R5, R0.reuse, R5 ;  /* 0x0000000500057220 */ /* 0x041fe20000400000 */
[----:B------:R-:W-:Y:S01]  /*d240*/  FMUL R4, R0, R4 ;  /* 0x0000000400047220 */ /* 0x000fe20000400000 */
        /* <DEDUP_REMOVED lines=51> */
[----:B------:R-:W-:-:S02]  /*d580*/  @!P3 FMUL R33, R33, 16777216 ;  /* 0x4b8000002121b820 */ /* 0x000fc40000400000 */
[----:B------:R-:W-:Y:S01]  /*d590*/  @!P3 FMUL R34, R34, 16777216 ;  /* 0x4b8000002222b820 */ /* 0x000fe20000400000 */
[----:B--2---:R-:W-:-:S05]  /*d5a0*/  @!P3 FMUL R6, R6, 16777216 ;  /* 0x4b8000000606b820 */ /* 0x004fca0000400000 */
[----:B------:R0:W-:Y:S04]  /*d5b0*/  @!P3 STL [R1+0xc], R6 ;  /* 0x00000c060100b387 */ /* 0x0001e80000100800 */
[----:B0-----:R-:W2:Y:S04]  /*d5c0*/  LDL.LU R6, [R1+0x4c0] ;  /* 0x0004c00001067983 */ /* 0x001ea80000300800 */
[----:B------:R0:W-:Y:S04]  /*d5d0*/  STL [R1+0x1fc], R5 ;  /* 0x0001fc0501007387 */ /* 0x0001e80000100800 */
[----:B------:R3:W-:Y:S01]  /*d5e0*/  STL [R1+0x1f8], R4 ;  /* 0x0001f80401007387 */ /* 0x0007e20000100800 */
[C---:B0-----:R-:W-:Y:S01]  /*d5f0*/  FMUL R5, R0.reuse, R3 ;  /* 0x0000000300057220 */ /* 0x041fe20000400000 */
[C---:B------:R-:W-:Y:S01]  /*d600*/  FMUL R3, R0.reuse, R2 ;  /* 0x0000000200037220 */ /* 0x040fe20000400000 */
[C---:B------:R-:W-:Y:S01]  /*d610*/  FMUL R2, R0.reuse, R8 ;  /* 0x0000000800027220 */ /* 0x040fe20000400000 */
[----:B---3--:R-:W-:-:S02]  /*d620*/  FMUL R4, R0, R7 ;  /* 0x0000000700047220 */ /* 0x008fc40000400000 */
[----:B------:R-:W-:Y:S04]  /*d630*/  STL [R1+0x1ec], R5 ;  /* 0x0001ec0501007387 */ /* 0x000fe80000100800 */
[----:B------:R0:W-:Y:S04]  /*d640*/  STL [R1+0x1e8], R3 ;  /* 0x0001e80301007387 */ /* 0x0001e80000100800 */
[----:B------:R3:W-:Y:S01]  /*d650*/  STL [R1+0x1dc], R4 ;  /* 0x0001dc0401007387 */ /* 0x0007e20000100800 */
[----:B0-----:R-:W-:-:S03]  /*d660*/  FMUL R3, R0, R9 ;  /* 0x0000000900037220 */ /* 0x001fc60000400000 */
[----:B------:R0:W-:Y:S01]  /*d670*/  STL [R1+0x1d8], R2 ;  /* 0x0001d80201007387 */ /* 0x0001e20000100800 */
[----:B---3--:R-:W-:-:S03]  /*d680*/  FMUL R4, R0, R10 ;  /* 0x0000000a00047220 */ /* 0x008fc60000400000 */
        /* <DEDUP_REMOVED lines=48> */
[----:B0-----:R-:W3:Y:S04]  /*d990*/  LDL.LU R2, [R1] ;  /* 0x0000000001027983 */ /* 0x001ee80000300800 */
[----:B------:R0:W-:Y:S04]  /*d9a0*/  STL [R1+0x12c], R3 ;  /* 0x00012c0301007387 */ /* 0x0001e80000100800 */
[----:B0-----:R-:W3:Y:S04]  /*d9b0*/  LDL.LU R3, [R1+0x4] ;  /* 0x0000040001037983 */ /* 0x001ee80000300800 */
[----:B------:R0:W-:Y:S04]  /*d9c0*/  STL [R1+0x128], R4 ;  /* 0x0001280401007387 */ /* 0x0001e80000100800 */
[----:B0-----:R-:W3:Y:S04]  /*d9d0*/  LDL.LU R4, [R1+0x8] ;  /* 0x0000080001047983 */ /* 0x001ee80000300800 */
[----:B------:R-:W3:Y:S01]  /*d9e0*/  LDL.LU R5, [R1+0xc] ;  /* 0x00000c0001057983 */ /* 0x000ee20000300800 */
[----:B------:R-:W-:Y:S01]  /*d9f0*/  @P2 FMUL R35, R35, 0.25 ;  /* 0x3e80000023232820 */ /* 0x000fe20000400000 */
[----:B------:R-:W-:Y:S01]  /*da00*/  @P2 FMUL R36, R36, 0.25 ;  /* 0x3e80000024242820 */ /* 0x000fe20000400000 */
[----:B------:R-:W-:-:S02]  /*da10*/  @P2 FMUL R37, R37, 0.25 ;  /* 0x3e80000025252820 */ /* 0x000fc40000400000 */
[----:B------:R-:W-:Y:S01]  /*da20*/  @!P3 FMUL R35, R35, 16777216 ;  /* 0x4b8000002323b820 */ /* 0x000fe20000400000 */
[----:B------:R-:W-:Y:S01]  /*da30*/  @P2 FMUL R38, R38, 0.25 ;  /* 0x3e80000026262820 */ /* 0x000fe20000400000 */
[----:B------:R-:W-:Y:S01]  /*da40*/  @!P3 FMUL R36, R36, 16777216 ;  /* 0x4b8000002424b820 */ /* 0x000fe20000400000 */
[----:B------:R-:W-:Y:S01]  /*da50*/  @!P3 FMUL R37, R37, 16777216 ;  /* 0x4b8000002525b820 */ /* 0x000fe20000400000 */
[----:B------:R-:W-:Y:S01]  /*da60*/  FMUL R7, R0, R35 ;  /* 0x0000002300077220 */ /* 0x000fe20000400000 */
[----:B------:R-:W-:Y:S01]  /*da70*/  @P2 FMUL R39, R39, 0.25 ;  /* 0x3e80000027272820 */ /* 0x000fe20000400000 */
[----:B------:R-:W-:Y:S01]  /*da80*/  @!P3 FMUL R38, R38, 16777216 ;  /* 0x4b8000002626b820 */ /* 0x000fe20000400000 */
[----:B------:R-:W-:Y:S01]  /*da90*/  @P2 FMUL R40, R40, 0.25 ;  /* 0x3e80000028282820 */ /* 0x000fe20000400000 */
[----:B------:R-:W-:Y:S01]  /*daa0*/  @P2 FMUL R41, R41, 0.25 ;  /* 0x3e80000029292820 */ /* 0x000fe20000400000 */
[C---:B------:R-:W-:Y:S01]  /*dab0*/  FMUL R9, R0.reuse, R36 ;  /* 0x0000002400097220 */ /* 0x040fe20000400000 */
[----:B------:R-:W-:Y:S01]  /*dac0*/  FMUL R8, R0, R37 ;  /* 0x0000002500087220 */ /* 0x000fe20000400000 */
[----:B------:R0:W-:Y:S01]  /*dad0*/  STL [R1+0x11c], R7 ;  /* 0x00011c0701007387 */ /* 0x0001e20000100800 */
[----:B------:R-:W-:Y:S01]  /*dae0*/  @!P3 FMUL R39, R39, 16777216 ;  /* 0x4b8000002727b820 */ /* 0x000fe20000400000 */
[----:B------:R-:W-:Y:S01]  /*daf0*/  @!P3 FMUL R40, R40, 16777216 ;  /* 0x4b8000002828b820 */ /* 0x000fe20000400000 */
[----:B------:R-:W-:Y:S01]  /*db00*/  @P2 FMUL R42, R42, 0.25 ;  /* 0x3e8000002a2a2820 */ /* 0x000fe20000400000 */
[----:B------:R-:W-:Y:S01]  /*db10*/  @!P3 FMUL R41, R41, 16777216 ;  /* 0x4b8000002929b820 */ /* 0x000fe20000400000 */
[----:B------:R-:W-:Y:S01]  /*db20*/  @P2 FMUL R43, R43, 0.25 ;  /* 0x3e8000002b2b2820 */ /* 0x000fe20000400000 */
[----:B------:R1:W-:Y:S01]  /*db30*/  STL [R1+0x118], R9 ;  /* 0x0001180901007387 */ /* 0x0003e20000100800 */
[----:B0-----:R-:W-:Y:S01]  /*db40*/  FMUL R7, R0, R38 ;  /* 0x0000002600077220 */ /* 0x001fe20000400000 */
[----:B------:R-:W-:-:S02]  /*db50*/  @P2 FMUL R44, R44, 0.25 ;  /* 0x3e8000002c2c2820 */ /* 0x000fc40000400000 */
[----:B------:R0:W-:Y:S01]  /*db60*/  STL [R1+0x10c], R8 ;  /* 0x00010c0801007387 */ /* 0x0001e20000100800 */
[----:B------:R-:W-:Y:S01]  /*db70*/  @!P3 FMUL R42, R42, 16777216 ;  /* 0x4b8000002a2ab820 */ /* 0x000fe20000400000 */
[C---:B-1----:R-:W-:Y:S02]  /*db80*/  FMUL R9, R0.reuse, R39 ;  /* 0x0000002700097220 */ /* 0x042fe40000400000 */
[----:B------:R1:W-:Y:S01]  /*db90*/  STL [R1+0x108], R7 ;  /* 0x0001080701007387 */ /* 0x0003e20000100800 */
[----:B------:R-:W-:Y:S01]  /*dba0*/  @!P3 FMUL R43, R43, 16777216 ;  /* 0x4b8000002b2bb820 */ /* 0x000fe20000400000 */
[----:B------:R-:W-:Y:S01]  /*dbb0*/  @P2 FMUL R45, R45, 0.25 ;  /* 0x3e8000002d2d2820 */ /* 0x000fe20000400000 */
[----:B0-----:R-:W-:Y:S01]  /*dbc0*/  FMUL R8, R0, R40 ;  /* 0x0000002800087220 */ /* 0x001fe20000400000 */
[----:B------:R-:W-:Y:S01]  /*dbd0*/  @!P3 FMUL R44, R44, 16777216 ;  /* 0x4b8000002c2cb820 */ /* 0x000fe20000400000 */
[----:B------:R-:W-:Y:S01]  /*dbe0*/  @P2 FMUL R46, R46, 0.25 ;  /* 0x3e8000002e2e2820 */ /* 0x000fe20000400000 */
[----:B-1----:R-:W-:Y:S01]  /*dbf0*/  FMUL R7, R0, R41 ;  /* 0x0000002900077220 */ /* 0x002fe20000400000 */
[----:B------:R0:W-:Y:S01]  /*dc00*/  STL [R1+0xfc], R9 ;  /* 0x0000fc0901007387 */ /* 0x0001e20000100800 */
[----:B------:R-:W-:Y:S01]  /*dc10*/  @P2 FMUL R47, R47, 0.25 ;  /* 0x3e8000002f2f2820 */ /* 0x000fe20000400000 */
[----:B------:R-:W-:-:S02]  /*dc20*/  @!P3 FMUL R45, R45, 16777216 ;  /* 0x4b8000002d2db820 */ /* 0x000fc40000400000 */
[----:B------:R1:W-:Y:S01]  /*dc30*/  STL [R1+0xf8], R8 ;  /* 0x0000f80801007387 */ /* 0x0003e20000100800 */
[----:B------:R-:W-:-:S03]  /*dc40*/  @!P3 FMUL R46, R46, 16777216 ;  /* 0x4b8000002e2eb820 */ /* 0x000fc60000400000 */
[----:B------:R4:W-:Y:S01]  /*dc50*/  STL [R1+0xec], R7 ;  /* 0x0000ec0701007387 */ /* 0x0009e20000100800 */
[----:B0-----:R-:W-:Y:S01]  /*dc60*/  FMUL R9, R0, R42 ;  /* 0x0000002a00097220 */ /* 0x001fe20000400000 */
[----:B------:R-:W-:Y:S01]  /*dc70*/  @P2 FMUL R48, R48, 0.25 ;  /* 0x3e80000030302820 */ /* 0x000fe20000400000 */
[C---:B-1----:R-:W-:Y:S01]  /*dc80*/  FMUL R8, R0.reuse, R43 ;  /* 0x0000002b00087220 */ /* 0x042fe20000400000 */
[----:B------:R-:W-:Y:S01]  /*dc90*/  @!P3 FMUL R47, R47, 16777216 ;  /* 0x4b8000002f2fb820 */ /* 0x000fe20000400000 */
[----:B----4-:R-:W-:Y:S01]  /*dca0*/  FMUL R7, R0, R44 ;  /* 0x0000002c00077220 */ /* 0x010fe20000400000 */
[----:B------:R-:W-:Y:S01]  /*dcb0*/  @P2 FMUL R49, R49, 0.25 ;  /* 0x3e80000031312820 */ /* 0x000fe20000400000 */
[----:B------:R0:W-:Y:S01]  /*dcc0*/  STL [R1+0xe8], R9 ;  /* 0x0000e80901007387 */ /* 0x0001e20000100800 */
[----:B------:R-:W-:Y:S01]  /*dcd0*/  @P2 FMUL R50, R50, 0.25 ;  /* 0x3e80000032322820 */ /* 0x000fe20000400000 */
[----:B------:R-:W-:Y:S02]  /*dce0*/  @!P3 FMUL R48, R48, 16777216 ;  /* 0x4b8000003030b820 */ /* 0x000fe40000400000 */
[----:B------:R1:W-:Y:S01]  /*dcf0*/  STL [R1+0xdc], R8 ;  /* 0x0000dc0801007387 */ /* 0x0003e20000100800 */
[----:B------:R-:W-:-:S03]  /*dd00*/  @!P3 FMUL R49, R49, 16777216 ;  /* 0x4b8000003131b820 */ /* 0x000fc60000400000 */
[----:B------:R4:W-:Y:S01]  /*dd10*/  STL [R1+0xd8], R7 ;  /* 0x0000d80701007387 */ /* 0x0009e20000100800 */
[C---:B0-----:R-:W-:Y:S01]  /*dd20*/  FMUL R9, R0.reuse, R45 ;  /* 0x0000002d00097220 */ /* 0x041fe20000400000 */
[----:B------:R-:W-:Y:S01]  /*dd30*/  @P2 FMUL R51, R51, 0.25 ;  /* 0x3e80000033332820 */ /* 0x000fe20000400000 */
[----:B-1----:R-:W-:Y:S01]  /*dd40*/  FMUL R8, R0, R46 ;  /* 0x0000002e00087220 */ /* 0x002fe20000400000 */
        /* <DEDUP_REMOVED lines=28> */
[----:B-----5:R-:W-:Y:S01]  /*df10*/  @P2 FMUL R59, R59, 0.25 ;  /* 0x3e8000003b3b2820 */ /* 0x020fe20000400000 */
        /* <DEDUP_REMOVED lines=11> */
[----:B------:R-:W-:-:S03]  /*dfd0*/  @!P3 FMUL R60, R60, 16777216 ;  /* 0x4b8000003c3cb820 */ /* 0x000fc60000400000 */
[----:B------:R1:W-:Y:S01]  /*dfe0*/  STL [R1+0x7c], R8 ;  /* 0x00007c0801007387 */ /* 0x0003e20000100800 */
[----:B------:R-:W-:-:S03]  /*dff0*/  @!P3 FMUL R61, R61, 16777216 ;  /* 0x4b8000003d3db820 */ /* 0x000fc60000400000 */
[----:B------:R4:W-:Y:S01]  /*e000*/  STL [R1+0x78], R7 ;  /* 0x0000780701007387 */ /* 0x0009e20000100800 */
[C---:B0-----:R-:W-:Y:S01]  /*e010*/  FMUL R9, R0.reuse, R57 ;  /* 0x0000003900097220 */ /* 0x041fe20000400000 */
[----:B-1----:R-:W-:-:S04]  /*e020*/  FMUL R8, R0, R58 ;  /* 0x0000003a00087220 */ /* 0x002fc80000400000 */
[----:B------:R0:W-:Y:S01]  /*e030*/  STL [R1+0x6c], R9 ;  /* 0x00006c0901007387 */ /* 0x0001e20000100800 */
[----:B----4-:R-:W-:-:S03]  /*e040*/  FMUL R7, R0, R59 ;  /* 0x0000003b00077220 */ /* 0x010fc60000400000 */
[----:B------:R1:W-:Y:S04]  /*e050*/  STL [R1+0x68], R8 ;  /* 0x0000680801007387 */ /* 0x0003e80000100800 */
[----:B------:R3:W-:Y:S01]  /*e060*/  STL [R1+0x5c], R7 ;  /* 0x00005c0701007387 */ /* 0x0007e20000100800 */
[C---:B0-----:R-:W-:Y:S01]  /*e070*/  FMUL R9, R0.reuse, R60 ;  /* 0x0000003c00097220 */ /* 0x041fe20000400000 */
[----:B-1----:R-:W-:Y:S01]  /*e080*/  FMUL R8, R0, R61 ;  /* 0x0000003d00087220 */ /* 0x002fe20000400000 */
[----:B--2---:R-:W-:-:S03]  /*e090*/  @!P3 FMUL R6, R6, 16777216 ;  /* 0x4b8000000606b820 */ /* 0x004fc60000400000 */
[----:B------:R-:W-:Y:S04]  /*e0a0*/  STL [R1+0x58], R9 ;  /* 0x0000580901007387 */ /* 0x000fe80000100800 */
[----:B------:R-:W-:Y:S01]  /*e0b0*/  STL [R1+0x4c], R8 ;  /* 0x00004c0801007387 */ /* 0x000fe20000100800 */
[----:B---3--:R-:W-:-:S05]  /*e0c0*/  FMUL R7, R0, R2 ;  /* 0x0000000200077220 */ /* 0x008fca0000400000 */
[----:B------:R-:W-:Y:S01]  /*e0d0*/  STL [R1+0x48], R7 ;  /* 0x0000480701007387 */ /* 0x000fe20000100800 */
[----:B------:R-:W-:-:S05]  /*e0e0*/  FMUL R2, R0, R3 ;  /* 0x0000000300027220 */ /* 0x000fca0000400000 */
[----:B------:R0:W-:Y:S01]  /*e0f0*/  STL [R1+0x44], R2 ;  /* 0x0000440201007387 */ /* 0x0001e20000100800 */
[C---:B------:R-:W-:Y:S01]  /*e100*/  FMUL R4, R0.reuse, R4 ;  /* 0x0000000400047220 */ /* 0x040fe20000400000 */
[C---:B0-----:R-:W-:Y:S01]  /*e110*/  FMUL R2, R0.reuse, R6 ;  /* 0x0000000600027220 */ /* 0x041fe20000400000 */
[----:B------:R-:W-:-:S03]  /*e120*/  FMUL R3, R0, R5 ;  /* 0x0000000500037220 */ /* 0x000fc60000400000 */
[----:B------:R-:W-:Y:S04]  /*e130*/  STL [R1+0x40], R4 ;  /* 0x0000400401007387 */ /* 0x000fe80000100800 */
[----:B------:R-:W2:Y:S04]  /*e140*/  LDL.LU R6, [R1+0x4bc] ;  /* 0x0004bc0001067983 */ /* 0x000ea80000300800 */
[----:B------:R-:W-:Y:S04]  /*e150*/  STL [R1+0x3c], R3 ;  /* 0x00003c0301007387 */ /* 0x000fe80000100800 */
[----:B------:R-:W3:Y:S04]  /*e160*/  LDL.LU R0, [R1+0x250] ;  /* 0x0002500001007983 */ /* 0x000ee80000300800 */
[----:B------:R0:W-:Y:S04]  /*e170*/  STL [R1+0x38], R2 ;  /* 0x0000380201007387 */ /* 0x0001e80000100800 */
[----:B0-----:R-:W4:Y:S04]  /*e180*/  LDL.LU R2, [R1+0x254] ;  /* 0x0002540001027983 */ /* 0x001f280000300800 */
[----:B---3--:R0:W-:Y:S04]  /*e190*/  STL [R1+0xc], R0 ;  /* 0x00000c0001007387 */ /* 0x0081e80000100800 */
[----:B0-----:R-:W3:Y:S04]  /*e1a0*/  LDL.LU R0, [R1+0x230] ;  /* 0x0002300001007983 */ /* 0x001ee80000300800 */
[----:B----4-:R0:W-:Y:S04]  /*e1b0*/  STL [R1+0x8], R2 ;  /* 0x0000080201007387 */ /* 0x0101e80000100800 */
[----:B0-----:R-:W4:Y:S01]  /*e1c0*/  LDL.LU R2, [R1+0x234] ;  /* 0x0002340001027983 */ /* 0x001f220000300800 */
[----:B--2---:R-:W-:-:S02]  /*e1d0*/  FSETP.GT.AND P2, PT, |R6|, 8.50705917302346158658e+37, PT ;  /* 0x7e8000000600780b */ /* 0x004fc40003f44200 */
[----:B------:R-:W-:Y:S01]  /*e1e0*/  FSETP.GEU.AND P3, PT, |R6|, 1.175494350822287508e-38, PT ;  /* 0x008000000600780b */ /* 0x000fe20003f6e200 */
[----:B---3--:R0:W-:Y:S04]  /*e1f0*/  STL [R1+0x4], R0 ;  /* 0x0000040001007387 */ /* 0x0081e80000100800 */
[----:B0-----:R-:W2:Y:S04]  /*e200*/  LDL.LU R0, [R1+0x240] ;  /* 0x0002400001007983 */ /* 0x001ea80000300800 */
[----:B----4-:R0:W-:Y:S04]  /*e210*/  STL [R1], R2 ;  /* 0x0000000201007387 */ /* 0x0101e80000100800 */
[----:B0-----:R-:W3:Y:S04]  /*e220*/  LDL.LU R2, [R1+0x244] ;  /* 0x0002440001027983 */ /* 0x001ee80000300800 */
[----:B------:R-:W4:Y:S04]  /*e230*/  LDL.LU R3, [R1+0x210] ;  /* 0x0002100001037983 */ /* 0x000f280000300800 */
[----:B------:R-:W5:Y:S04]  /*e240*/  LDL.LU R4, [R1+0x214] ;  /* 0x0002140001047983 */ /* 0x000f680000300800 */
[----:B------:R-:W2:Y:S04]  /*e250*/  LDL.LU R5, [R1+0x220] ;  /* 0x0002200001057983 */ /* 0x000ea80000300800 */
        /* <DEDUP_REMOVED lines=55> */
[----:B------:R0:W-:Y:S04]  /*e5d0*/  STL [R1+0x4ac], R6 ;  /* 0x0004ac0601007387 */ /* 0x0001e80000100800 */
[----:B0-----:R-:W2:Y:S04]  /*e5e0*/  LDL R6, [R1+0xc] ;  /* 0x00000c0001067983 */ /* 0x001ea80000100800 */
[----:B--2---:R0:W-:Y:S04]  /*e5f0*/  STL [R1+0x4b0], R6 ;  /* 0x0004b00601007387 */ /* 0x0041e80000100800 */
[----:B0-----:R-:W2:Y:S04]  /*e600*/  LDL R6, [R1+0x8] ;  /* 0x0000080001067983 */ /* 0x001ea80000100800 */
[----:B--2---:R0:W-:Y:S04]  /*e610*/  STL [R1+0x4b4], R6 ;  /* 0x0004b40601007387 */ /* 0x0041e80000100800 */
[----:B0-----:R-:W2:Y:S04]  /*e620*/  LDL R6, [R1+0x4] ;  /* 0x0000040001067983 */ /* 0x001ea80000100800 */
[----:B--2---:R0:W-:Y:S04]  /*e630*/  STL [R1+0x4b8], R6 ;  /* 0x0004b80601007387 */ /* 0x0041e80000100800 */
[----:B0-----:R-:W2:Y:S02]  /*e640*/  LDL R6, [R1] ;  /* 0x0000000001067983 */ /* 0x001ea40000100800 */
[----:B--2---:R-:W-:-:S05]  /*e650*/  @P2 FMUL R6, R6, 0.25 ;  /* 0x3e80000006062820 */ /* 0x004fca0000400000 */
[----:B------:R0:W-:Y:S04]  /*e660*/  @P2 STL [R1], R6 ;  /* 0x0000000601002387 */ /* 0x0001e80000100800 */
[----:B0-----:R-:W2:Y:S02]  /*e670*/  LDL.LU R6, [R1+0x4b8] ;  /* 0x0004b80001067983 */ /* 0x001ea40000300800 */
[----:B--2---:R-:W-:-:S05]  /*e680*/  @P2 FMUL R6, R6, 0.25 ;  /* 0x3e80000006062820 */ /* 0x004fca0000400000 */
[----:B------:R0:W-:Y:S04]  /*e690*/  @P2 STL [R1+0x4], R6 ;  /* 0x0000040601002387 */ /* 0x0001e80000100800 */
[----:B0-----:R-:W2:Y:S02]  /*e6a0*/  LDL.LU R6, [R1+0x4b4] ;  /* 0x0004b40001067983 */ /* 0x001ea40000300800 */
[----:B--2---:R-:W-:-:S05]  /*e6b0*/  @P2 FMUL R6, R6, 0.25 ;  /* 0x3e80000006062820 */ /* 0x004fca0000400000 */
[----:B------:R0:W-:Y:S04]  /*e6c0*/  @P2 STL [R1+0x8], R6 ;  /* 0x0000080601002387 */ /* 0x0001e80000100800 */
[----:B0-----:R-:W2:Y:S01]  /*e6d0*/  LDL.LU R6, [R1+0x4b0] ;  /* 0x0004b00001067983 */ /* 0x001ea20000300800 */
[----:B------:R-:W-:-:S04]  /*e6e0*/  @P2 FMUL R59, R59, 0.25 ;  /* 0x3e8000003b3b2820 */ /* 0x000fc80000400000 */
[----:B------:R-:W-:Y:S01]  /*e6f0*/  @!P3 FMUL R59, R59, 16777216 ;  /* 0x4b8000003b3bb820 */ /* 0x000fe20000400000 */
[----:B--2---:R-:W-:-:S05]  /*e700*/  @P2 FMUL R6, R6, 0.25 ;  /* 0x3e80000006062820 */ /* 0x004fca0000400000 */
[----:B------:R0:W-:Y:S04]  /*e710*/  @P2 STL [R1+0xc], R6 ;  /* 0x00000c0601002387 */ /* 0x0001e80000100800 */
[----:B0-----:R-:W2:Y:S04]  /*e720*/  LDL.LU R6, [R1+0x4ac] ;  /* 0x0004ac0001067983 */ /* 0x001ea80000300800 */
        /* <DEDUP_REMOVED lines=8> */
[----:B--2---:R-:W-:-:S05]  /*e7b0*/  @!P3 FMUL R59, R59, 16777216 ;  /* 0x4b8000003b3bb820 */ /* 0x004fca0000400000 */
[----:B------:R0:W-:Y:S04]  /*e7c0*/  @!P3 STL [R1], R59 ;  /* 0x0000003b0100b387 */ /* 0x0001e80000100800 */
[----:B0-----:R-:W2:Y:S02]  /*e7d0*/  LDL.LU R59, [R1+0x4a8] ;  /* 0x0004a800013b7983 */ /* 0x001ea40000300800 */
[----:B--2---:R-:W-:-:S05]  /*e7e0*/  @!P3 FMUL R59, R59, 16777216 ;  /* 0x4b8000003b3bb820 */ /* 0x004fca0000400000 */
[----:B------:R0:W-:Y:S04]  /*e7f0*/  @!P3 STL [R1+0x4], R59 ;  /* 0x0000043b0100b387 */ /* 0x0001e80000100800 */
[----:B0-----:R-:W2:Y:S02]  /*e800*/  LDL.LU R59, [R1+0x4a4] ;  /* 0x0004a400013b7983 */ /* 0x001ea40000300800 */
[----:B--2---:R-:W-:-:S05]  /*e810*/  @!P3 FMUL R59, R59, 16777216 ;  /* 0x4b8000003b3bb820 */ /* 0x004fca0000400000 */
[----:B------:R0:W-:Y:S04]  /*e820*/  @!P3 STL [R1+0x8], R59 ;  /* 0x0000083b0100b387 */ /* 0x0001e80000100800 */
[----:B0-----:R-:W2:Y:S01]  /*e830*/  LDL.LU R59, [R1+0x4a0] ;  /* 0x0004a000013b7983 */ /* 0x001ea20000300800 */
[----:B------:R-:W-:-:S04]  /*e840*/  @P2 FMUL R6, R6, 0.25 ;  /* 0x3e80000006062820 */ /* 0x000fc80000400000 */
[----:B------:R-:W-:-:S06]  /*e850*/  @!P3 FMUL R6, R6, 16777216 ;  /* 0x4b8000000606b820 */ /* 0x000fcc0000400000 */
[----:B------:R-:W0:Y:S01]  /*e860*/  MUFU.RCP R6, R6 ;  /* 0x0000000600067308 */ /* 0x000e220000001000 */
[----:B--2---:R-:W-:-:S05]  /*e870*/  @!P3 FMUL R59, R59, 16777216 ;  /* 0x4b8000003b3bb820 */ /* 0x004fca0000400000 */
[----:B------:R1:W-:Y:S04]  /*e880*/  @!P3 STL [R1+0xc], R59 ;  /* 0x00000c3b0100b387 */ /* 0x0003e80000100800 */
[----:B-1----:R-:W2:Y:S01]  /*e890*/  LDL.LU R59, [R1+0x49c] ;  /* 0x00049c00013b7983 */ /* 0x002ea20000300800 */
[----:B------:R-:W-:Y:S01]  /*e8a0*/  @P2 FMUL R58, R58, 0.25 ;  /* 0x3e8000003a3a2820 */ /* 0x000fe20000400000 */
[----:B------:R-:W-:Y:S01]  /*e8b0*/  @P2 FMUL R61, R61, 0.25 ;  /* 0x3e8000003d3d2820 */ /* 0x000fe20000400000 */
[----:B------:R-:W-:Y:S02]  /*e8c0*/  @P2 FMUL R60, R60, 0.25 ;  /* 0x3e8000003c3c2820 */ /* 0x000fe40000400000 */
[----:B------:R-:W-:Y:S01]  /*e8d0*/  @!P3 FMUL R58, R58, 16777216 ;  /* 0x4b8000003a3ab820 */ /* 0x000fe20000400000 */
[----:B------:R-:W-:Y:S01]  /*e8e0*/  @P2 FMUL R57, R57, 0.25 ;  /* 0x3e80000039392820 */ /* 0x000fe20000400000 */
[----:B------:R-:W-:Y:S01]  /*e8f0*/  @P2 FMUL R56, R56, 0.25 ;  /* 0x3e80000038382820 */ /* 0x000fe20000400000 */
[----:B------:R-:W-:Y:S01]  /*e900*/  @P2 FMUL R55, R55, 0.25 ;  /* 0x3e80000037372820 */ /* 0x000fe20000400000 */
[----:B0-----:R-:W-:Y:S01]  /*e910*/  FMUL R58, R6, R58 ;  /* 0x0000003a063a7220 */ /* 0x001fe20000400000 */
[----:B------:R-:W-:Y:S01]  /*e920*/  @!P3 FMUL R61, R61, 16777216 ;  /* 0x4b8000003d3db820 */ /* 0x000fe20000400000 */
[----:B------:R-:W-:Y:S01]  /*e930*/  @P2 FMUL R53, R53, 0.25 ;  /* 0x3e80000035352820 */ /* 0x000fe20000400000 */
[----:B------:R-:W-:Y:S01]  /*e940*/  @!P3 FMUL R60, R60, 16777216 ;  /* 0x4b8000003c3cb820 */ /* 0x000fe20000400000 */
[----:B------:R-:W-:Y:S01]  /*e950*/  @P2 FMUL R54, R54, 0.25 ;  /* 0x3e80000036362820 */ /* 0x000fe20000400000 */
[----:B------:R-:W-:Y:S01]  /*e960*/  @!P3 FMUL R57, R57, 16777216 ;  /* 0x4b8000003939b820 */ /* 0x000fe20000400000 */
[----:B------:R-:W-:Y:S01]  /*e970*/  @!P3 FMUL R56, R56, 16777216 ;  /* 0x4b8000003838b820 */ /* 0x000fe20000400000 */
[----:B------:R-:W-:Y:S01]  /*e980*/  @P2 FMUL R52, R52, 0.25 ;  /* 0x3e80000034342820 */ /* 0x000fe20000400000 */
[----:B------:R-:W-:Y:S01]  /*e990*/  @!P3 FMUL R55, R55, 16777216 ;  /* 0x4b8000003737b820 */ /* 0x000fe20000400000 */
[----:B------:R-:W-:Y:S01]  /*e9a0*/  @!P3 FMUL R53, R53, 16777216 ;  /* 0x4b8000003535b820 */ /* 0x000fe20000400000 */
[----:B------:R-:W-:Y:S01]  /*e9b0*/  @P2 FMUL R51, R51, 0.25 ;  /* 0x3e80000033332820 */ /* 0x000fe20000400000 */
[----:B------:R-:W-:Y:S01]  /*e9c0*/  @!P3 FMUL R54, R54, 16777216 ;  /* 0x4b8000003636b820 */ /* 0x000fe20000400000 */
[C---:B------:R-:W-:Y:S01]  /*e9d0*/  FMUL R57, R6.reuse, R57 ;  /* 0x0000003906397220 */ /* 0x040fe20000400000 */
[----:B------:R-:W-:Y:S01]  /*e9e0*/  FMUL R56, R6, R56 ;  /* 0x0000003806387220 */ /* 0x000fe20000400000 */
[----:B------:R-:W-:Y:S01]  /*e9f0*/  @P2 FMUL R50, R50, 0.25 ;  /* 0x3e80000032322820 */ /* 0x000fe20000400000 */
[----:B------:R-:W-:Y:S01]  /*ea00*/  @!P3 FMUL R52, R52, 16777216 ;  /* 0x4b8000003434b820 */ /* 0x000fe20000400000 */
[C---:B------:R-:W-:Y:S01]  /*ea10*/  FMUL R55, R6.reuse, R55 ;  /* 0x0000003706377220 */ /* 0x040fe20000400000 */
[----:B------:R-:W-:Y:S01]  /*ea20*/  @P2 FMUL R49, R49, 0.25 ;  /* 0x3e80000031312820 */ /* 0x000fe20000400000 */
[----:B------:R-:W-:Y:S01]  /*ea30*/  @!P3 FMUL R51, R51, 16777216 ;  /* 0x4b8000003333b820 */ /* 0x000fe20000400000 */
[----:B------:R-:W-:Y:S01]  /*ea40*/  FMUL R54, R6, R54 ;  /* 0x0000003606367220 */ /* 0x000fe20000400000 */
[----:B------:R-:W-:Y:S01]  /*ea50*/  @!P3 FMUL R50, R50, 16777216 ;  /* 0x4b8000003232b820 */ /* 0x000fe20000400000 */
[----:B------:R-:W-:Y:S01]  /*ea60*/  @!P3 FMUL R49, R49, 16777216 ;  /* 0x4b8000003131b820 */ /* 0x000fe20000400000 */
[----:B------:R-:W-:Y:S01]  /*ea70*/  @P2 FMUL R48, R48, 0.25 ;  /* 0x3e80000030302820 */ /* 0x000fe20000400000 */
[----:B--2---:R-:W-:-:S05]  /*ea80*/  FMUL R59, R6, R59 ;  /* 0x0000003b063b7220 */ /* 0x004fca0000400000 */
[----:B------:R0:W-:Y:S04]  /*ea90*/  STL [R1+0x30], R59 ;  /* 0x0000303b01007387 */ /* 0x0001e80000100800 */
[----:B------:R1:W-:Y:S01]  /*eaa0*/  STL [R1+0x2c], R58 ;  /* 0x00002c3a01007387 */ /* 0x0003e20000100800 */
[C---:B0-----:R-:W-:Y:S01]  /*eab0*/  FMUL R59, R6.reuse, R61 ;  /* 0x0000003d063b7220 */ /* 0x041fe20000400000 */
[----:B-1----:R-:W-:-:S04]  /*eac0*/  FMUL R58, R6, R60 ;  /* 0x0000003c063a7220 */ /* 0x002fc80000400000 */
[----:B------:R0:W-:Y:S01]  /*ead0*/  STL [R1+0x28], R59 ;  /* 0x0000283b01007387 */ /* 0x0001e20000100800 */
[C---:B------:R-:W-:Y:S01]  /*eae0*/  FMUL R61, R6.reuse, R53 ;  /* 0x00000035063d7220 */ /* 0x040fe20000400000 */
[C---:B------:R-:W-:Y:S02]  /*eaf0*/  FMUL R60, R6.reuse, R52 ;  /* 0x00000034063c7220 */ /* 0x040fe40000400000 */
[----:B------:R1:W-:Y:S04]  /*eb00*/  STL [R1+0x24], R58 ;  /* 0x0000243a01007387 */ /* 0x0003e80000100800 */
[----:B------:R2:W-:Y:S01]  /*eb10*/  STL [R1+0x20], R57 ;  /* 0x0000203901007387 */ /* 0x0005e20000100800 */
[----:B0-----:R-:W-:-:S03]  /*eb20*/  FMUL R59, R6, R51 ;  /* 0x00000033063b7220 */ /* 0x001fc60000400000 */
[----:B------:R-:W-:Y:S04]  /*eb30*/  STL [R1+0x1c], R56 ;  /* 0x00001c3801007387 */ /* 0x000fe80000100800 */
[----:B------:R-:W-:Y:S01]  /*eb40*/  STL [R1+0x18], R55 ;  /* 0x0000183701007387 */ /* 0x000fe20000100800 */
[----:B-1----:R-:W-:-:S03]  /*eb50*/  FMUL R58, R6, R50 ;  /* 0x00000032063a7220 */ /* 0x002fc60000400000 */
[----:B------:R-:W-:Y:S01]  /*eb60*/  STL [R1+0x474], R61 ;  /* 0x0004743d01007387 */ /* 0x000fe20000100800 */
[----:B--2---:R-:W-:-:S03]  /*eb70*/  FMUL R57, R6, R49 ;  /* 0x0000003106397220 */ /* 0x004fc60000400000 */
[----:B------:R-:W-:Y:S04]  /*eb80*/  STL [R1+0x10], R54 ;  /* 0x0000103601007387 */ /* 0x000fe80000100800 */
[----:B------:R-:W2:Y:S04]  /*eb90*/  LDL.LU R52, [R1+0x3c] ;  /* 0x00003c0001347983 */ /* 0x000ea80000300800 */
[----:B------:R0:W-:Y:S04]  /*eba0*/  STL [R1+0x478], R60 ;  /* 0x0004783c01007387 */ /* 0x0001e80000100800 */
[----:B0-----:R-:W2:Y:S04]  /*ebb0*/  LDL.LU R60, [R1+0x4] ;  /* 0x00000400013c7983 */ /* 0x001ea80000300800 */
[----:B------:R0:W-:Y:S04]  /*ebc0*/  STL [R1+0x47c], R59 ;  /* 0x00047c3b01007387 */ /* 0x0001e80000100800 */
[----:B0-----:R-:W2:Y:S04]  /*ebd0*/  LDL.LU R59, [R1] ;  /* 0x00000000013b7983 */ /* 0x001ea80000300800 */
[----:B------:R0:W-:Y:S04]  /*ebe0*/  STL [R1+0x480], R58 ;  /* 0x0004803a01007387 */ /* 0x0001e80000100800 */
[----:B0-----:R-:W2:Y:S04]  /*ebf0*/  LDL.LU R58, [R1+0xc] ;  /* 0x00000c00013a7983 */ /* 0x001ea80000300800 */
[----:B------:R0:W-:Y:S04]  /*ec00*/  STL [R1+0x484], R57 ;  /* 0x0004843901007387 */ /* 0x0001e80000100800 */
[----:B0-----:R-:W2:Y:S01]  /*ec10*/  LDL.LU R57, [R1+0x8] ;  /* 0x0000080001397983 */ /* 0x001ea20000300800 */
[----:B------:R-:W-:-:S04]  /*ec20*/  @!P3 FMUL R48, R48, 16777216 ;  /* 0x4b8000003030b820 */ /* 0x000fc80000400000 */
[----:B------:R-:W-:Y:S02]  /*ec30*/  FMUL R56, R6, R48 ;  /* 0x0000003006387220 */ /* 0x000fe40000400000 */
[----:B------:R-:W2:Y:S01]  /*ec40*/  LDL.LU R48, [R1+0x38] ;  /* 0x0000380001307983 */ /* 0x000ea20000300800 */
[----:B------:R-:W-:Y:S01]  /*ec50*/  @P2 FMUL R47, R47, 0.25 ;  /* 0x3e8000002f2f2820 */ /* 0x000fe20000400000 */
[----:B------:R-:W-:Y:S01]  /*ec60*/  @P2 FMUL R46, R46, 0.25 ;  /* 0x3e8000002e2e2820 */ /* 0x000fe20000400000 */
[----:B------:R-:W-:Y:S01]  /*ec70*/  @P2 FMUL R45, R45, 0.25 ;  /* 0x3e8000002d2d2820 */ /* 0x000fe20000400000 */
[----:B------:R-:W-:Y:S01]  /*ec80*/  @P2 FMUL R44, R44, 0.25 ;  /* 0x3e8000002c2c2820 */ /* 0x000fe20000400000 */
[----:B------:R-:W-:Y:S01]  /*ec90*/  @P2 FMUL R18, R18, 0.25 ;  /* 0x3e80000012122820 */ /* 0x000fe20000400000 */
[----:B------:R-:W-:Y:S01]  /*eca0*/  @!P3 FMUL R47, R47, 16777216 ;  /* 0x4b8000002f2fb820 */ /* 0x000fe20000400000 */
[----:B------:R-:W-:Y:S01]  /*ecb0*/  @P2 FMUL R9, R9, 0.25 ;  /* 0x3e80000009092820 */ /* 0x000fe20000400000 */
[----:B------:R-:W-:Y:S01]  /*ecc0*/  @!P3 FMUL R46, R46, 16777216 ;  /* 0x4b8000002e2eb820 */ /* 0x000fe20000400000 */
[----:B------:R-:W-:Y:S01]  /*ecd0*/  @P2 FMUL R7, R7, 0.25 ;  /* 0x3e80000007072820 */ /* 0x000fe20000400000 */
[----:B------:R-:W-:Y:S01]  /*ece0*/  @!P3 FMUL R45, R45, 16777216 ;  /* 0x4b8000002d2db820 */ /* 0x000fe20000400000 */
[----:B------:R-:W-:Y:S01]  /*ecf0*/  @P2 FMUL R19, R19, 0.25 ;  /* 0x3e80000013132820 */ /* 0x000fe20000400000 */
[----:B----4-:R-:W-:Y:S01]  /*ed00*/  @P2 FMUL R3, R3, 0.25 ;  /* 0x3e80000003032820 */ /* 0x010fe20000400000 */
[----:B------:R-:W-:Y:S01]  /*ed10*/  @!P3 FMUL R44, R44, 16777216 ;  /* 0x4b8000002c2cb820 */ /* 0x000fe20000400000 */
[----:B------:R-:W-:Y:S01]  /*ed20*/  @P2 FMUL R11, R11, 0.25 ;  /* 0x3e8000000b0b2820 */ /* 0x000fe20000400000 */
[----:B------:R-:W-:Y:S01]  /*ed30*/  @!P3 FMUL R18, R18, 16777216 ;  /* 0x4b8000001212b820 */ /* 0x000fe20000400000 */
[C---:B------:R-:W-:Y:S01]  /*ed40*/  FMUL R55, R6.reuse, R47 ;  /* 0x0000002f06377220 */ /* 0x040fe20000400000 */
[----:B------:R-:W-:Y:S01]  /*ed50*/  @!P3 FMUL R9, R9, 16777216 ;  /* 0x4b8000000909b820 */ /* 0x000fe20000400000 */
[C---:B------:R-:W-:Y:S01]  /*ed60*/  FMUL R54, R6.reuse, R46 ;  /* 0x0000002e06367220 */ /* 0x040fe20000400000 */
[----:B------:R-:W-:Y:S01]  /*ed70*/  @!P3 FMUL R7, R7, 16777216 ;  /* 0x4b8000000707b820 */ /* 0x000fe20000400000 */
[C---:B------:R-:W-:Y:S01]  /*ed80*/  FMUL R53, R6.reuse, R45 ;  /* 0x0000002d06357220 */ /* 0x040fe20000400000 */
[----:B------:R-:W-:Y:S01]  /*ed90*/  @!P3 FMUL R19, R19, 16777216 ;  /* 0x4b8000001313b820 */ /* 0x000fe20000400000 */
[----:B------:R-:W-:Y:S01]  /*eda0*/  @!P3 FMUL R3, R3, 16777216 ;  /* 0x4b8000000303b820 */ /* 0x000fe20000400000 */
[C---:B------:R-:W-:Y:S01]  /*edb0*/  FMUL R51, R6.reuse, R44 ;  /* 0x0000002c06337220 */ /* 0x040fe20000400000 */
[----:B------:R-:W-:Y:S01]  /*edc0*/  @!P3 FMUL R11, R11, 16777216 ;  /* 0x4b8000000b0bb820 */ /* 0x000fe20000400000 */
[----:B------:R-:W-:Y:S01]  /*edd0*/  STL [R1+0x488], R56 ;  /* 0x0004883801007387 */ /* 0x000fe20000100800 */
[C---:B------:R-:W-:Y:S01]  /*ede0*/  FMUL R47, R6.reuse, R18 ;  /* 0x00000012062f7220 */ /* 0x040fe20000400000 */
[C---:B------:R-:W-:Y:S01]  /*edf0*/  FMUL R18, R6.reuse, R9 ;  /* 0x0000000906127220 */ /* 0x040fe20000400000 */
[C---:B------:R-:W-:Y:S01]  /*ee00*/  FMUL R9, R6.reuse, R7 ;  /* 0x0000000706097220 */ /* 0x040fe20000400000 */
[----:B------:R-:W-:Y:S01]  /*ee10*/  STL [R1+0x48c], R55 ;  /* 0x00048c3701007387 */ /* 0x000fe20000100800 */
[C---:B------:R-:W-:Y:S01]  /*ee20*/  FMUL R46, R6.reuse, R19 ;  /* 0x00000013062e7220 */ /* 0x040fe20000400000 */
[----:B------:R-:W-:-:S02]  /*ee30*/  FMUL R7, R6, R3 ;  /* 0x0000000306077220 */ /* 0x000fc40000400000 */
[----:B------:R-:W-:Y:S01]  /*ee40*/  STL [R1+0x490], R54 ;  /* 0x0004903601007387 */ /* 0x000fe20000100800 */
[----:B------:R-:W-:-:S03]  /*ee50*/  FMUL R19, R6, R11 ;  /* 0x0000000b06137220 */ /* 0x000fc60000400000 */
[----:B------:R-:W-:Y:S04]  /*ee60*/  STL [R1+0x494], R53 ;  /* 0x0004943501007387 */ /* 0x000fe80000100800 */
[----:B------:R0:W-:Y:S01]  /*ee70*/  STL [R1+0x498], R51 ;  /* 0x0004983301007387 */ /* 0x0001e20000100800 */
[----:B------:R-:W-:Y:S01]  /*ee80*/  @P2 FMUL R20, R20, 0.25 ;  /* 0x3e80000014142820 */ /* 0x000fe20000400000 */
        /* <DEDUP_REMOVED lines=32> */
[----:B-----5:R-:W-:Y:S01]  /*f090*/  @P2 FMUL R4, R4, 0.25 ;  /* 0x3e80000004042820 */ /* 0x020fe20000400000 */
[----:B---3--:R-:W-:Y:S01]  /*f0a0*/  @P2 FMUL R2, R2, 0.25 ;  /* 0x3e80000002022820 */ /* 0x008fe20000400000 */
[----:B------:R-:W-:Y:S01]  /*f0b0*/  @P2 FMUL R0, R0, 0.25 ;  /* 0x3e80000000002820 */ /* 0x000fe20000400000 */
[----:B------:R-:W-:Y:S01]  /*f0c0*/  @!P3 FMUL R20, R20, 16777216 ;  /* 0x4b8000001414b820 */ /* 0x000fe20000400000 */
        /* <DEDUP_REMOVED lines=35> */
[C---:B------:R-:W-:Y:S01]  /*f300*/  FMUL R45, R6.reuse, R20 ;  /* 0x00000014062d7220 */ /* 0x040fe20000400000 */
        /* <DEDUP_REMOVED lines=35> */
[C---:B--2---:R-:W-:Y:S01]  /*f540*/  FMUL R11, R6.reuse, R58 ;  /* 0x0000003a060b7220 */ /* 0x044fe20000400000 */
[----:B------:R-:W-:-:S02]  /*f550*/  FMUL R3, R6, R57 ;  /* 0x0000003906037220 */ /* 0x000fc40000400000 */
[----:B------:R-:W2:Y:S04]  /*f560*/  LDL.LU R57, [R1+0x40] ;  /* 0x0000400001397983 */ /* 0x000ea80000300800 */
[----:B------:R-:W2:Y:S01]  /*f570*/  LDL.LU R58, [R1+0x44] ;  /* 0x00004400013a7983 */ /* 0x000ea20000300800 */
[C---:B------:R-:W-:Y:S01]  /*f580*/  FMUL R17, R6.reuse, R59 ;  /* 0x0000003b06117220 */ /* 0x040fe20000400000 */
[----:B------:R-:W-:Y:S02]  /*f590*/  FMUL R6, R6, R60 ;  /* 0x0000003c06067220 */ /* 0x000fe40000400000 */
[----:B------:R-:W3:Y:S04]  /*f5a0*/  LDL.LU R59, [R1+0x48] ;  /* 0x00004800013b7983 */ /* 0x000ee80000300800 */
[----:B------:R-:W3:Y:S04]  /*f5b0*/  LDL.LU R60, [R1+0x4c] ;  /* 0x00004c00013c7983 */ /* 0x000ee80000300800 */
[----:B0-----:R-:W4:Y:S04]  /*f5c0*/  LDL.LU R51, [R1+0x58] ;  /* 0x0000580001337983 */ /* 0x001f280000300800 */
[----:B------:R-:W4:Y:S01]  /*f5d0*/  LDL.LU R53, [R1+0x5c] ;  /* 0x00005c0001357983 */ /* 0x000f220000300800 */
[----:B------:R-:W0:Y:S01]  /*f5e0*/  S2R R61, SR_TID.X ;  /* 0x00000000003d7919 */ /* 0x000e220000002100 */
[----:B------:R-:W-:Y:S01]  /*f5f0*/  ULEA UR6, UR5, UR4, 0x18 ;  /* 0x0000000405067291 */ /* 0x000fe2000f8ec0ff */
[----:B------:R-:W-:Y:S01]  /*f600*/  F2FP.SATFINITE.E4M3.F32.PACK_AB_MERGE_C R2, R3, R11, RZ ;  /* 0x0000000b0302723e */ /* 0x000fe200048070ff */
[----:B------:R-:W1:Y:S01]  /*f610*/  LDCU.64 UR4, c[0x0][0x3e0] ;  /* 0x00007c00ff0477ac */ /* 0x000e620008000a00 */
[----:B------:R-:W5:Y:S01]  /*f620*/  LDL.LU R21, [R1+0x6c] ;  /* 0x00006c0001157983 */ /* 0x000f620000300800 */
[----:B------:R-:W-:-:S03]  /*f630*/  F2FP.SATFINITE.E4M3.F32.PACK_AB_MERGE_C R48, R52, R48, RZ ;  /* 0x000000303430723e */ /* 0x000fc600048070ff */
[----:B------:R-:W5:Y:S04]  /*f640*/  LDL.LU R54, [R1+0x78] ;  /* 0x0000780001367983 */ /* 0x000f680000300800 */
[----:B------:R-:W5:Y:S04]  /*f650*/  LDL.LU R55, [R1+0x88] ;  /* 0x0000880001377983 */ /* 0x000f680000300800 */
[----:B------:R-:W5:Y:S04]  /*f660*/  LDL.LU R56, [R1+0x98] ;  /* 0x0000980001387983 */ /* 0x000f680000300800 */
[----:B------:R-:W5:Y:S01]  /*f670*/  LDL.LU R52, [R1+0xa8] ;  /* 0x0000a80001347983 */ /* 0x000f620000300800 */
[C---:B0-----:R-:W-:Y:S01]  /*f680*/  LOP3.LUT R3, R61.reuse, 0x7, RZ, 0xc0, !PT ;  /* 0x000000073d037812 */ /* 0x041fe200078ec0ff */
[C---:B------:R-:W-:Y:S01]  /*f690*/  IMAD.SHL.U32 R11, R61.reuse, 0x8, RZ ;  /* 0x000000083d0b7824 */ /* 0x040fe200078e00ff */
[----:B------:R-:W-:-:S02]  /*f6a0*/  LOP3.LUT R0, R61, 0x8, RZ, 0xc0, !PT ;  /* 0x000000083d007812 */ /* 0x000fc400078ec0ff */
[----:B------:R-:W-:Y:S01]  /*f6b0*/  LEA R3, R3, UR6, 0x4 ;  /* 0x0000000603037c11 */ /* 0x000fe2000f8e20ff */
[----:B------:R-:W5:Y:S01]  /*f6c0*/  LDL.LU R61, [R1+0xac] ;  /* 0x0000ac00013d7983 */ /* 0x000f620000300800 */
[----:B------:R-:W-:-:S03]  /*f6d0*/  LOP3.LUT R11, R11, 0xf80, RZ, 0xc0, !PT ;  /* 0x00000f800b0b7812 */ /* 0x000fc600078ec0ff */
[----:B------:R-:W-:-:S04]  /*f6e0*/  IMAD R0, R0, 0x200, R3 ;  /* 0x0000020000007824 */ /* 0x000fc800078e0203 */
[----:B------:R-:W-:-:S05]  /*f6f0*/  IMAD.IADD R0, R11, 0x1, R0 ;  /* 0x000000010b007824 */ /* 0x000fca00078e0200 */
[----:B------:R0:W-:Y:S02]  /*f700*/  STL [R1+0x470], R0 ;  /* 0x0004700001007387 */ /* 0x0001e40000100800 */
[----:B0-----:R-:W0:Y:S01]  /*f710*/  S2R R0, SR_TID.X ;  /* 0x0000000000007919 */ /* 0x001e220000002100 */
[----:B------:R-:W-:Y:S02]  /*f720*/  F2FP.SATFINITE.E4M3.F32.PACK_AB_MERGE_C R16, R16, R20, RZ ;  /* 0x000000141010723e */ /* 0x000fe400048070ff */
[----:B0-----:R-:W-:-:S05]  /*f730*/  LOP3.LUT R11, R0, 0x7, RZ, 0xc0, !PT ;  /* 0x00000007000b7812 */ /* 0x001fca00078ec0ff */
[----:B------:R-:W-:Y:S02]  /*f740*/  IMAD R11, R11, -0x8, R3 ;  /* 0xfffffff80b0b7824 */ /* 0x000fe400078e0203 */
[----:B------:R-:W-:-:S05]  /*f750*/  IMAD.SHL.U32 R3, R0, 0x4, RZ ;  /* 0x0000000400037824 */ /* 0x000fca00078e00ff */
[----:B------:R-:W-:-:S05]  /*f760*/  LOP3.LUT R3, R3, 0x3c0, RZ, 0xc0, !PT ;  /* 0x000003c003037812 */ /* 0x000fca00078ec0ff */
[----:B------:R-:W-:Y:S01]  /*f770*/  IMAD.IADD R11, R3, 0x1, R11 ;  /* 0x00000001030b7824 */ /* 0x000fe200078e020b */
[----:B------:R-:W-:Y:S02]  /*f780*/  F2FP.SATFINITE.E4M3.F32.PACK_AB_MERGE_C R0, R4, R7, RZ ;  /* 0x000000070400723e */ /* 0x000fe400048070ff */
[----:B------:R-:W-:Y:S02]  /*f790*/  F2FP.SATFINITE.E4M3.F32.PACK_AB_MERGE_C R17, R17, R6, RZ ;  /* 0x000000061111723e */ /* 0x000fe400048070ff */
[----:B------:R-:W-:Y:S02]  /*f7a0*/  F2FP.SATFINITE.E4M3.F32.PACK_AB_MERGE_C R9, R9, R5, RZ ;  /* 0x000000050909723e */ /* 0x000fe400048070ff */
[----:B------:R-:W-:Y:S02]  /*f7b0*/  F2FP.SATFINITE.E4M3.F32.PACK_AB_MERGE_C R18, R18, R8, RZ ;  /* 0x000000081212723e */ /* 0x000fe400048070ff */
[----:B--2---:R-:W-:Y:S02]  /*f7c0*/  F2FP.SATFINITE.E4M3.F32.PACK_AB_MERGE_C R3, R58, R57, RZ ;  /* 0x000000393a03723e */ /* 0x004fe400048070ff */
[----:B------:R-:W2:Y:S04]  /*f7d0*/  LDL.LU R57, [R1+0xdc] ;  /* 0x0000dc0001397983 */ /* 0x000ea80000300800 */
[----:B------:R-:W2:Y:S04]  /*f7e0*/  LDL.LU R20, [R1+0x8c] ;  /* 0x00008c0001147983 */ /* 0x000ea80000300800 */
[----:B------:R-:W2:Y:S04]  /*f7f0*/  LDL.LU R58, [R1+0xec] ;  /* 0x0000ec00013a7983 */ /* 0x000ea80000300800 */
[----:B------:R-:W2:Y:S01]  /*f800*/  LDL.LU R4, [R1+0x68] ;  /* 0x0000680001047983 */ /* 0x000ea20000300800 */
[----:B---3--:R-:W-:-:S02]  /*f810*/  F2FP.SATFINITE.E4M3.F32.PACK_AB_MERGE_C R6, R60, R59, RZ ;  /* 0x0000003b3c06723e */ /* 0x008fc400048070ff */
[----:B----4-:R-:W-:Y:S01]  /*f820*/  F2FP.SATFINITE.E4M3.F32.PACK_AB_MERGE_C R53, R53, R51, RZ ;  /* 0x000000333535723e */ /* 0x010fe200048070ff */
[----:B------:R-:W3:Y:S04]  /*f830*/  LDL.LU R7, [R1+0x9c] ;  /* 0x00009c0001077983 */ /* 0x000ee80000300800 */
[----:B------:R0:W-:Y:S04]  /*f840*/  STL [R1+0x70], R0 ;  /* 0x0000700001007387 */ /* 0x0001e80000100800 */
[----:B0-----:R-:W4:Y:S04]  /*f850*/  LDL.LU R0, [R1+0x10c] ;  /* 0x00010c0001007983 */ /* 0x001f280000300800 */
[----:B------:R-:W4:Y:S04]  /*f860*/  LDL.LU R59, [R1+0x118] ;  /* 0x00011800013b7983 */ /* 0x000f280000300800 */
[----:B------:R-:W4:Y:S04]  /*f870*/  LDL.LU R60, [R1+0x11c] ;  /* 0x00011c00013c7983 */ /* 0x000f280000300800 */
[----:B------:R-:W4:Y:S04]  /*f880*/  LDL.LU R51, [R1+0x498] ;  /* 0x0004980001337983 */ /* 0x000f280000300800 */
[----:B------:R0:W-:Y:S04]  /*f890*/  STL [R1+0x64], R53 ;  /* 0x0000643501007387 */ /* 0x0001e80000100800 */
[----:B0-----:R-:W4:Y:S04]  /*f8a0*/  LDL.LU R53, [R1+0x494] ;  /* 0x0004940001357983 */ /* 0x001f280000300800 */
[----:B------:R-:W4:Y:S04]  /*f8b0*/  LDL.LU R5, [R1+0xd8] ;  /* 0x0000d80001057983 */ /* 0x000f280000300800 */
[----:B------:R-:W4:Y:S01]  /*f8c0*/  LDL.LU R8, [R1+0x7c] ;  /* 0x00007c0001087983 */ /* 0x000f220000300800 */
[----:B------:R-:W-:-:S02]  /*f8d0*/  F2FP.SATFINITE.E4M3.F32.PACK_AB_MERGE_C R19, R19, R10, RZ ;  /* 0x0000000a1313723e */ /* 0x000fc400048070ff */
[----:B------:R-:W-:Y:S02]  /*f8e0*/  F2FP.SATFINITE.E4M3.F32.PACK_AB_MERGE_C R12, R13, R12, RZ ;  /* 0x0000000c0d0c723e */ /* 0x000fe400048070ff */
[----:B-----5:R-:W-:Y:S02]  /*f8f0*/  F2FP.SATFINITE.E4M3.F32.PACK_AB_MERGE_C R52, R61, R52, RZ ;  /* 0x000000343d34723e */ /* 0x020fe400048070ff */
[----:B--2---:R-:W-:Y:S02]  /*f900*/  F2FP.SATFINITE.E4M3.F32.PACK_AB_MERGE_C R21, R21, R4, RZ ;  /* 0x000000041515723e */ /* 0x004fe400048070ff */
[----:B------:R-:W0:Y:S01]  /*f910*/  S2R R4, SR_TID.X ;  /* 0x0000000000047919 */ /* 0x000e220000002100 */
[----:B------:R-:W-:Y:S02]  /*f920*/  F2FP.SATFINITE.E4M3.F32.PACK_AB_MERGE_C R20, R20, R55, RZ ;  /* 0x000000371414723e */ /* 0x000fe400048070ff */
[----:B---3--:R-:W-:Y:S02]  /*f930*/  F2FP.SATFINITE.E4M3.F32.PACK_AB_MERGE_C R7, R7, R56, RZ ;  /* 0x000000380707723e */ /* 0x008fe400048070ff */
[----:B0-----:R-:W-:-:S04]  /*f940*/  LOP3.LUT R4, R4, 0x8, RZ, 0xc0, !PT ;  /* 0x0000000804047812 */ /* 0x001fc800078ec0ff */
[----:B------:R-:W-:Y:S02]  /*f950*/  LEA.HI R11, R4, R11, RZ, 0x1f ;  /* 0x0000000b040b7211 */ /* 0x000fe400078ff8ff */
[----:B----4-:R-:W-:Y:S02]  /*f960*/  F2FP.SATFINITE.E4M3.F32.PACK_AB_MERGE_C R8, R8, R54, RZ ;  /* 0x000000360808723e */ /* 0x010fe400048070ff */
[----:B------:R-:W2:Y:S04]  /*f970*/  LDL.LU R54, [R1+0x490] ;  /* 0x0004900001367983 */ /* 0x000ea80000300800 */
[----:B------:R-:W3:Y:S04]  /*f980*/  LDL.LU R10, [R1+0xe8] ;  /* 0x0000e800010a7983 */ /* 0x000ee80000300800 */
[----:B------:R-:W4:Y:S04]  /*f990*/  LDL.LU R4, [R1+0xf8] ;  /* 0x0000f80001047983 */ /* 0x000f280000300800 */
[----:B------:R0:W-:Y:S04]  /*f9a0*/  STL [R1+0x104], R11 ;  /* 0x0001040b01007387 */ /* 0x0001e80000100800 */
[----:B0-----:R-:W4:Y:S04]  /*f9b0*/  LDL.LU R11, [R1+0xfc] ;  /* 0x0000fc00010b7983 */ /* 0x001f280000300800 */
[----:B------:R-:W2:Y:S04]  /*f9c0*/  LDL.LU R55, [R1+0x48c] ;  /* 0x00048c0001377983 */ /* 0x000ea80000300800 */
[----:B------:R-:W5:Y:S04]  /*f9d0*/  LDL.LU R13, [R1+0xcc] ;  /* 0x0000cc00010d7983 */ /* 0x000f680000300800 */
[----:B------:R0:W-:Y:S04]  /*f9e0*/  STL [R1+0x60], R12 ;  /* 0x0000600c01007387 */ /* 0x0001e80000100800 */
[----:B0-----:R-:W2:Y:S04]  /*f9f0*/  LDL.LU R12, [R1+0x108] ;  /* 0x00010800010c7983 */ /* 0x001ea80000300800 */
[----:B------:R-:W2:Y:S04]  /*fa00*/  LDL.LU R56, [R1+0x488] ;  /* 0x0004880001387983 */ /* 0x000ea80000300800 */
[----:B------:R0:W-:Y:S02]  /*fa10*/  STL [R1+0x5c], R7 ;  /* 0x00005c0701007387 */ /* 0x0001e40000100800 */
[----:B0-----:R-:W-:-:S02]  /*fa20*/  F2FP.SATFINITE.E4M3.F32.PACK_AB_MERGE_C R7, R15, R14, RZ ;  /* 0x0000000e0f07723e */ /* 0x001fc400048070ff */
[----:B------:R-:W2:Y:S01]  /*fa30*/  LDL.LU R15, [R1+0xbc] ;  /* 0x0000bc00010f7983 */ /* 0x000ea20000300800 */
[----:B------:R-:W-:-:S03]  /*fa40*/  F2FP.SATFINITE.E4M3.F32.PACK_AB_MERGE_C R14, R49, R50, RZ ;  /* 0x00000032310e723e */ /* 0x000fc600048070ff */
[----:B------:R-:W2:Y:S04]  /*fa50*/  LDL.LU R61, [R1+0x12c] ;  /* 0x00012c00013d7983 */ /* 0x000ea80000300800 */
[----:B------:R-:W2:Y:S04]  /*fa60*/  LDL.LU R49, [R1+0xb8] ;  /* 0x0000b80001317983 */ /* 0x000ea80000300800 */
[----:B------:R-:W3:Y:S01]  /*fa70*/  LDL.LU R50, [R1+0x128] ;  /* 0x0001280001327983 */ /* 0x000ee20000300800 */
[----:B--2---:R-:W-:Y:S02]  /*fa80*/  F2FP.SATFINITE.E4M3.F32.PACK_AB_MERGE_C R49, R15, R49, RZ ;  /* 0x000000310f31723e */ /* 0x004fe400048070ff */
[----:B------:R-:W-:-:S02]  /*fa90*/  F2FP.SATFINITE.E4M3.F32.PACK_AB_MERGE_C R15, R46, R47, RZ ;  /* 0x0000002f2e0f723e */ /* 0x000fc400048070ff */
[----:B------:R-:W5:Y:S01]  /*faa0*/  LDL.LU R47, [R1+0xc8] ;  /* 0x0000c800012f7983 */ /* 0x000f620000300800 */
[----:B------:R-:W-:Y:S02]  /*fab0*/  F2FP.SATFINITE.E4M3.F32.PACK_AB_MERGE_C R44, R44, R45, RZ ;  /* 0x0000002d2c2c723e */ /* 0x000fe400048070ff */
[----:B------:R-:W-:Y:S02]  /*fac0*/  F2FP.SATFINITE.E4M3.F32.PACK_AB_MERGE_C R12, R0, R12, RZ ;  /* 0x0000000c000c723e */ /* 0x000fe400048070ff */
[----:B------:R-:W-:Y:S02]  /*fad0*/  F2FP.SATFINITE.E4M3.F32.PACK_AB_MERGE_C R0, R60, R59, RZ ;  /* 0x0000003b3c00723e */ /* 0x000fe400048070ff */
[----:B----4-:R-:W-:Y:S02]  /*fae0*/  F2FP.SATFINITE.E4M3.F32.PACK_AB_MERGE_C R4, R11, R4, RZ ;  /* 0x000000040b04723e */ /* 0x010fe400048070ff */
[----:B------:R-:W-:Y:S02]  /*faf0*/  F2FP.SATFINITE.E4M3.F32.PACK_AB_MERGE_C R11, R27, R26, RZ ;  /* 0x0000001a1b0b723e */ /* 0x000fe400048070ff */
[----:B------:R-:W-:-:S02]  /*fb00*/  F2FP.SATFINITE.E4M3.F32.PACK_AB_MERGE_C R27, R31, R30, RZ ;  /* 0x0000001e1f1b723e */ /* 0x000fc400048070ff */
[----:B-----5:R-:W-:Y:S02]  /*fb10*/  F2FP.SATFINITE.E4M3.F32.PACK_AB_MERGE_C R46, R13, R47, RZ ;  /* 0x0000002f0d2e723e */ /* 0x020fe400048070ff */
[----:B------:R-:W-:Y:S02]  /*fb20*/  F2FP.SATFINITE.E4M3.F32.PACK_AB_MERGE_C R13, R57, R5, RZ ;  /* 0x00000005390d723e */ /* 0x000fe400048070ff */
[----:B------:R-:W2:Y:S01]  /*fb30*/  LDL.LU R57, [R1+0x148] ;  /* 0x0001480001397983 */ /* 0x000ea20000300800 */
[----:B------:R-:W-:Y:S02]  /*fb40*/  F2FP.SATFINITE.E4M3.F32.PACK_AB_MERGE_C R5, R23, R22, RZ ;  /* 0x000000161705723e */ /* 0x000fe400048070ff */
[----:B------:R-:W-:Y:S01]  /*fb50*/  F2FP.SATFINITE.E4M3.F32.PACK_AB_MERGE_C R22, R29, R28, RZ ;  /* 0x0000001c1d16723e */ /* 0x000fe200048070ff */
[----:B------:R-:W-:Y:S04]  /*fb60*/  STL [R1+0x58], R44 ;  /* 0x0000582c01007387 */ /* 0x000fe80000100800 */
[----:B------:R3:W-:Y:S02]  /*fb70*/  STL [R1+0x54], R13 ;  /* 0x0000540d01007387 */ /* 0x0007e40000100800 */
[----:B---3--:R-:W-:-:S02]  /*fb80*/  F2FP.SATFINITE.E4M3.F32.PACK_AB_MERGE_C R13, R58, R10, RZ ;  /* 0x0000000a3a0d723e */ /* 0x008fc400048070ff */
[----:B------:R-:W3:Y:S04]  /*fb90*/  LDL.LU R58, [R1+0x150] ;  /* 0x00015000013a7983 */ /* 0x000ee80000300800 */
[----:B------:R-:W4:Y:S04]  /*fba0*/  LDL.LU R59, [R1+0x168] ;  /* 0x00016800013b7983 */ /* 0x000f280000300800 */
[----:B------:R0:W-:Y:S04]  /*fbb0*/  STL [R1+0x50], R22 ;  /* 0x0000501601007387 */ /* 0x0001e80000100800 */
[----:B------:R-:W5:Y:S04]  /*fbc0*/  LDL.LU R60, [R1+0x178] ;  /* 0x00017800013c7983 */ /* 0x000f680000300800 */
[----:B------:R0:W-:Y:S01]  /*fbd0*/  STL [R1+0x4c], R0 ;  /* 0x00004c0001007387 */ /* 0x0001e20000100800 */
[----:B------:R-:W-:-:S03]  /*fbe0*/  F2FP.SATFINITE.E4M3.F32.PACK_AB_MERGE_C R10, R25, R24, RZ ;  /* 0x00000018190a723e */ /* 0x000fc600048070ff */
[----:B------:R-:W2:Y:S04]  /*fbf0*/  LDL.LU R44, [R1+0x18c] ;  /* 0x00018c00012c7983 */ /* 0x000ea80000300800 */
[----:B------:R-:W2:Y:S04]  /*fc00*/  LDL.LU R45, [R1+0x198] ;  /* 0x00019800012d7983 */ /* 0x000ea80000300800 */
[----:B------:R-:W2:Y:S04]  /*fc10*/  LDL.LU R47, [R1+0x19c] ;  /* 0x00019c00012f7983 */ /* 0x000ea80000300800 */
[----:B------:R-:W2:Y:S04]  /*fc20*/  LDL.LU R26, [R1+0x1e8] ;  /* 0x0001e800011a7983 */ /* 0x000ea80000300800 */
[----:B------:R-:W2:Y:S04]  /*fc30*/  LDL.LU R25, [R1+0x1ec] ;  /* 0x0001ec0001197983 */ /* 0x000ea80000300800 */
[----:B------:R-:W2:Y:S04]  /*fc40*/  LDL.LU R24, [R1+0x2c] ;  /* 0x00002c0001187983 */ /* 0x000ea80000300800 */
[----:B------:R-:W2:Y:S01]  /*fc50*/  LDL.LU R23, [R1+0x30] ;  /* 0x0000300001177983 */ /* 0x000ea20000300800 */
[----:B------:R-:W-:-:S03]  /*fc60*/  F2FP.SATFINITE.E4M3.F32.PACK_AB_MERGE_C R28, R61, R50, RZ ;  /* 0x000000323d1c723e */ /* 0x000fc600048070ff */
[----:B0-----:R-:W2:Y:S04]  /*fc70*/  LDL.LU R22, [R1+0x1f8] ;  /* 0x0001f80001167983 */ /* 0x001ea80000300800 */
[----:B------:R-:W2:Y:S01]  /*fc80*/  LDL.LU R0, [R1+0x1fc] ;  /* 0x0001fc0001007983 */ /* 0x000ea20000300800 */
[----:B------:R-:W-:-:S03]  /*fc90*/  F2FP.SATFINITE.E4M3.F32.PACK_AB_MERGE_C R29, R33, R32, RZ ;  /* 0x00000020211d723e */ /* 0x000fc600048070ff */
[----:B------:R-:W2:Y:S04]  /*fca0*/  LDL.LU R31, [R1+0x138] ;  /* 0x00013800011f7983 */ /* 0x000ea80000300800 */
[----:B------:R-:W2:Y:S04]  /*fcb0*/  LDL.LU R30, [R1+0x13c] ;  /* 0x00013c00011e7983 */ /* 0x000ea80000300800 */
[----:B------:R-:W3:Y:S04]  /*fcc0*/  LDL.LU R61, [R1+0x1a8] ;  /* 0x0001a800013d7983 */ /* 0x000ee80000300800 */
[----:B------:R-:W3:Y:S04]  /*fcd0*/  LDL.LU R50, [R1+0x1ac] ;  /* 0x0001ac0001327983 */ /* 0x000ee80000300800 */
[----:B------:R-:W3:Y:S04]  /*fce0*/  LDL.LU R32, [R1+0x14c] ;  /* 0x00014c0001207983 */ /* 0x000ee80000300800 */
[----:B------:R-:W4:Y:S01]  /*fcf0*/  LDL.LU R33, [R1+0x154] ;  /* 0x0001540001217983 */ /* 0x000f220000300800 */
[----:B------:R-:W-:-:S02]  /*fd00*/  F2FP.SATFINITE.E4M3.F32.PACK_AB_MERGE_C R36, R37, R36, RZ ;  /* 0x000000242524723e */ /* 0x000fc400048070ff */
[----:B--2---:R-:W-:Y:S02]  /*fd10*/  F2FP.SATFINITE.E4M3.F32.PACK_AB_MERGE_C R30, R30, R31, RZ ;  /* 0x0000001f1e1e723e */ /* 0x004fe400048070ff */
[----:B------:R-:W-:Y:S02]  /*fd20*/  F2FP.SATFINITE.E4M3.F32.PACK_AB_MERGE_C R31, R35, R34, RZ ;  /* 0x00000022231f723e */ /* 0x000fe400048070ff */
[----:B------:R-:W2:Y:S04]  /*fd30*/  LDL.LU R35, [R1+0x158] ;  /* 0x0001580001237983 */ /* 0x000ea80000300800 */
[----:B------:R-:W2:Y:S01]  /*fd40*/  LDL.LU R34, [R1+0x15c] ;  /* 0x00015c0001227983 */ /* 0x000ea20000300800 */
[----:B---3--:R-:W-:-:S03]  /*fd50*/  F2FP.SATFINITE.E4M3.F32.PACK_AB_MERGE_C R32, R32, R57, RZ ;  /* 0x000000392020723e */ /* 0x008fc600048070ff */
[----:B------:R-:W3:Y:S04]  /*fd60*/  LDL.LU R57, [R1+0x484] ;  /* 0x0004840001397983 */ /* 0x000ee80000300800 */
[----:B------:R-:W3:Y:S04]  /*fd70*/  LDL.LU R37, [R1+0x160] ;  /* 0x0001600001257983 */ /* 0x000ee80000300800 */
[----:B------:R0:W-:Y:S01]  /*fd80*/  STL [R1+0x48], R36 ;  /* 0x0000482401007387 */ /* 0x0001e20000100800 */
[----:B----4-:R-:W-:-:S03]  /*fd90*/  F2FP.SATFINITE.E4M3.F32.PACK_AB_MERGE_C R33, R33, R58, RZ ;  /* 0x0000003a2121723e */ /* 0x010fc600048070ff */
[----:B0-----:R-:W3:Y:S04]  /*fda0*/  LDL.LU R36, [R1+0x164] ;  /* 0x0001640001247983 */ /* 0x001ee80000300800 */
[----:B------:R-:W4:Y:S04]  /*fdb0*/  LDL.LU R58, [R1+0x480] ;  /* 0x00048000013a7983 */ /* 0x000f280000300800 */
[----:B------:R0:W-:Y:S02]  /*fdc0*/  STL [R1+0x44], R33 ;  /* 0x0000442101007387 */ /* 0x0001e40000100800 */
[----:B0-----:R-:W-:-:S02]  /*fdd0*/  F2FP.SATFINITE.E4M3.F32.PACK_AB_MERGE_C R33, R39, R38, RZ ;  /* 0x000000262721723e */ /* 0x001fc400048070ff */
[----:B------:R-:W4:Y:S04]  /*fde0*/  LDL.LU R38, [R1+0x16c] ;  /* 0x00016c0001267983 */ /* 0x000f280000300800 */
[----:B------:R-:W5:Y:S01]  /*fdf0*/  LDL.LU R39, [R1+0x28] ;  /* 0x0000280001277983 */ /* 0x000f620000300800 */
[----:B--2---:R-:W-:Y:S02]  /*fe00*/  F2FP.SATFINITE.E4M3.F32.PACK_AB_MERGE_C R34, R34, R35, RZ ;  /* 0x000000232222723e */ /* 0x004fe400048070ff */
[----:B------:R-:W-:Y:S02]  /*fe10*/  F2FP.SATFINITE.E4M3.F32.PACK_AB_MERGE_C R35, R41, R40, RZ ;  /* 0x000000282923723e */ /* 0x000fe400048070ff */
[----:B------:R-:W2:Y:S04]  /*fe20*/  LDL.LU R41, [R1+0x1dc] ;  /* 0x0001dc0001297983 */ /* 0x000ea80000300800 */
[----:B------:R-:W2:Y:S01]  /*fe30*/  LDL.LU R40, [R1+0x24] ;  /* 0x0000240001287983 */ /* 0x000ea20000300800 */
[----:B---3--:R-:W-:-:S02]  /*fe40*/  F2FP.SATFINITE.E4M3.F32.PACK_AB_MERGE_C R36, R36, R37, RZ ;  /* 0x000000252424723e */ /* 0x008fc400048070ff */
[----:B------:R-:W-:Y:S02]  /*fe50*/  F2FP.SATFINITE.E4M3.F32.PACK_AB_MERGE_C R37, R43, R42, RZ ;  /* 0x0000002a2b25723e */ /* 0x000fe400048070ff */
[----:B------:R-:W5:Y:S04]  /*fe60*/  LDL.LU R42, [R1+0x17c] ;  /* 0x00017c00012a7983 */ /* 0x000f680000300800 */
[----:B------:R-:W3:Y:S01]  /*fe70*/  LDL.LU R43, [R1+0x188] ;  /* 0x00018800012b7983 */ /* 0x000ee20000300800 */
[----:B----4-:R-:W-:-:S03]  /*fe80*/  F2FP.SATFINITE.E4M3.F32.PACK_AB_MERGE_C R38, R38, R59, RZ ;  /* 0x0000003b2626723e */ /* 0x010fc600048070ff */
[----:B------:R-:W4:Y:S01]  /*fe90*/  LDL.LU R59, [R1+0x47c] ;  /* 0x00047c00013b7983 */ /* 0x000f220000300800 */
[----:B------:R-:W-:-:S03]  /*fea0*/  F2FP.SATFINITE.E4M3.F32.PACK_AB_MERGE_C R53, R53, R51, RZ ;  /* 0x000000333535723e */ /* 0x000fc600048070ff */
[----:B------:R-:W2:Y:S04]  /*feb0*/  LDL.LU R51, [R1+0x18] ;  /* 0x0000180001337983 */ /* 0x000ea80000300800 */
[----:B------:R0:W-:Y:S01]  /*fec0*/  STL [R1+0x40], R53 ;  /* 0x0000403501007387 */ /* 0x0001e20000100800 */
[----:B------:R-:W-:-:S03]  /*fed0*/  F2FP.SATFINITE.E4M3.F32.PACK_AB_MERGE_C R45, R47, R45, RZ ;  /* 0x0000002d2f2d723e */ /* 0x000fc600048070ff */
[----:B0-----:R-:W2:Y:S01]  /*fee0*/  LDL.LU R53, [R1+0x1cc] ;  /* 0x0001cc0001357983 */ /* 0x001ea20000300800 */
[----:B------:R-:W-:Y:S02]  /*fef0*/  F2FP.SATFINITE.E4M3.F32.PACK_AB_MERGE_C R50, R50, R61, RZ ;  /* 0x0000003d3232723e */ /* 0x000fe400048070ff */
[----:B-----5:R-:W-:Y:S02]  /*ff00*/  F2FP.SATFINITE.E4M3.F32.PACK_AB_MERGE_C R42, R42, R60, RZ ;  /* 0x0000003c2a2a723e */ /* 0x020fe400048070ff */
[----:B------:R-:W5:Y:S01]  /*ff10*/  LDL.LU R60, [R1+0x478] ;  /* 0x00047800013c7983 */ /* 0x000f620000300800 */
[----:B---3--:R-:W-:-:S03]  /*ff20*/  F2FP.SATFINITE.E4M3.F32.PACK_AB_MERGE_C R43, R44, R43, RZ ;  /* 0x0000002b2c2b723e */ /* 0x008fc600048070ff */
[----:B------:R0:W-:Y:S01]  /*ff30*/  STL [R1+0x3c], R42 ;  /* 0x00003c2a01007387 */ /* 0x0001e20000100800 */
[----:B------:R-:W-:Y:S02]  /*ff40*/  F2FP.SATFINITE.E4M3.F32.PACK_AB_MERGE_C R44, R57, R56, RZ ;  /* 0x00000038392c723e */ /* 0x000fe400048070ff */
[----:B0-----:R-:W-:Y:S02]  /*ff50*/  F2FP.SATFINITE.E4M3.F32.PACK_AB_MERGE_C R42, R55, R54, RZ ;  /* 0x00000036372a723e */ /* 0x001fe400048070ff */
[----:B------:R-:W3:Y:S01]  /*ff60*/  LDL.LU R54, [R1+0x20] ;  /* 0x0000200001367983 */ /* 0x000ee20000300800 */
[----:B----4-:R-:W-:-:S03]  /*ff70*/  F2FP.SATFINITE.E4M3.F32.PACK_AB_MERGE_C R47, R59, R58, RZ ;  /* 0x0000003a3b2f723e */ /* 0x010fc600048070ff */
[----:B------:R-:W4:Y:S04]  /*ff80*/  LDL.LU R55, [R1+0x1d8] ;  /* 0x0001d80001377983 */ /* 0x000f280000300800 */
[----:B------:R-:W2:Y:S04]  /*ff90*/  LDL.LU R57, [R1+0x1c8] ;  /* 0x0001c80001397983 */ /* 0x000ea80000300800 */
[----:B------:R-:W3:Y:S04]  /*ffa0*/  LDL.LU R56, [R1+0x1c] ;  /* 0x00001c0001387983 */ /* 0x000ee80000300800 */
[----:B------:R-:W2:Y:S04]  /*ffb0*/  LDL.LU R59, [R1+0x1bc] ;  /* 0x0001bc00013b7983 */ /* 0x000ea80000300800 */
[----:B------:R-:W2:Y:S04]  /*ffc0*/  LDL.LU R58, [R1+0x10] ;  /* 0x00001000013a7983 */ /* 0x000ea80000300800 */
[----:B------:R-:W5:Y:S02]  /*ffd0*/  LDL.LU R61, [R1+0x474] ;  /* 0x00047400013d7983 */ /* 0x000f640000300800 */
[----:B-----5:R-:W-:-:S02]  /*ffe0*/  F2FP.SATFINITE.E4M3.F32.PACK_AB_MERGE_C R61, R61, R60, RZ ;  /* 0x0000003c3d3d723e */ /* 0x020fc400048070ff */
[----:B------:R-:W5:Y:S01]  /*fff0*/  LDL.LU R60, [R1+0x1b8] ;  /* 0x0001b800013c7983 */ /* 0x000f620000300800 */
[----:B--2---:R-:W-:Y:S02]  /*10000*/  F2FP.SATFINITE.E4M3.F32.PACK_AB_MERGE_C R51, R51, R58, RZ ;  /* 0x0000003a3333723e */ /* 0x004fe400048070ff */
[----:B------:R-:W-:Y:S02]  /*10010*/  F2FP.SATFINITE.E4M3.F32.PACK_AB_MERGE_C R58, R25, R26, RZ ;  /* 0x0000001a193a723e */ /* 0x000fe400048070ff */
[----:B------:R-:W-:Y:S02]  /*10020*/  F2FP.SATFINITE.E4M3.F32.PACK_AB_MERGE_C R23, R23, R24, RZ ;  /* 0x000000181717723e */ /* 0x000fe400048070ff */
[----:B------:R-:W-:Y:S02]  /*10030*/  LOP3.LUT R25, R48, 0xffff, RZ, 0xc0, !PT ;  /* 0x0000ffff30197812 */ /* 0x000fe400078ec0ff */
[----:B------:R-:W-:Y:S02]  /*10040*/  LOP3.LUT R3, R3, 0xffff, RZ, 0xc0, !PT ;  /* 0x0000ffff03037812 */ /* 0x000fe400078ec0ff */
[----:B------:R-:W-:Y:S01]  /*10050*/  LOP3.LUT R24, R6, 0xffff, RZ, 0xc0, !PT ;  /* 0x0000ffff06187812 */ /* 0x000fe200078ec0ff */
[----:B------:R-:W-:Y:S01]  /*10060*/  STL [R1+0x34], R61 ;  /* 0x0000343d01007387 */ /* 0x000fe20000100800 */
[----:B------:R-:W-:-:S02]  /*10070*/  LOP3.LUT R9, R9, 0xffff, RZ, 0xc0, !PT ;  /* 0x0000ffff09097812 */ /* 0x000fc400078ec0ff */
[----:B------:R-:W-:Y:S02]  /*10080*/  LOP3.LUT R18, R18, 0xffff, RZ, 0xc0, !PT ;  /* 0x0000ffff12127812 */ /* 0x000fe400078ec0ff */
[----:B------:R-:W-:Y:S02]  /*10090*/  LOP3.LUT R19, R19, 0xffff, RZ, 0xc0, !PT ;  /* 0x0000ffff13137812 */ /* 0x000fe400078ec0ff */
[----:B---3--:R-:W-:Y:S02]  /*100a0*/  F2FP.SATFINITE.E4M3.F32.PACK_AB_MERGE_C R54, R54, R56, RZ ;  /* 0x000000383636723e */ /* 0x008fe400048070ff */
[----:B------:R-:W-:Y:S02]  /*100b0*/  LOP3.LUT R21, R21, 0xffff, RZ, 0xc0, !PT ;  /* 0x0000ffff15157812 */ /* 0x000fe400078ec0ff */
[----:B------:R-:W-:Y:S02]  /*100c0*/  LOP3.LUT R8, R8, 0xffff, RZ, 0xc0, !PT ;  /* 0x0000ffff08087812 */ /* 0x000fe400078ec0ff */
[----:B------:R-:W-:-:S02]  /*100d0*/  LOP3.LUT R20, R20, 0xffff, RZ, 0xc0, !PT ;  /* 0x0000ffff14147812 */ /* 0x000fc400078ec0ff */
[----:B------:R-:W-:Y:S02]  /*100e0*/  F2FP.SATFINITE.E4M3.F32.PACK_AB_MERGE_C R56, R39, R40, RZ ;  /* 0x000000282738723e */ /* 0x000fe400048070ff */
[----:B------:R-:W-:Y:S02]  /*100f0*/  F2FP.SATFINITE.E4M3.F32.PACK_AB_MERGE_C R0, R0, R22, RZ ;  /* 0x000000160000723e */ /* 0x000fe400048070ff */
[----:B------:R-:W-:Y:S02]  /*10100*/  LOP3.LUT R22, R17, 0xffff, RZ, 0xc0, !PT ;  /* 0x0000ffff11167812 */ /* 0x000fe400078ec0ff */
[----:B------:R-:W-:Y:S02]  /*10110*/  PRMT R39, R24, 0x3340, R1 ;  /* 0x0000334018277816 */ /* 0x000fe40000000001 */
[----:B------:R-:W-:Y:S02]  /*10120*/  PRMT R40, R25, 0x3340, R3 ;  /* 0x0000334019287816 */ /* 0x000fe40000000003 */
[----:B------:R-:W-:-:S02]  /*10130*/  PRMT R17, R19, 0x3340, R1 ;  /* 0x0000334013117816 */ /* 0x000fc40000000001 */
[----:B------:R-:W-:Y:S02]  /*10140*/  PRMT R26, R9, 0x3340, R18 ;  /* 0x00003340091a7816 */ /* 0x000fe40000000012 */
[----:B------:R-:W-:Y:S02]  /*10150*/  PRMT R6, R20, 0x3340, R1 ;  /* 0x0000334014067816 */ /* 0x000fe40000000001 */
[----:B------:R-:W-:Y:S02]  /*10160*/  PRMT R39, R40, 0x5410, R39 ;  /* 0x0000541028277816 */ /* 0x000fe40000000027 */
[----:B------:R-:W-:Y:S02]  /*10170*/  PRMT R17, R26, 0x5410, R17 ;  /* 0x000054101a117816 */ /* 0x000fe40000000011 */
[----:B------:R-:W-:Y:S02]  /*10180*/  LOP3.LUT R2, R2, 0xffff, RZ, 0xc0, !PT ;  /* 0x0000ffff02027812 */ /* 0x000fe400078ec0ff */
[----:B----4-:R-:W-:-:S02]  /*10190*/  F2FP.SATFINITE.E4M3.F32.PACK_AB_MERGE_C R55, R41, R55, RZ ;  /* 0x000000372937723e */ /* 0x010fc400048070ff */
[----:B------:R-:W-:Y:S02]  /*101a0*/  PRMT R48, R2, 0x3340, R22 ;  /* 0x0000334002307816 */ /* 0x000fe40000000016 */
[----:B------:R-:W-:Y:S02]  /*101b0*/  LOP3.LUT R5, R5, 0xffff, RZ, 0xc0, !PT ;  /* 0x0000ffff05057812 */ /* 0x000fe400078ec0ff */
[----:B------:R-:W-:Y:S02]  /*101c0*/  LOP3.LUT R10, R10, 0xffff, RZ, 0xc0, !PT ;  /* 0x0000ffff0a0a7812 */ /* 0x000fe400078ec0ff */
[----:B------:R-:W-:Y:S02]  /*101d0*/  LOP3.LUT R11, R11, 0xffff, RZ, 0xc0, !PT ;  /* 0x0000ffff0b0b7812 */ /* 0x000fe400078ec0ff */
[----:B------:R-:W-:Y:S02]  /*101e0*/  LOP3.LUT R7, R7, 0xffff, RZ, 0xc0, !PT ;  /* 0x0000ffff07077812 */ /* 0x000fe400078ec0ff */
[----:B------:R-:W-:-:S02]  /*101f0*/  LOP3.LUT R14, R14, 0xffff, RZ, 0xc0, !PT ;  /* 0x0000ffff0e0e7812 */ /* 0x000fc400078ec0ff */
[----:B------:R-:W-:Y:S02]  /*10200*/  LOP3.LUT R15, R15, 0xffff, RZ, 0xc0, !PT ;  /* 0x0000ffff0f0f7812 */ /* 0x000fe400078ec0ff */
[----:B------:R-:W-:Y:S02]  /*10210*/  LOP3.LUT R13, R13, 0xffff, RZ, 0xc0, !PT ;  /* 0x0000ffff0d0d7812 */ /* 0x000fe400078ec0ff */
[----:B------:R-:W-:Y:S02]  /*10220*/  LOP3.LUT R4, R4, 0xffff, RZ, 0xc0, !PT ;  /* 0x0000ffff04047812 */ /* 0x000fe400078ec0ff */
[----:B------:R-:W-:Y:S02]  /*10230*/  LOP3.LUT R12, R12, 0xffff, RZ, 0xc0, !PT ;  /* 0x0000ffff0c0c7812 */ /* 0x000fe400078ec0ff */
[----:B------:R-:W-:Y:S02]  /*10240*/  LOP3.LUT R34, R34, 0xffff, RZ, 0xc0, !PT ;  /* 0x0000ffff22227812 */ /* 0x000fe400078ec0ff */
[----:B------:R-:W-:-:S02]  /*10250*/  LOP3.LUT R36, R36, 0xffff, RZ, 0xc0, !PT ;  /* 0x0000ffff24247812 */ /* 0x000fc400078ec0ff */
[----:B------:R-:W-:Y:S02]  /*10260*/  LOP3.LUT R38, R38, 0xffff, RZ, 0xc0, !PT ;  /* 0x0000ffff26267812 */ /* 0x000fe400078ec0ff */
[----:B------:R-:W-:Y:S02]  /*10270*/  PRMT R40, R13, 0x3340, R4 ;  /* 0x000033400d287816 */ /* 0x000fe40000000004 */
[----:B------:R-:W-:Y:S02]  /*10280*/  LOP3.LUT R33, R33, 0xffff, RZ, 0xc0, !PT ;  /* 0x0000ffff21217812 */ /* 0x000fe400078ec0ff */
[----:B------:R-:W-:Y:S02]  /*10290*/  LOP3.LUT R35, R35, 0xffff, RZ, 0xc0, !PT ;  /* 0x0000ffff23237812 */ /* 0x000fe400078ec0ff */
[----:B------:R-:W-:Y:S02]  /*102a0*/  LOP3.LUT R37, R37, 0xffff, RZ, 0xc0, !PT ;  /* 0x0000ffff25257812 */ /* 0x000fe400078ec0ff */
[----:B------:R-:W-:-:S02]  /*102b0*/  LOP3.LUT R28, R28, 0xffff, RZ, 0xc0, !PT ;  /* 0x0000ffff1c1c7812 */ /* 0x000fc400078ec0ff */
[----:B------:R-:W-:Y:S02]  /*102c0*/  LOP3.LUT R30, R30, 0xffff, RZ, 0xc0, !PT ;  /* 0x0000ffff1e1e7812 */ /* 0x000fe400078ec0ff */
[----:B------:R-:W-:Y:S02]  /*102d0*/  LOP3.LUT R32, R32, 0xffff, RZ, 0xc0, !PT ;  /* 0x0000ffff20207812 */ /* 0x000fe400078ec0ff */
[----:B------:R-:W-:Y:S02]  /*102e0*/  F2FP.SATFINITE.E4M3.F32.PACK_AB_MERGE_C R53, R53, R57, RZ ;  /* 0x000000393535723e */ /* 0x000fe400048070ff */
[----:B------:R-:W-:Y:S02]  /*102f0*/  LOP3.LUT R27, R27, 0xffff, RZ, 0xc0, !PT ;  /* 0x0000ffff1b1b7812 */ /* 0x000fe400078ec0ff */
[----:B------:R-:W-:Y:S02]  /*10300*/  LOP3.LUT R29, R29, 0xffff, RZ, 0xc0, !PT ;  /* 0x0000ffff1d1d7812 */ /* 0x000fe400078ec0ff */
[----:B------:R-:W-:-:S02]  /*10310*/  LOP3.LUT R31, R31, 0xffff, RZ, 0xc0, !PT ;  /* 0x0000ffff1f1f7812 */ /* 0x000fc400078ec0ff */
[----:B------:R-:W-:Y:S02]  /*10320*/  LOP3.LUT R42, R42, 0xffff, RZ, 0xc0, !PT ;  /* 0x0000ffff2a2a7812 */ /* 0x000fe400078ec0ff */
[----:B------:R-:W-:Y:S02]  /*10330*/  LOP3.LUT R44, R44, 0xffff, RZ, 0xc0, !PT ;  /* 0x0000ffff2c2c7812 */ /* 0x000fe400078ec0ff */
[----:B------:R-:W-:Y:S02]  /*10340*/  LOP3.LUT R43, R43, 0xffff, RZ, 0xc0, !PT ;  /* 0x0000ffff2b2b7812 */ /* 0x000fe400078ec0ff */
[----:B------:R-:W-:Y:S02]  /*10350*/  LOP3.LUT R45, R45, 0xffff, RZ, 0xc0, !PT ;  /* 0x0000ffff2d2d7812 */ /* 0x000fe400078ec0ff */
[----:B------:R-:W-:Y:S02]  /*10360*/  PRMT R57, R27, 0x3340, R29 ;  /* 0x000033401b397816 */ /* 0x000fe4000000001d */
[----:B------:R-:W-:-:S02]  /*10370*/  SHF.R.U32.HI R9, RZ, 0x8, R9 ;  /* 0x00000008ff097819 */ /* 0x000fc40000011609 */
[----:B------:R-:W-:Y:S02]  /*10380*/  SHF.R.U32.HI R18, RZ, 0x8, R18 ;  /* 0x00000008ff127819 */ /* 0x000fe40000011612 */
[----:B------:R-:W-:Y:S02]  /*10390*/  LOP3.LUT R9, R9, 0xffff, RZ, 0xc0, !PT ;  /* 0x0000ffff09097812 */ /* 0x000fe400078ec0ff */
[----:B------:R-:W-:-:S04]  /*103a0*/  LOP3.LUT R18, R18, 0xffff, RZ, 0xc0, !PT ;  /* 0x0000ffff12127812 */ /* 0x000fc800078ec0ff */
[----:B------:R-:W-:Y:S02]  /*103b0*/  PRMT R9, R9, 0x3340, R18 ;  /* 0x0000334009097816 */ /* 0x000fe40000000012 */
[----:B-----5:R-:W-:-:S05]  /*103c0*/  F2FP.SATFINITE.E4M3.F32.PACK_AB_MERGE_C R59, R59, R60, RZ ;  /* 0x0000003c3b3b723e */ /* 0x020fca00048070ff */
[----:B------:R-:W-:Y:S04]  /*103d0*/  STL [R1+0x38], R59 ;  /* 0x0000383b01007387 */ /* 0x000fe80000100800 */
[----:B------:R0:W-:Y:S02]  /*103e0*/  STL [R1+0x28], R23 ;  /* 0x0000281701007387 */ /* 0x0001e40000100800 */
[----:B0-----:R-:W-:Y:S02]  /*103f0*/  LOP3.LUT R23, R16, 0xffff, RZ, 0xc0, !PT ;  /* 0x0000ffff10177812 */ /* 0x001fe400078ec0ff */
[----:B------:R-:W-:Y:S01]  /*10400*/  PRMT R16, R21, 0x3340, R8 ;  /* 0x0000334015107816 */ /* 0x000fe20000000008 */
[----:B------:R0:W-:Y:S03]  /*10410*/  STL [R1+0x24], R0 ;  /* 0x0000240001007387 */ /* 0x0001e60000100800 */
[----:B------:R-:W-:Y:S01]  /*10420*/  PRMT R6, R16, 0x5410, R6 ;  /* 0x0000541010067816 */ /* 0x000fe20000000006 */
[----:B------:R-:W-:Y:S01]  /*10430*/  STL [R1+0x8], R39 ;  /* 0x0000082701007387 */ /* 0x000fe20000100800 */
[----:B------:R-:W-:-:S03]  /*10440*/  PRMT R41, R23, 0x3340, R1 ;  /* 0x0000334017297816 */ /* 0x000fc60000000001 */
[----:B------:R2:W-:Y:S01]  /*10450*/  STL [R1+0x4], R17 ;  /* 0x0000041101007387 */ /* 0x0005e20000100800 */
[----:B------:R-:W-:-:S03]  /*10460*/  LOP3.LUT R16, R46, 0xffff, RZ, 0xc0, !PT ;  /* 0x0000ffff2e107812 */ /* 0x000fc600078ec0ff */
[----:B------:R3:W-:Y:S01]  /*10470*/  STL [R1+0x20], R6 ;  /* 0x0000200601007387 */ /* 0x0007e20000100800 */
[----:B0-----:R-:W-:Y:S02]  /*10480*/  PRMT R0, R48, 0x5410, R41 ;  /* 0x0000541030007816 */ /* 0x001fe40000000029 */
[----:B--2---:R-:W-:Y:S02]  /*10490*/  LOP3.LUT R17, R52, 0xffff, RZ, 0xc0, !PT ;  /* 0x0000ffff34117812 */ /* 0x004fe400078ec0ff */
[----:B---3--:R-:W-:Y:S02]  /*104a0*/  LOP3.LUT R6, R49, 0xffff, RZ, 0xc0, !PT ;  /* 0x0000ffff31067812 */ /* 0x008fe400078ec0ff */
[--C-:B------:R-:W-:Y:S02]  /*104b0*/  PRMT R26, R16, 0x3340, R1.reuse ;  /* 0x00003340101a7816 */ /* 0x100fe40000000001 */
[----:B------:R-:W-:Y:S02]  /*104c0*/  PRMT R41, R11, 0x3340, R1 ;  /* 0x000033400b297816 */ /* 0x000fe40000000001 */
[----:B------:R-:W-:-:S02]  /*104d0*/  PRMT R48, R17, 0x3340, R6 ;  /* 0x0000334011307816 */ /* 0x000fc40000000006 */
[----:B------:R-:W-:Y:S02]  /*104e0*/  PRMT R46, R5, 0x3340, R10 ;  /* 0x00003340052e7816 */ /* 0x000fe4000000000a */
[--C-:B------:R-:W-:Y:S02]  /*104f0*/  PRMT R49, R15, 0x3340, R1.reuse ;  /* 0x000033400f317816 */ /* 0x100fe40000000001 */
[----:B------:R-:W-:Y:S02]  /*10500*/  PRMT R52, R7, 0x3340, R14 ;  /* 0x0000334007347816 */ /* 0x000fe4000000000e */
[----:B------:R-:W-:Y:S02]  /*10510*/  PRMT R39, R12, 0x3340, R1 ;  /* 0x000033400c277816 */ /* 0x000fe40000000001 */
[----:B------:R-:W-:Y:S02]  /*10520*/  PRMT R26, R48, 0x5410, R26 ;  /* 0x00005410301a7816 */ /* 0x000fe4000000001a */
[----:B------:R-:W-:-:S02]  /*10530*/  PRMT R41, R46, 0x5410, R41 ;  /* 0x000054102e297816 */ /* 0x000fc40000000029 */
[----:B------:R-:W-:Y:S02]  /*10540*/  PRMT R49, R52, 0x5410, R49 ;  /* 0x0000541034317816 */ /* 0x000fe40000000031 */
[----:B------:R-:W-:Y:S02]  /*10550*/  PRMT R46, R38, 0x3340, R1 ;  /* 0x00003340262e7816 */ /* 0x000fe40000000001 */
[----:B------:R-:W-:Y:S02]  /*10560*/  PRMT R48, R34, 0x3340, R36 ;  /* 0x0000334022307816 */ /* 0x000fe40000000024 */
[----:B------:R-:W-:Y:S01]  /*10570*/  PRMT R39, R40, 0x5410, R39 ;  /* 0x0000541028277816 */ /* 0x000fe20000000027 */
[----:B------:R0:W-:Y:S01]  /*10580*/  STL [R1], R49 ;  /* 0x0000003101007387 */ /* 0x0001e20000100800 */
[----:B------:R-:W-:-:S03]  /*10590*/  PRMT R46, R48, 0x5410, R46 ;  /* 0x00005410302e7816 */ /* 0x000fc6000000002e */
[----:B------:R2:W-:Y:S01]  /*105a0*/  STL [R1+0x18], R41 ;  /* 0x0000182901007387 */ /* 0x0005e20000100800 */
[----:B------:R-:W-:Y:S02]  /*105b0*/  PRMT R40, R32, 0x3340, R1 ;  /* 0x0000334020287816 */ /* 0x000fe40000000001 */
[----:B------:R-:W-:Y:S01]  /*105c0*/  PRMT R52, R28, 0x3340, R30 ;  /* 0x000033401c347816 */ /* 0x000fe2000000001e */
[----:B------:R-:W-:Y:S01]  /*105d0*/  STL [R1+0x1c], R39 ;  /* 0x00001c2701007387 */ /* 0x000fe20000100800 */
[----:B0-----:R-:W-:-:S03]  /*105e0*/  PRMT R49, R33, 0x3340, R35 ;  /* 0x0000334021317816 */ /* 0x001fc60000000023 */
[----:B------:R0:W-:Y:S01]  /*105f0*/  STL [R1+0x10], R46 ;  /* 0x0000102e01007387 */ /* 0x0001e20000100800 */
[----:B--2---:R-:W-:Y:S02]  /*10600*/  PRMT R41, R37, 0x3340, R1 ;  /* 0x0000334025297816 */ /* 0x004fe40000000001 */
[----:B------:R-:W-:Y:S02]  /*10610*/  PRMT R40, R52, 0x5410, R40 ;  /* 0x0000541034287816 */ /* 0x000fe40000000028 */
[----:B------:R-:W-:Y:S02]  /*10620*/  PRMT R41, R49, 0x5410, R41 ;  /* 0x0000541031297816 */ /* 0x000fe40000000029 */
[----:B------:R-:W-:Y:S02]  /*10630*/  LOP3.LUT R48, R51, 0xffff, RZ, 0xc0, !PT ;  /* 0x0000ffff33307812 */ /* 0x000fe400078ec0ff */
[----:B0-----:R-:W-:Y:S02]  /*10640*/  LOP3.LUT R46, R47, 0xffff, RZ, 0xc0, !PT ;  /* 0x0000ffff2f2e7812 */ /* 0x001fe400078ec0ff */
[----:B------:R-:W-:-:S02]  /*10650*/  LOP3.LUT R47, R50, 0xffff, RZ, 0xc0, !PT ;  /* 0x0000ffff322f7812 */ /* 0x000fc400078ec0ff */
[----:B------:R-:W-:Y:S02]  /*10660*/  LOP3.LUT R49, R53, 0xffff, RZ, 0xc0, !PT ;  /* 0x0000ffff35317812 */ /* 0x000fe400078ec0ff */
[----:B------:R-:W-:Y:S02]  /*10670*/  LOP3.LUT R50, R54, 0xffff, RZ, 0xc0, !PT ;  /* 0x0000ffff36327812 */ /* 0x000fe400078ec0ff */
[----:B------:R-:W-:Y:S02]  /*10680*/  PRMT R39, R31, 0x3340, R1 ;  /* 0x000033401f277816 */ /* 0x000fe40000000001 */
[----:B------:R-:W-:Y:S02]  /*10690*/  LOP3.LUT R51, R55, 0xffff, RZ, 0xc0, !PT ;  /* 0x0000ffff37337812 */ /* 0x000fe400078ec0ff */
[----:B------:R-:W-:Y:S02]  /*106a0*/  LOP3.LUT R52, R56, 0xffff, RZ, 0xc0, !PT ;  /* 0x0000ffff38347812 */ /* 0x000fe400078ec0ff */
[----:B------:R-:W-:-:S02]  /*106b0*/  LOP3.LUT R53, R58, 0xffff, RZ, 0xc0, !PT ;  /* 0x0000ffff3a357812 */ /* 0x000fc400078ec0ff */
[----:B------:R-:W-:Y:S02]  /*106c0*/  PRMT R58, R42, 0x3340, R44 ;  /* 0x000033402a3a7816 */ /* 0x000fe4000000002c */
[----:B------:R-:W-:Y:S02]  /*106d0*/  SHF.R.U32.HI R17, RZ, 0x8, R17 ;  /* 0x00000008ff117819 */ /* 0x000fe40000011611 */
[----:B------:R-:W-:Y:S02]  /*106e0*/  SHF.R.U32.HI R6, RZ, 0x8, R6 ;  /* 0x00000008ff067819 */ /* 0x000fe40000011606 */
[----:B------:R-:W-:Y:S02]  /*106f0*/  PRMT R54, R46, 0x3340, R1 ;  /* 0x000033402e367816 */ /* 0x000fe40000000001 */
[----:B------:R-:W-:Y:S02]  /*10700*/  PRMT R59, R43, 0x3340, R45 ;  /* 0x000033402b3b7816 */ /* 0x000fe4000000002d */
[----:B------:R-:W-:-:S02]  /*10710*/  PRMT R55, R47, 0x3340, R1 ;  /* 0x000033402f377816 */ /* 0x000fc40000000001 */
[----:B------:R-:W-:Y:S02]  /*10720*/  PRMT R60, R48, 0x3340, R50 ;  /* 0x00003340303c7816 */ /* 0x000fe40000000032 */
[----:B------:R-:W-:Y:S02]  /*10730*/  PRMT R39, R57, 0x5410, R39 ;  /* 0x0000541039277816 */ /* 0x000fe40000000027 */
[----:B------:R-:W-:Y:S02]  /*10740*/  PRMT R56, R52, 0x3340, R1 ;  /* 0x0000334034387816 */ /* 0x000fe40000000001 */
[----:B------:R-:W-:Y:S02]  /*10750*/  PRMT R61, R49, 0x3340, R51 ;  /* 0x00003340313d7816 */ /* 0x000fe40000000033 */
[----:B------:R-:W-:Y:S02]  /*10760*/  PRMT R57, R53, 0x3340, R1 ;  /* 0x0000334035397816 */ /* 0x000fe40000000001 */
[----:B------:R-:W-:-:S02]  /*10770*/  LOP3.LUT R6, R6, 0xffff, RZ, 0xc0, !PT ;  /* 0x0000ffff06067812 */ /* 0x000fc400078ec0ff */
[----:B------:R-:W-:Y:S02]  /*10780*/  LOP3.LUT R17, R17, 0xffff, RZ, 0xc0, !PT ;  /* 0x0000ffff11117812 */ /* 0x000fe400078ec0ff */
[----:B------:R-:W-:Y:S02]  /*10790*/  SHF.R.U32.HI R33, RZ, 0x8, R33 ;  /* 0x00000008ff217819 */ /* 0x000fe40000011621 */
[----:B------:R-:W-:Y:S02]  /*107a0*/  SHF.R.U32.HI R37, RZ, 0x8, R37 ;  /* 0x00000008ff257819 */ /* 0x000fe40000011625 */
[----:B------:R-:W-:Y:S02]  /*107b0*/  PRMT R54, R58, 0x5410, R54 ;  /* 0x000054103a367816 */ /* 0x000fe40000000036 */
[----:B------:R-:W-:Y:S01]  /*107c0*/  SHF.R.U32.HI R35, RZ, 0x8, R35 ;  /* 0x00000008ff237819 */ /* 0x000fe20000011623 */
[----:B------:R-:W2:Y:S01]  /*107d0*/  LDL.LU R58, [R1+0x5c] ;  /* 0x00005c00013a7983 */ /* 0x000ea20000300800 */
[----:B------:R-:W-:-:S02]  /*107e0*/  SHF.R.U32.HI R38, RZ, 0x8, R38 ;  /* 0x00000008ff267819 */ /* 0x000fc40000011626 */
[----:B------:R-:W-:Y:S02]  /*107f0*/  PRMT R55, R59, 0x5410, R55 ;  /* 0x000054103b377816 */ /* 0x000fe40000000037 */
[----:B------:R0:W3:Y:S01]  /*10800*/  LDL R59, [R1+0x260] ;  /* 0x00026000013b7983 */ /* 0x0000e20000100800 */
[----:B------:R-:W-:Y:S02]  /*10810*/  PRMT R56, R60, 0x5410, R56 ;  /* 0x000054103c387816 */ /* 0x000fe40000000038 */
[----:B------:R-:W-:Y:S01]  /*10820*/  PRMT R57, R61, 0x5410, R57 ;  /* 0x000054103d397816 */ /* 0x000fe20000000039 */
[----:B------:R-:W4:Y:S01]  /*10830*/  LDL.LU R60, [R1+0x8] ;  /* 0x00000800013c7983 */ /* 0x000f220000300800 */
[----:B------:R-:W-:Y:S02]  /*10840*/  PRMT R6, R17, 0x3340, R6 ;  /* 0x0000334011067816 */ /* 0x000fe40000000006 */
[----:B------:R-:W-:Y:S01]  /*10850*/  LOP3.LUT R18, R33, 0xffff, RZ, 0xc0, !PT ;  /* 0x0000ffff21127812 */ /* 0x000fe200078ec0ff */
[----:B------:R-:W5:Y:S01]  /*10860*/  LDL.LU R61, [R1+0x64] ;  /* 0x00006400013d7983 */ /* 0x000f620000300800 */
[----:B------:R-:W-:-:S02]  /*10870*/  LOP3.LUT R17, R35, 0xffff, RZ, 0xc0, !PT ;  /* 0x0000ffff23117812 */ /* 0x000fc400078ec0ff */
[----:B------:R-:W-:Y:S02]  /*10880*/  LOP3.LUT R33, R37, 0xffff, RZ, 0xc0, !PT ;  /* 0x0000ffff25217812 */ /* 0x000fe400078ec0ff */
[----:B------:R-:W2:Y:S01]  /*10890*/  LDL.LU R37, [R1+0x4] ;  /* 0x0000040001257983 */ /* 0x000ea20000300800 */
[----:B------:R-:W-:-:S03]  /*108a0*/  LOP3.LUT R35, R38, 0xffff, RZ, 0xc0, !PT ;  /* 0x0000ffff26237812 */ /* 0x000fc600078ec0ff */
[----:B------:R-:W2:Y:S01]  /*108b0*/  LDL.LU R38, [R1+0x70] ;  /* 0x0000700001267983 */ /* 0x000ea20000300800 */
[----:B------:R-:W-:Y:S02]  /*108c0*/  SHF.R.U32.HI R47, RZ, 0x8, R47 ;  /* 0x00000008ff2f7819 */ /* 0x000fe4000001162f */
[----:B------:R-:W-:Y:S02]  /*108d0*/  PRMT R17, R18, 0x3340, R17 ;  /* 0x0000334012117816 */ /* 0x000fe40000000011 */
[----:B------:R-:W-:Y:S02]  /*108e0*/  LOP3.LUT R18, R47, 0xffff, RZ, 0xc0, !PT ;  /* 0x0000ffff2f127812 */ /* 0x000fe400078ec0ff */
[----:B------:R-:W3:Y:S01]  /*108f0*/  LDL.LU R47, [R1+0x14] ;  /* 0x00001400012f7983 */ /* 0x000ee20000300800 */
[----:B------:R-:W-:Y:S02]  /*10900*/  SHF.R.U32.HI R7, RZ, 0x8, R7 ;  /* 0x00000008ff077819 */ /* 0x000fe40000011607 */
[----:B------:R-:W-:-:S02]  /*10910*/  SHF.R.U32.HI R14, RZ, 0x8, R14 ;  /* 0x00000008ff0e7819 */ /* 0x000fc4000001160e */
[----:B------:R-:W-:Y:S02]  /*10920*/  LOP3.LUT R7, R7, 0xffff, RZ, 0xc0, !PT ;  /* 0x0000ffff07077812 */ /* 0x000fe400078ec0ff */
[----:B------:R-:W-:Y:S02]  /*10930*/  LOP3.LUT R14, R14, 0xffff, RZ, 0xc0, !PT ;  /* 0x0000ffff0e0e7812 */ /* 0x000fe400078ec0ff */
[----:B------:R-:W-:Y:S02]  /*10940*/  SHF.R.U32.HI R5, RZ, 0x8, R5 ;  /* 0x00000008ff057819 */ /* 0x000fe40000011605 */
[----:B------:R-:W-:Y:S02]  /*10950*/  SHF.R.U32.HI R10, RZ, 0x8, R10 ;  /* 0x00000008ff0a7819 */ /* 0x000fe4000001160a */
[----:B------:R-:W-:Y:S02]  /*10960*/  SHF.R.U32.HI R11, RZ, 0x8, R11 ;  /* 0x00000008ff0b7819 */ /* 0x000fe4000001160b */
[----:B------:R-:W-:-:S02]  /*10970*/  SHF.R.U32.HI R25, RZ, 0x8, R25 ;  /* 0x00000008ff197819 */ /* 0x000fc40000011619 */
[----:B------:R-:W-:Y:S02]  /*10980*/  SHF.R.U32.HI R3, RZ, 0x8, R3 ;  /* 0x00000008ff037819 */ /* 0x000fe40000011603 */
[----:B------:R-:W-:Y:S02]  /*10990*/  SHF.R.U32.HI R13, RZ, 0x8, R13 ;  /* 0x00000008ff0d7819 */ /* 0x000fe4000001160d */
[----:B------:R-:W-:Y:S02]  /*109a0*/  SHF.R.U32.HI R4, RZ, 0x8, R4 ;  /* 0x00000008ff047819 */ /* 0x000fe40000011604 */
[----:B------:R-:W-:Y:S02]  /*109b0*/  SHF.R.U32.HI R12, RZ, 0x8, R12 ;  /* 0x00000008ff0c7819 */ /* 0x000fe4000001160c */
[----:B------:R-:W-:Y:S02]  /*109c0*/  SHF.R.U32.HI R2, RZ, 0x8, R2 ;  /* 0x00000008ff027819 */ /* 0x000fe40000011602 */
[----:B------:R-:W-:-:S02]  /*109d0*/  SHF.R.U32.HI R22, RZ, 0x8, R22 ;  /* 0x00000008ff167819 */ /* 0x000fc40000011616 */
[----:B------:R-:W-:Y:S02]  /*109e0*/  PRMT R7, R7, 0x3340, R14 ;  /* 0x0000334007077816 */ /* 0x000fe4000000000e */
[----:B------:R-:W-:Y:S02]  /*109f0*/  LOP3.LUT R10, R10, 0xffff, RZ, 0xc0, !PT ;  /* 0x0000ffff0a0a7812 */ /* 0x000fe400078ec0ff */
[----:B------:R-:W-:Y:S02]  /*10a00*/  LOP3.LUT R14, R5, 0xffff, RZ, 0xc0, !PT ;  /* 0x0000ffff050e7812 */ /* 0x000fe400078ec0ff */
[----:B------:R-:W-:Y:S02]  /*10a10*/  SHF.R.U32.HI R21, RZ, 0x8, R21 ;  /* 0x00000008ff157819 */ /* 0x000fe40000011615 */
[----:B------:R-:W-:Y:S02]  /*10a20*/  SHF.R.U32.HI R8, RZ, 0x8, R8 ;  /* 0x00000008ff087819 */ /* 0x000fe40000011608 */
[----:B------:R-:W-:-:S02]  /*10a30*/  LOP3.LUT R5, R11, 0xffff, RZ, 0xc0, !PT ;  /* 0x0000ffff0b057812 */ /* 0x000fc400078ec0ff */
[----:B------:R-:W-:Y:S02]  /*10a40*/  LOP3.LUT R3, R3, 0xffff, RZ, 0xc0, !PT ;  /* 0x0000ffff03037812 */ /* 0x000fe400078ec0ff */
[----:B------:R-:W-:Y:S02]  /*10a50*/  LOP3.LUT R25, R25, 0xffff, RZ, 0xc0, !PT ;  /* 0x0000ffff19197812 */ /* 0x000fe400078ec0ff */
[----:B------:R-:W-:Y:S02]  /*10a60*/  LOP3.LUT R4, R4, 0xffff, RZ, 0xc0, !PT ;  /* 0x0000ffff04047812 */ /* 0x000fe400078ec0ff */
[----:B------:R-:W-:Y:S02]  /*10a70*/  LOP3.LUT R13, R13, 0xffff, RZ, 0xc0, !PT ;  /* 0x0000ffff0d0d7812 */ /* 0x000fe400078ec0ff */
[----:B------:R-:W-:Y:S02]  /*10a80*/  LOP3.LUT R12, R12, 0xffff, RZ, 0xc0, !PT ;  /* 0x0000ffff0c0c7812 */ /* 0x000fe400078ec0ff */
[----:B------:R-:W-:-:S02]  /*10a90*/  SHF.R.U32.HI R42, RZ, 0x8, R42 ;  /* 0x00000008ff2a7819 */ /* 0x000fc4000001162a */
[----:B------:R-:W-:Y:S02]  /*10aa0*/  LOP3.LUT R22, R22, 0xffff, RZ, 0xc0, !PT ;  /* 0x0000ffff16167812 */ /* 0x000fe400078ec0ff */
[----:B------:R-:W-:Y:S02]  /*10ab0*/  LOP3.LUT R2, R2, 0xffff, RZ, 0xc0, !PT ;  /* 0x0000ffff02027812 */ /* 0x000fe400078ec0ff */
[----:B------:R-:W-:Y:S02]  /*10ac0*/  SHF.R.U32.HI R44, RZ, 0x8, R44 ;  /* 0x00000008ff2c7819 */ /* 0x000fe4000001162c */
[----:B------:R-:W-:Y:S02]  /*10ad0*/  SHF.R.U32.HI R43, RZ, 0x8, R43 ;  /* 0x00000008ff2b7819 */ /* 0x000fe4000001162b */
[----:B------:R-:W-:Y:S02]  /*10ae0*/  PRMT R11, R14, 0x3340, R10 ;  /* 0x000033400e0b7816 */ /* 0x000fe4000000000a */
[----:B------:R-:W-:-:S02]  /*10af0*/  SHF.R.U32.HI R45, RZ, 0x8, R45 ;  /* 0x00000008ff2d7819 */ /* 0x000fc4000001162d */
[----:B------:R-:W-:Y:S02]  /*10b00*/  LOP3.LUT R8, R8, 0xffff, RZ, 0xc0, !PT ;  /* 0x0000ffff08087812 */ /* 0x000fe400078ec0ff */
[----:B------:R-:W-:Y:S02]  /*10b10*/  LOP3.LUT R21, R21, 0xffff, RZ, 0xc0, !PT ;  /* 0x0000ffff15157812 */ /* 0x000fe400078ec0ff */
[----:B------:R-:W-:Y:S02]  /*10b20*/  PRMT R10, R5, 0x3340, R1 ;  /* 0x00003340050a7816 */ /* 0x000fe40000000001 */
[----:B------:R-:W-:Y:S02]  /*10b30*/  PRMT R3, R25, 0x3340, R3 ;  /* 0x0000334019037816 */ /* 0x000fe40000000003 */
[----:B------:R-:W-:Y:S02]  /*10b40*/  PRMT R4, R13, 0x3340, R4 ;  /* 0x000033400d047816 */ /* 0x000fe40000000004 */
[----:B------:R-:W-:-:S02]  /*10b50*/  PRMT R5, R12, 0x3340, R1 ;  /* 0x000033400c057816 */ /* 0x000fc40000000001 */
[----:B------:R-:W-:Y:S02]  /*10b60*/  LOP3.LUT R42, R42, 0xffff, RZ, 0xc0, !PT ;  /* 0x0000ffff2a2a7812 */ /* 0x000fe400078ec0ff */
[----:B------:R-:W-:Y:S02]  /*10b70*/  PRMT R2, R2, 0x3340, R22 ;  /* 0x0000334002027816 */ /* 0x000fe40000000016 */
[----:B------:R-:W-:Y:S02]  /*10b80*/  LOP3.LUT R25, R44, 0xffff, RZ, 0xc0, !PT ;  /* 0x0000ffff2c197812 */ /* 0x000fe400078ec0ff */
[----:B------:R-:W-:Y:S02]  /*10b90*/  LOP3.LUT R43, R43, 0xffff, RZ, 0xc0, !PT ;  /* 0x0000ffff2b2b7812 */ /* 0x000fe400078ec0ff */
[----:B------:R-:W-:Y:S02]  /*10ba0*/  SHF.R.U32.HI R30, RZ, 0x8, R30 ;  /* 0x00000008ff1e7819 */ /* 0x000fe4000001161e */
[----:B------:R-:W-:-:S02]  /*10bb0*/  SHF.R.U32.HI R46, RZ, 0x8, R46 ;  /* 0x00000008ff2e7819 */ /* 0x000fc4000001162e */
[----:B------:R-:W-:Y:S02]  /*10bc0*/  LOP3.LUT R22, R45, 0xffff, RZ, 0xc0, !PT ;  /* 0x0000ffff2d167812 */ /* 0x000fe400078ec0ff */
[----:B------:R-:W-:Y:S02]  /*10bd0*/  PRMT R8, R21, 0x3340, R8 ;  /* 0x0000334015087816 */ /* 0x000fe40000000008 */
[----:B------:R-:W-:Y:S02]  /*10be0*/  PRMT R21, R4, 0x5410, R5 ;  /* 0x0000541004157816 */ /* 0x000fe40000000005 */
[----:B------:R-:W-:Y:S02]  /*10bf0*/  PRMT R25, R42, 0x3340, R25 ;  /* 0x000033402a197816 */ /* 0x000fe40000000019 */
[----:B------:R-:W-:Y:S01]  /*10c00*/  LOP3.LUT R12, R30, 0xffff, RZ, 0xc0, !PT ;  /* 0x0000ffff1e0c7812 */ /* 0x000fe200078ec0ff */
[----:B------:R-:W4:Y:S01]  /*10c10*/  LDL.LU R42, [R1+0x20] ;  /* 0x00002000012a7983 */ /* 0x000f220000300800 */
[----:B------:R-:W-:-:S02]  /*10c20*/  PRMT R22, R43, 0x3340, R22 ;  /* 0x000033402b167816 */ /* 0x000fc40000000016 */
[----:B------:R-:W-:Y:S01]  /*10c30*/  LOP3.LUT R30, R46, 0xffff, RZ, 0xc0, !PT ;  /* 0x0000ffff2e1e7812 */ /* 0x000fe200078ec0ff */
[----:B------:R-:W4:Y:S04]  /*10c40*/  LDL.LU R43, [R1+0x60] ;  /* 0x00006000012b7983 */ /* 0x000f280000300800 */
[----:B------:R-:W4:Y:S04]  /*10c50*/  LDL.LU R46, [R1+0x58] ;  /* 0x00005800012e7983 */ /* 0x000f280000300800 */
[----:B------:R-:W4:Y:S01]  /*10c60*/  LDL.LU R44, [R1+0x54] ;  /* 0x00005400012c7983 */ /* 0x000f220000300800 */
[----:B------:R-:W-:-:S02]  /*10c70*/  SHF.R.U32.HI R23, RZ, 0x8, R23 ;  /* 0x00000008ff177819 */ /* 0x000fc40000011617 */
[----:B------:R-:W-:Y:S02]  /*10c80*/  SHF.R.U32.HI R20, RZ, 0x8, R20 ;  /* 0x00000008ff147819 */ /* 0x000fe40000011614 */
[----:B------:R-:W-:Y:S02]  /*10c90*/  SHF.R.U32.HI R15, RZ, 0x8, R15 ;  /* 0x00000008ff0f7819 */ /* 0x000fe4000001160f */
[----:B------:R-:W-:Y:S02]  /*10ca0*/  LOP3.LUT R23, R23, 0xffff, RZ, 0xc0, !PT ;  /* 0x0000ffff17177812 */ /* 0x000fe400078ec0ff */
[----:B------:R-:W-:Y:S02]  /*10cb0*/  LOP3.LUT R20, R20, 0xffff, RZ, 0xc0, !PT ;  /* 0x0000ffff14147812 */ /* 0x000fe400078ec0ff */
[----:B------:R-:W-:Y:S02]  /*10cc0*/  SHF.R.U32.HI R19, RZ, 0x8, R19 ;  /* 0x00000008ff137819 */ /* 0x000fe40000011613 */
[----:B------:R-:W-:-:S02]  /*10cd0*/  SHF.R.U32.HI R16, RZ, 0x8, R16 ;  /* 0x00000008ff107819 */ /* 0x000fc40000011610 */
[----:B------:R-:W-:Y:S02]  /*10ce0*/  LOP3.LUT R15, R15, 0xffff, RZ, 0xc0, !PT ;  /* 0x0000ffff0f0f7812 */ /* 0x000fe400078ec0ff */
[----:B------:R-:W-:Y:S02]  /*10cf0*/  SHF.R.U32.HI R36, RZ, 0x8, R36 ;  /* 0x00000008ff247819 */ /* 0x000fe40000011624 */
[--C-:B------:R-:W-:Y:S02]  /*10d00*/  PRMT R23, R23, 0x3340, R1.reuse ;  /* 0x0000334017177816 */ /* 0x100fe40000000001 */
[----:B------:R-:W-:Y:S02]  /*10d10*/  PRMT R20, R20, 0x3340, R1 ;  /* 0x0000334014147816 */ /* 0x000fe40000000001 */
[----:B------:R-:W-:Y:S02]  /*10d20*/  SHF.R.U32.HI R29, RZ, 0x8, R29 ;  /* 0x00000008ff1d7819 */ /* 0x000fe4000001161d */
[----:B------:R-:W-:-:S02]  /*10d30*/  LOP3.LUT R19, R19, 0xffff, RZ, 0xc0, !PT ;  /* 0x0000ffff13137812 */ /* 0x000fc400078ec0ff */
[----:B------:R-:W-:Y:S02]  /*10d40*/  SHF.R.U32.HI R31, RZ, 0x8, R31 ;  /* 0x00000008ff1f7819 */ /* 0x000fe4000001161f */
[----:B------:R-:W-:Y:S02]  /*10d50*/  LOP3.LUT R16, R16, 0xffff, RZ, 0xc0, !PT ;  /* 0x0000ffff10107812 */ /* 0x000fe400078ec0ff */
[----:B------:R-:W-:Y:S02]  /*10d60*/  PRMT R15, R15, 0x3340, R1 ;  /* 0x000033400f0f7816 */ /* 0x000fe40000000001 */
[----:B------:R-:W-:Y:S02]  /*10d70*/  SHF.R.U32.HI R28, RZ, 0x8, R28 ;  /* 0x00000008ff1c7819 */ /* 0x000fe4000001161c */
[----:B------:R-:W-:Y:S02]  /*10d80*/  SHF.R.U32.HI R32, RZ, 0x8, R32 ;  /* 0x00000008ff207819 */ /* 0x000fe40000011620 */
[----:B------:R-:W-:-:S02]  /*10d90*/  LOP3.LUT R14, R36, 0xffff, RZ, 0xc0, !PT ;  /* 0x0000ffff240e7812 */ /* 0x000fc400078ec0ff */
[----:B------:R-:W-:Y:S02]  /*10da0*/  PRMT R36, R2, 0x5410, R23 ;  /* 0x0000541002247816 */ /* 0x000fe40000000017 */
[----:B------:R-:W-:Y:S02]  /*10db0*/  LOP3.LUT R13, R29, 0xffff, RZ, 0xc0, !PT ;  /* 0x0000ffff1d0d7812 */ /* 0x000fe400078ec0ff */
[----:B------:R-:W-:Y:S02]  /*10dc0*/  PRMT R23, R8, 0x5410, R20 ;  /* 0x0000541008177816 */ /* 0x000fe40000000014 */
[--C-:B------:R-:W-:Y:S02]  /*10dd0*/  PRMT R19, R19, 0x3340, R1.reuse ;  /* 0x0000334013137816 */ /* 0x100fe40000000001 */
[----:B------:R-:W-:Y:S02]  /*10de0*/  LOP3.LUT R29, R31, 0xffff, RZ, 0xc0, !PT ;  /* 0x0000ffff1f1d7812 */ /* 0x000fe400078ec0ff */
[----:B------:R-:W-:-:S02]  /*10df0*/  PRMT R16, R16, 0x3340, R1 ;  /* 0x0000334010107816 */ /* 0x000fc40000000001 */
[----:B------:R-:W-:Y:S02]  /*10e00*/  LOP3.LUT R28, R28, 0xffff, RZ, 0xc0, !PT ;  /* 0x0000ffff1c1c7812 */ /* 0x000fe400078ec0ff */
[----:B------:R-:W-:Y:S02]  /*10e10*/  LOP3.LUT R31, R32, 0xffff, RZ, 0xc0, !PT ;  /* 0x0000ffff201f7812 */ /* 0x000fe400078ec0ff */
[----:B------:R-:W-:Y:S02]  /*10e20*/  PRMT R15, R7, 0x5410, R15 ;  /* 0x00005410070f7816 */ /* 0x000fe4000000000f */
[----:B------:R-:W-:Y:S02]  /*10e30*/  PRMT R9, R9, 0x5410, R19 ;  /* 0x0000541009097816 */ /* 0x000fe40000000013 */
[----:B------:R-:W-:Y:S02]  /*10e40*/  PRMT R12, R28, 0x3340, R12 ;  /* 0x000033401c0c7816 */ /* 0x000fe4000000000c */
[----:B------:R-:W-:-:S02]  /*10e50*/  PRMT R31, R31, 0x3340, R1 ;  /* 0x000033401f1f7816 */ /* 0x000fc40000000001 */
[----:B------:R-:W-:Y:S02]  /*10e60*/  PRMT R19, R6, 0x5410, R16 ;  /* 0x0000541006137816 */ /* 0x000fe40000000010 */
[----:B------:R-:W-:Y:S02]  /*10e70*/  PRMT R31, R12, 0x5410, R31 ;  /* 0x000054100c1f7816 */ /* 0x000fe4000000001f */
[----:B--2---:R-:W-:-:S04]  /*10e80*/  LOP3.LUT R5, R38, 0xffff, RZ, 0xc0, !PT ;  /* 0x0000ffff26057812 */ /* 0x004fc800078ec0ff */
[----:B------:R-:W-:Y:S02]  /*10e90*/  PRMT R4, R0, 0x4210, R5 ;  /* 0x0000421000047816 */ /* 0x000fe40000000005 */
[----:B------:R-:W2:Y:S04]  /*10ea0*/  LDL.LU R0, [R1+0x470] ;  /* 0x0004700001007983 */ /* 0x000ea80000300800 */
[----:B------:R-:W2:Y:S01]  /*10eb0*/  LDL.LU R38, [R1] ;  /* 0x0000000001267983 */ /* 0x000ea20000300800 */
[----:B---3--:R-:W-:Y:S02]  /*10ec0*/  ISETP.GE.U32.AND P3, PT, R47, 0x7f800000, PT ;  /* 0x7f8000002f00780c */ /* 0x008fe40003f66070 */
[----:B-----5:R-:W-:Y:S02]  /*10ed0*/  LOP3.LUT R7, R61, 0xffff, RZ, 0xc0, !PT ;  /* 0x0000ffff3d077812 */ /* 0x020fe400078ec0ff */
[----:B------:R-:W3:Y:S02]  /*10ee0*/  LDL.LU R61, [R1+0x50] ;  /* 0x00005000013d7983 */ /* 0x000ee40000300800 */
[----:B----4-:R-:W-:-:S02]  /*10ef0*/  PRMT R6, R60, 0x4210, R7 ;  /* 0x000042103c067816 */ /* 0x010fc40000000007 */
[----:B------:R-:W4:Y:S05]  /*10f00*/  LDL.LU R60, [R1+0x4c] ;  /* 0x00004c00013c7983 */ /* 0x000f2a0000300800 */
[----:B------:R-:W-:-:S04]  /*10f10*/  @P3 IMAD.MOV.U32 R8, RZ, RZ, 0x7f800000 ;  /* 0x7f800000ff083424 */ /* 0x000fc800078e00ff */
[----:B------:R-:W-:Y:S01]  /*10f20*/  @P3 FFMA.FTZ R59, R47, R8, +INF ;  /* 0x7f8000002f3b3423 */ /* 0x000fe20000010008 */
[----:B------:R-:W-:-:S04]  /*10f30*/  LOP3.LUT R12, R58, 0xffff, RZ, 0xc0, !PT ;  /* 0x0000ffff3a0c7812 */ /* 0x000fc800078ec0ff */
[----:B------:R5:W-:Y:S04]  /*10f40*/  @P3 STL [R1+0x260], R59 ;  /* 0x0002603b01003387 */ /* 0x000be80000100800 */
[----:B-----5:R-:W5:Y:S04]  /*10f50*/  LDL.LU R59, [R1+0x18] ;  /* 0x00001800013b7983 */ /* 0x020f680000300800 */
[----:B------:R-:W5:Y:S01]  /*10f60*/  LDL.LU R58, [R1+0x1c] ;  /* 0x00001c00013a7983 */ /* 0x000f620000300800 */
[----:B------:R-:W0:Y:S01]  /*10f70*/  S2R R45, SR_TID.X ;  /* 0x00000000002d7919 */ /* 0x000e220000002100 */
[----:B------:R-:W-:-:S04]  /*10f80*/  SHF.R.U32.HI R24, RZ, 0x8, R24 ;  /* 0x00000008ff187819 */ /* 0x000fc80000011618 */
[----:B------:R-:W-:-:S04]  /*10f90*/  LOP3.LUT R24, R24, 0xffff, RZ, 0xc0, !PT ;  /* 0x0000ffff18187812 */ /* 0x000fc800078ec0ff */
[----:B------:R-:W-:-:S04]  /*10fa0*/  PRMT R24, R24, 0x3340, R1 ;  /* 0x0000334018187816 */ /* 0x000fc80000000001 */
[----:B------:R-:W-:Y:S02]  /*10fb0*/  PRMT R3, R3, 0x5410, R24 ;  /* 0x0000541003037816 */ /* 0x000fe40000000018 */
[----:B------:R-:W-:Y:S02]  /*10fc0*/  PRMT R5, R36, 0x5210, R5 ;  /* 0x0000521024057816 */ /* 0x000fe40000000005 */
[----:B------:R-:W-:Y:S02]  /*10fd0*/  PRMT R7, R3, 0x5210, R7 ;  /* 0x0000521003077816 */ /* 0x000fe40000000007 */
[----:B------:R-:W-:Y:S02]  /*10fe0*/  PRMT R20, R11, 0x5410, R10 ;  /* 0x000054100b147816 */ /* 0x000fe4000000000a */
[----:B------:R-:W-:Y:S02]  /*10ff0*/  FSETP.NEU.AND P2, PT, R47, RZ, PT ;  /* 0x000000ff2f00720b */ /* 0x000fe40003f4d000 */
[----:B------:R-:W5:Y:S01]  /*11000*/  LDL.LU R47, [R1+0x48] ;  /* 0x00004800012f7983 */ /* 0x000f620000300800 */
[----:B0-----:R-:W-:-:S03]  /*11010*/  IMAD.SHL.U32 R11, R45, 0x10, RZ ;  /* 0x000000102d0b7824 */ /* 0x001fc600078e00ff */
[----:B------:R-:W5:Y:S01]  /*11020*/  LDL.LU R45, [R1+0x44] ;  /* 0x00004400012d7983 */ /* 0x000f620000300800 */
[----:B------:R-:W-:-:S04]  /*11030*/  LOP3.LUT R10, R43, 0xffff, RZ, 0xc0, !PT ;  /* 0x0000ffff2b0a7812 */ /* 0x000fc800078ec0ff */
[--C-:B------:R-:W-:Y:S02]  /*11040*/  PRMT R8, R37, 0x4210, R10.reuse ;  /* 0x0000421025087816 */ /* 0x100fe4000000000a */
[----:B------:R-:W-:Y:S02]  /*11050*/  LOP3.LUT R37, R11, 0x1ff0, RZ, 0xc0, !PT ;  /* 0x00001ff00b257812 */ /* 0x000fe400078ec0ff */
[----:B------:R-:W-:Y:S02]  /*11060*/  PRMT R9, R9, 0x5210, R10 ;  /* 0x0000521009097816 */ /* 0x000fe4000000000a */
[--C-:B------:R-:W-:Y:S02]  /*11070*/  PRMT R10, R42, 0x4210, R12.reuse ;  /* 0x000042102a0a7816 */ /* 0x100fe4000000000c */
[----:B------:R-:W-:Y:S02]  /*11080*/  PRMT R11, R23, 0x5210, R12 ;  /* 0x00005210170b7816 */ /* 0x000fe4000000000c */
[----:B------:R-:W-:-:S02]  /*11090*/  SHF.R.U32.HI R27, RZ, 0x8, R27 ;  /* 0x00000008ff1b7819 */ /* 0x000fc4000001161b */
[----:B------:R-:W-:Y:S02]  /*110a0*/  SHF.R.U32.HI R34, RZ, 0x8, R34 ;  /* 0x00000008ff227819 */ /* 0x000fe40000011622 */
[----:B------:R-:W-:Y:S02]  /*110b0*/  LOP3.LUT R27, R27, 0xffff, RZ, 0xc0, !PT ;  /* 0x0000ffff1b1b7812 */ /* 0x000fe400078ec0ff */
[----:B------:R-:W-:Y:S02]  /*110c0*/  PRMT R29, R29, 0x3340, R1 ;  /* 0x000033401d1d7816 */ /* 0x000fe40000000001 */
[----:B------:R-:W-:Y:S02]  /*110d0*/  PRMT R13, R27, 0x3340, R13 ;  /* 0x000033401b0d7816 */ /* 0x000fe4000000000d */
[----:B------:R-:W-:Y:S02]  /*110e0*/  LOP3.LUT R34, R34, 0xffff, RZ, 0xc0, !PT ;  /* 0x0000ffff22227812 */ /* 0x000fe400078ec0ff */
[----:B------:R-:W-:-:S02]  /*110f0*/  PRMT R29, R13, 0x5410, R29 ;  /* 0x000054100d1d7816 */ /* 0x000fc4000000001d */
[--C-:B------:R-:W-:Y:S02]  /*11100*/  PRMT R33, R33, 0x3340, R1.reuse ;  /* 0x0000334021217816 */ /* 0x100fe40000000001 */
[----:B------:R-:W-:Y:S02]  /*11110*/  PRMT R14, R34, 0x3340, R14 ;  /* 0x00003340220e7816 */ /* 0x000fe4000000000e */
[--C-:B------:R-:W-:Y:S02]  /*11120*/  PRMT R18, R18, 0x3340, R1.reuse ;  /* 0x0000334012127816 */ /* 0x100fe40000000001 */
[----:B------:R-:W-:Y:S02]  /*11130*/  LOP3.LUT R12, R46, 0xffff, RZ, 0xc0, !PT ;  /* 0x0000ffff2e0c7812 */ /* 0x000fe400078ec0ff */
[----:B------:R-:W-:Y:S01]  /*11140*/  LOP3.LUT R13, R44, 0xffff, RZ, 0xc0, !PT ;  /* 0x0000ffff2c0d7812 */ /* 0x000fe200078ec0ff */
[----:B------:R-:W5:Y:S01]  /*11150*/  LDL.LU R46, [R1+0x40] ;  /* 0x00004000012e7983 */ /* 0x000f620000300800 */
[----:B------:R-:W-:-:S02]  /*11160*/  PRMT R35, R35, 0x3340, R1 ;  /* 0x0000334023237816 */ /* 0x000fc40000000001 */
[----:B------:R-:W-:Y:S01]  /*11170*/  PRMT R33, R17, 0x5410, R33 ;  /* 0x0000541011217816 */ /* 0x000fe20000000021 */
[----:B------:R-:W5:Y:S01]  /*11180*/  LDL.LU R44, [R1+0x3c] ;  /* 0x00003c00012c7983 */ /* 0x000f620000300800 */
[----:B------:R-:W-:Y:S02]  /*11190*/  PRMT R2, R22, 0x5410, R18 ;  /* 0x0000541016027816 */ /* 0x000fe40000000012 */
[----:B------:R-:W-:Y:S02]  /*111a0*/  PRMT R35, R14, 0x5410, R35 ;  /* 0x000054100e237816 */ /* 0x000fe40000000023 */
[--C-:B------:R-:W-:Y:S02]  /*111b0*/  PRMT R17, R15, 0x5210, R12.reuse ;  /* 0x000052100f117816 */ /* 0x100fe4000000000c */
[--C-:B------:R-:W-:Y:S02]  /*111c0*/  PRMT R18, R26, 0x4210, R13.reuse ;  /* 0x000042101a127816 */ /* 0x100fe4000000000d */
[----:B------:R-:W-:Y:S01]  /*111d0*/  PRMT R19, R19, 0x5210, R13 ;  /* 0x0000521013137816 */ /* 0x000fe2000000000d */
[----:B--2---:R-:W-:Y:S01]  /*111e0*/  STSM.16.M88.4 [R0], R4 ;  /* 0x0000000400007844 */ /* 0x004fe20000000200 */
[----:B------:R-:W-:Y:S06]  /*111f0*/  BAR.SYNC.DEFER_BLOCKING 0x0 ;  /* 0x0000000000007b1d */ /* 0x000fec0000010000 */
[----:B------:R-:W-:Y:S02]  /*11200*/  LDS.128 R4, [R37+UR6] ;  /* 0x0000000625047984 */ /* 0x000fe40008000c00 */
[----:B------:R-:W-:Y:S06]  /*11210*/  BAR.SYNC.DEFER_BLOCKING 0x0 ;  /* 0x0000000000007b1d */ /* 0x000fec0000010000 */
[----:B------:R-:W-:Y:S02]  /*11220*/  STSM.16.M88.4 [R0], R8 ;  /* 0x0000000800007844 */ /* 0x000fe40000000200 */
[----:B------:R-:W-:Y:S01]  /*11230*/  BAR.SYNC.DEFER_BLOCKING 0x0 ;  /* 0x0000000000007b1d */ /* 0x000fe20000010000 */
[----:B------:R-:W-:-:S05]  /*11240*/  PRMT R16, R38, 0x4210, R12 ;  /* 0x0000421026107816 */ /* 0x000fca000000000c */
[----:B------:R-:W2:Y:S04]  /*11250*/  LDL.LU R38, [R1+0x10] ;  /* 0x0000100001267983 */ /* 0x000ea80000300800 */
[----:B------:R-:W0:Y:S01]  /*11260*/  LDS.128 R12, [R37+UR6] ;  /* 0x00000006250c7984 */ /* 0x000e220008000c00 */
[----:B------:R-:W-:Y:S01]  /*11270*/  BAR.SYNC.DEFER_BLOCKING 0x0 ;  /* 0x0000000000007b1d */ /* 0x000fe20000010000 */
[----:B---3--:R-:W-:Y:S02]  /*11280*/  LOP3.LUT R23, R61, 0xffff, RZ, 0xc0, !PT ;  /* 0x0000ffff3d177812 */ /* 0x008fe400078ec0ff */
[----:B----4-:R-:W-:-:S03]  /*11290*/  LOP3.LUT R22, R60, 0xffff, RZ, 0xc0, !PT ;  /* 0x0000ffff3c167812 */ /* 0x010fc600078ec0ff */
[----:B------:R-:W3:Y:S04]  /*112a0*/  LDL.LU R61, [R1+0x34] ;  /* 0x00003400013d7983 */ /* 0x000ee80000300800 */
[----:B------:R-:W4:Y:S04]  /*112b0*/  LDL.LU R60, [R1+0x38] ;  /* 0x00003800013c7983 */ /* 0x000f280000300800 */
[----:B------:R5:W-:Y:S01]  /*112c0*/  STSM.16.M88.4 [R0], R16 ;  /* 0x0000001000007844 */ /* 0x000be20000000200 */
[----:B------:R-:W-:Y:S01]  /*112d0*/  BAR.SYNC.DEFER_BLOCKING 0x0 ;  /* 0x0000000000007b1d */ /* 0x000fe20000010000 */
[----:B-----5:R-:W-:-:S02]  /*112e0*/  PRMT R16, R59, 0x4210, R23 ;  /* 0x000042103b107816 */ /* 0x020fc40000000017 */
[----:B------:R-:W-:-:S03]  /*112f0*/  PRMT R18, R58, 0x4210, R22 ;  /* 0x000042103a127816 */ /* 0x000fc60000000016 */
[----:B------:R-:W5:Y:S04]  /*11300*/  LDL.LU R59, [R1+0x28] ;  /* 0x00002800013b7983 */ /* 0x000f680000300800 */
[----:B------:R-:W5:Y:S04]  /*11310*/  LDL.LU R58, [R1+0x24] ;  /* 0x00002400013a7983 */ /* 0x000f680000300800 */
[----:B------:R-:W0:Y:S01]  /*11320*/  LDS.128 R8, [R37+UR6] ;  /* 0x0000000625087984 */ /* 0x000e220008000c00 */
[----:B------:R-:W-:Y:S02]  /*11330*/  PRMT R17, R20, 0x5210, R23 ;  /* 0x0000521014117816 */ /* 0x000fe40000000017 */
[----:B------:R-:W-:Y:S01]  /*11340*/  PRMT R19, R21, 0x5210, R22 ;  /* 0x0000521015137816 */ /* 0x000fe20000000016 */
[----:B------:R-:W-:Y:S01]  /*11350*/  BAR.SYNC.DEFER_BLOCKING 0x0 ;  /* 0x0000000000007b1d */ /* 0x000fe20000010000 */
[----:B------:R-:W-:-:S02]  /*11360*/  SHF.R.U32.HI R49, RZ, 0x8, R49 ;  /* 0x00000008ff317819 */ /* 0x000fc40000011631 */
[----:B------:R-:W-:Y:S02]  /*11370*/  SHF.R.U32.HI R51, RZ, 0x8, R51 ;  /* 0x00000008ff337819 */ /* 0x000fe40000011633 */
[----:B------:R-:W-:Y:S02]  /*11380*/  SHF.R.U32.HI R53, RZ, 0x8, R53 ;  /* 0x00000008ff357819 */ /* 0x000fe40000011635 */
[----:B------:R-:W-:Y:S02]  /*11390*/  LOP3.LUT R27, R51, 0xffff, RZ, 0xc0, !PT ;  /* 0x0000ffff331b7812 */ /* 0x000fe400078ec0ff */
[----:B------:R-:W-:Y:S01]  /*113a0*/  LOP3.LUT R49, R49, 0xffff, RZ, 0xc0, !PT ;  /* 0x0000ffff31317812 */ /* 0x000fe200078ec0ff */
[----:B------:R-:W-:Y:S01]  /*113b0*/  STSM.16.M88.4 [R0], R16 ;  /* 0x0000001000007844 */ /* 0x000fe20000000200 */
[----:B------:R-:W-:Y:S01]  /*113c0*/  BAR.SYNC.DEFER_BLOCKING 0x0 ;  /* 0x0000000000007b1d */ /* 0x000fe20000010000 */
[----:B------:R-:W-:Y:S02]  /*113d0*/  LOP3.LUT R28, R53, 0xffff, RZ, 0xc0, !PT ;  /* 0x0000ffff351c7812 */ /* 0x000fe400078ec0ff */
[----:B------:R-:W-:-:S02]  /*113e0*/  PRMT R30, R30, 0x3340, R1 ;  /* 0x000033401e1e7816 */ /* 0x000fc40000000001 */
[----:B------:R-:W-:Y:S02]  /*113f0*/  PRMT R27, R49, 0x3340, R27 ;  /* 0x00003340311b7816 */ /* 0x000fe4000000001b */
[----:B------:R-:W-:Y:S02]  /*11400*/  PRMT R28, R28, 0x3340, R1 ;  /* 0x000033401c1c7816 */ /* 0x000fe40000000001 */
[----:B------:R-:W-:Y:S02]  /*11410*/  LOP3.LUT R20, R47, 0xffff, RZ, 0xc0, !PT ;  /* 0x0000ffff2f147812 */ /* 0x000fe400078ec0ff */
[----:B------:R-:W-:Y:S02]  /*11420*/  LOP3.LUT R21, R45, 0xffff, RZ, 0xc0, !PT ;  /* 0x0000ffff2d157812 */ /* 0x000fe400078ec0ff */
[----:B------:R-:W-:Y:S02]  /*11430*/  PRMT R25, R25, 0x5410, R30 ;  /* 0x0000541019197816 */ /* 0x000fe4000000001e */
[----:B------:R-:W-:-:S02]  /*11440*/  PRMT R3, R27, 0x5410, R28 ;  /* 0x000054101b037816 */ /* 0x000fc4000000001c */
[--C-:B------:R-:W-:Y:S02]  /*11450*/  PRMT R28, R39, 0x4210, R20.reuse ;  /* 0x00004210271c7816 */ /* 0x100fe40000000014 */
[----:B------:R-:W-:Y:S02]  /*11460*/  PRMT R29, R29, 0x5210, R20 ;  /* 0x000052101d1d7816 */ /* 0x000fe40000000014 */
[--C-:B------:R-:W-:Y:S02]  /*11470*/  PRMT R30, R40, 0x4210, R21.reuse ;  /* 0x00004210281e7816 */ /* 0x100fe40000000015 */
[----:B------:R-:W-:Y:S02]  /*11480*/  PRMT R31, R31, 0x5210, R21 ;  /* 0x000052101f1f7816 */ /* 0x000fe40000000015 */
[----:B------:R-:W0:Y:S01]  /*11490*/  LDS.128 R20, [R37+UR6] ;  /* 0x0000000625147984 */ /* 0x000e220008000c00 */
[----:B------:R-:W-:Y:S06]  /*114a0*/  BAR.SYNC.DEFER_BLOCKING 0x0 ;  /* 0x0000000000007b1d */ /* 0x000fec0000010000 */
[----:B------:R0:W-:Y:S02]  /*114b0*/  STSM.16.M88.4 [R0], R28 ;  /* 0x0000001c00007844 */ /* 0x0001e40000000200 */
[----:B------:R-:W-:Y:S01]  /*114c0*/  BAR.SYNC.DEFER_BLOCKING 0x0 ;  /* 0x0000000000007b1d */ /* 0x000fe20000010000 */
[----:B------:R-:W-:-:S02]  /*114d0*/  SHF.R.U32.HI R48, RZ, 0x8, R48 ;  /* 0x00000008ff307819 */ /* 0x000fc40000011630 */
[----:B------:R-:W-:Y:S02]  /*114e0*/  SHF.R.U32.HI R50, RZ, 0x8, R50 ;  /* 0x00000008ff327819 */ /* 0x000fe40000011632 */
[----:B------:R-:W-:Y:S02]  /*114f0*/  SHF.R.U32.HI R52, RZ, 0x8, R52 ;  /* 0x00000008ff347819 */ /* 0x000fe40000011634 */
[----:B------:R-:W-:Y:S02]  /*11500*/  LOP3.LUT R32, R50, 0xffff, RZ, 0xc0, !PT ;  /* 0x0000ffff32207812 */ /* 0x000fe400078ec0ff */
[----:B------:R-:W-:Y:S02]  /*11510*/  LOP3.LUT R48, R48, 0xffff, RZ, 0xc0, !PT ;  /* 0x0000ffff30307812 */ /* 0x000fe400078ec0ff */
[----:B------:R-:W-:Y:S01]  /*11520*/  LOP3.LUT R34, R52, 0xffff, RZ, 0xc0, !PT ;  /* 0x0000ffff34227812 */ /* 0x000fe200078ec0ff */
[----:B------:R-:W-:Y:S01]  /*11530*/  LDS.128 R16, [R37+UR6] ;  /* 0x0000000625107984 */ /* 0x000fe20008000c00 */
[----:B------:R-:W-:-:S02]  /*11540*/  PRMT R32, R48, 0x3340, R32 ;  /* 0x0000334030207816 */ /* 0x000fc40000000020 */
[----:B------:R-:W-:Y:S01]  /*11550*/  PRMT R34, R34, 0x3340, R1 ;  /* 0x0000334022227816 */ /* 0x000fe20000000001 */
[----:B------:R-:W0:Y:S01]  /*11560*/  LDC R48, c[0x0][0x3e8] ;  /* 0x0000fa00ff307b82 */ /* 0x000e220000000800 */
[----:B------:R-:W-:Y:S02]  /*11570*/  LOP3.LUT R26, R46, 0xffff, RZ, 0xc0, !PT ;  /* 0x0000ffff2e1a7812 */ /* 0x000fe400078ec0ff */
[----:B------:R-:W-:Y:S02]  /*11580*/  LOP3.LUT R36, R44, 0xffff, RZ, 0xc0, !PT ;  /* 0x0000ffff2c247812 */ /* 0x000fe400078ec0ff */
[----:B------:R-:W-:Y:S02]  /*11590*/  PRMT R24, R32, 0x5410, R34 ;  /* 0x0000541020187816 */ /* 0x000fe40000000022 */
[--C-:B------:R-:W-:Y:S02]  /*115a0*/  PRMT R32, R41, 0x4210, R26.reuse ;  /* 0x0000421029207816 */ /* 0x100fe4000000001a */
[----:B------:R-:W-:-:S02]  /*115b0*/  PRMT R33, R33, 0x5210, R26 ;  /* 0x0000521021217816 */ /* 0x000fc4000000001a */
[--C-:B------:R-:W-:Y:S02]  /*115c0*/  PRMT R35, R35, 0x5210, R36.reuse ;  /* 0x0000521023237816 */ /* 0x100fe40000000024 */
[----:B--2---:R-:W-:Y:S01]  /*115d0*/  PRMT R34, R38, 0x4210, R36 ;  /* 0x0000421026227816 */ /* 0x004fe20000000024 */
[----:B------:R-:W-:Y:S06]  /*115e0*/  BAR.SYNC.DEFER_BLOCKING 0x0 ;  /* 0x0000000000007b1d */ /* 0x000fec0000010000 */
[----:B------:R2:W-:Y:S01]  /*115f0*/  STSM.16.M88.4 [R0], R32 ;  /* 0x0000002000007844 */ /* 0x0005e20000000200 */
[----:B---3--:R-:W-:-:S04]  /*11600*/  LOP3.LUT R26, R61, 0xffff, RZ, 0xc0, !PT ;  /* 0x0000ffff3d1a7812 */ /* 0x008fc800078ec0ff */
[--C-:B0-----:R-:W-:Y:S02]  /*11610*/  PRMT R28, R54, 0x4210, R26.reuse ;  /* 0x00004210361c7816 */ /* 0x101fe4000000001a */
[----:B------:R-:W-:Y:S02]  /*11620*/  PRMT R29, R25, 0x5210, R26 ;  /* 0x00005210191d7816 */ /* 0x000fe4000000001a */
[----:B----4-:R-:W-:-:S04]  /*11630*/  LOP3.LUT R27, R60, 0xffff, RZ, 0xc0, !PT ;  /* 0x0000ffff3c1b7812 */ /* 0x010fc800078ec0ff */
[--C-:B------:R-:W-:Y:S02]  /*11640*/  PRMT R30, R55, 0x4210, R27.reuse ;  /* 0x00004210371e7816 */ /* 0x100fe4000000001b */
[----:B------:R-:W-:Y:S01]  /*11650*/  PRMT R31, R2, 0x5210, R27 ;  /* 0x00005210021f7816 */ /* 0x000fe2000000001b */
[----:B------:R-:W-:Y:S01]  /*11660*/  BAR.SYNC.DEFER_BLOCKING 0x0 ;  /* 0x0000000000007b1d */ /* 0x000fe20000010000 */
[----:B-----5:R-:W-:-:S07]  /*11670*/  LOP3.LUT R25, R59, 0xffff, RZ, 0xc0, !PT ;  /* 0x0000ffff3b197812 */ /* 0x020fce00078ec0ff */
[----:B------:R-:W0:Y:S01]  /*11680*/  LDC.64 R54, c[0x0][0x398] ;  /* 0x0000e600ff367b82 */ /* 0x000e220000000a00 */
[----:B------:R-:W-:Y:S02]  /*11690*/  LOP3.LUT R26, R58, 0xffff, RZ, 0xc0, !PT ;  /* 0x0000ffff3a1a7812 */ /* 0x000fe400078ec0ff */
[--C-:B--2---:R-:W-:Y:S02]  /*116a0*/  PRMT R32, R56, 0x4210, R25.reuse ;  /* 0x0000421038207816 */ /* 0x104fe40000000019 */
[----:B------:R-:W-:Y:S02]  /*116b0*/  PRMT R33, R24, 0x5210, R25 ;  /* 0x0000521018217816 */ /* 0x000fe40000000019 */
[--C-:B------:R-:W-:Y:S02]  /*116c0*/  PRMT R34, R57, 0x4210, R26.reuse ;  /* 0x0000421039227816 */ /* 0x100fe4000000001a */
[----:B------:R-:W-:Y:S02]  /*116d0*/  PRMT R35, R3, 0x5210, R26 ;  /* 0x0000521003237816 */ /* 0x000fe4000000001a */
[----:B------:R-:W2:Y:S01]  /*116e0*/  LDS.128 R24, [R37+UR6] ;  /* 0x0000000625187984 */ /* 0x000ea20008000c00 */
[----:B------:R-:W-:Y:S06]  /*116f0*/  BAR.SYNC.DEFER_BLOCKING 0x0 ;  /* 0x0000000000007b1d */ /* 0x000fec0000010000 */
[----:B------:R-:W-:Y:S02]  /*11700*/  STSM.16.M88.4 [R0], R28 ;  /* 0x0000001c00007844 */ /* 0x000fe40000000200 */
[----:B------:R-:W-:Y:S06]  /*11710*/  BAR.SYNC.DEFER_BLOCKING 0x0 ;  /* 0x0000000000007b1d */ /* 0x000fec0000010000 */
[----:B------:R-:W3:Y:S02]  /*11720*/  LDS.128 R28, [R37+UR6] ;  /* 0x00000006251c7984 */ /* 0x000ee40008000c00 */
[----:B------:R-:W-:Y:S01]  /*11730*/  BAR.SYNC.DEFER_BLOCKING 0x0 ;  /* 0x0000000000007b1d */ /* 0x000fe20000010000 */
[----:B------:R-:W-:-:S02]  /*11740*/  PRMT R59, R12, 0x7771, RZ ;  /* 0x000077710c3b7816 */ /* 0x000fc400000000ff */
[C---:B------:R-:W-:Y:S02]  /*11750*/  PRMT R53, R12.reuse, 0x7770, RZ ;  /* 0x000077700c357816 */ /* 0x040fe400000000ff */
[C---:B------:R-:W-:Y:S02]  /*11760*/  PRMT R60, R13.reuse, 0x7771, RZ ;  /* 0x000077710d3c7816 */ /* 0x040fe400000000ff */
[C---:B------:R-:W-:Y:S01]  /*11770*/  PRMT R56, R13.reuse, 0x7770, RZ ;  /* 0x000077700d387816 */ /* 0x040fe200000000ff */
[----:B------:R4:W-:Y:S02]  /*11780*/  STSM.16.M88.4 [R0], R32 ;  /* 0x0000002000007844 */ /* 0x0009e40000000200 */
[C---:B----4-:R-:W-:Y:S02]  /*11790*/  PRMT R34, R12.reuse, 0x7773, RZ ;  /* 0x000077730c227816 */ /* 0x050fe400000000ff */
[----:B------:R-:W-:Y:S02]  /*117a0*/  PRMT R0, R12, 0x7772, RZ ;  /* 0x000077720c007816 */ /* 0x000fe400000000ff */
[C---:B------:R-:W-:Y:S01]  /*117b0*/  PRMT R12, R13.reuse, 0x7773, RZ ;  /* 0x000077730d0c7816 */ /* 0x040fe200000000ff */
[----:B------:R-:W-:Y:S04]  /*117c0*/  STL [R1+0x14], R34 ;  /* 0x0000142201007387 */ /* 0x000fe80000100800 */
[----:B------:R4:W-:Y:S04]  /*117d0*/  STL [R1+0x4], R0 ;  /* 0x0000040001007387 */ /* 0x0009e80000100800 */
[----:B------:R5:W-:Y:S01]  /*117e0*/  STL [R1+0x18], R12 ;  /* 0x0000180c01007387 */ /* 0x000be20000100800 */
[----:B----4-:R-:W-:-:S02]  /*117f0*/  PRMT R0, R13, 0x7772, RZ ;  /* 0x000077720d007816 */ /* 0x010fc400000000ff */
[C---:B------:R-:W-:Y:S02]  /*11800*/  PRMT R13, R14.reuse, 0x7773, RZ ;  /* 0x000077730e0d7816 */ /* 0x040fe400000000ff */
[C---:B-----5:R-:W-:Y:S01]  /*11810*/  PRMT R12, R14.reuse, 0x7772, RZ ;  /* 0x000077720e0c7816 */ /* 0x060fe200000000ff */
[----:B------:R4:W-:Y:S04]  /*11820*/  STL [R1+0x8], R0 ;  /* 0x0000080001007387 */ /* 0x0009e80000100800 */
[----:B------:R-:W-:Y:S01]  /*11830*/  STL [R1+0x20], R13 ;  /* 0x0000200d01007387 */ /* 0x000fe20000100800 */
[----:B----4-:R-:W-:-:S03]  /*11840*/  PRMT R0, R14, 0x7771, RZ ;  /* 0x000077710e007816 */ /* 0x010fc600000000ff */
[----:B------:R4:W-:Y:S04]  /*11850*/  STL [R1+0x10], R12 ;  /* 0x0000100c01007387 */ /* 0x0009e80000100800 */
[----:B------:R5:W-:Y:S01]  /*11860*/  STL [R1], R0 ;  /* 0x0000000001007387 */ /* 0x000be20000100800 */
[C---:B----4-:R-:W-:Y:S02]  /*11870*/  PRMT R12, R15.reuse, 0x7773, RZ ;  /* 0x000077730f0c7816 */ /* 0x050fe400000000ff */
[----:B-----5:R-:W-:-:S03]  /*11880*/  PRMT R0, R15, 0x7772, RZ ;  /* 0x000077720f007816 */ /* 0x020fc600000000ff */
[----:B------:R4:W-:Y:S01]  /*11890*/  STL [R1+0x1c], R12 ;  /* 0x00001c0c01007387 */ /* 0x0009e20000100800 */
[----:B------:R-:W-:-:S03]  /*118a0*/  PRMT R13, R8, 0x7772, RZ ;  /* 0x00007772080d7816 */ /* 0x000fc600000000ff */
[----:B------:R5:W-:Y:S01]  /*118b0*/  STL [R1+0xc], R0 ;  /* 0x00000c0001007387 */ /* 0x000be20000100800 */
[C---:B----4-:R-:W-:Y:S02]  /*118c0*/  PRMT R12, R8.reuse, 0x7773, RZ ;  /* 0x00007773080c7816 */ /* 0x050fe400000000ff */
[----:B-----5:R-:W-:-:S03]  /*118d0*/  PRMT R0, R8, 0x7771, RZ ;  /* 0x0000777108007816 */ /* 0x020fc600000000ff */
[----:B------:R4:W-:Y:S04]  /*118e0*/  STL [R1+0x54], R12 ;  /* 0x0000540c01007387 */ /* 0x0009e80000100800 */
[----:B------:R-:W-:Y:S04]  /*118f0*/  STL [R1+0x44], R13 ;  /* 0x0000440d01007387 */ /* 0x000fe80000100800 */
[----:B------:R5:W-:Y:S01]  /*11900*/  STL [R1+0x34], R0 ;  /* 0x0000340001007387 */ /* 0x000be20000100800 */
[----:B----4-:R-:W-:Y:S02]  /*11910*/  PRMT R12, R8, 0x7770, RZ ;  /* 0x00007770080c7816 */ /* 0x010fe400000000ff */
[----:B------:R-:W-:-:S03]  /*11920*/  PRMT R8, R9, 0x7773, RZ ;  /* 0x0000777309087816 */ /* 0x000fc600000000ff */
[----:B------:R4:W-:Y:S01]  /*11930*/  STL [R1+0x24], R12 ;  /* 0x0000240c01007387 */ /* 0x0009e20000100800 */
[----:B-----5:R-:W-:-:S03]  /*11940*/  PRMT R0, R9, 0x7772, RZ ;  /* 0x0000777209007816 */ /* 0x020fc600000000ff */
[----:B------:R5:W-:Y:S04]  /*11950*/  STL [R1+0x5c], R8 ;  /* 0x00005c0801007387 */ /* 0x000be80000100800 */
[----:B------:R0:W-:Y:S01]  /*11960*/  STL [R1+0x48], R0 ;  /* 0x0000480001007387 */ /* 0x0001e20000100800 */
[C---:B----4-:R-:W-:Y:S02]  /*11970*/  PRMT R12, R9.reuse, 0x7771, RZ ;  /* 0x00007771090c7816 */ /* 0x050fe400000000ff */
[----:B-----5:R-:W-:-:S03]  /*11980*/  PRMT R8, R9, 0x7770, RZ ;  /* 0x0000777009087816 */ /* 0x020fc600000000ff */
[----:B------:R-:W-:Y:S01]  /*11990*/  STL [R1+0x38], R12 ;  /* 0x0000380c01007387 */ /* 0x000fe20000100800 */
[----:B0-----:R-:W-:-:S03]  /*119a0*/  PRMT R0, R10, 0x7773, RZ ;  /* 0x000077730a007816 */ /* 0x001fc600000000ff */
[----:B------:R0:W-:Y:S01]  /*119b0*/  STL [R1+0x28], R8 ;  /* 0x0000280801007387 */ /* 0x0001e20000100800 */
[----:B------:R-:W-:-:S03]  /*119c0*/  PRMT R9, R10, 0x7772, RZ ;  /* 0x000077720a097816 */ /* 0x000fc600000000ff */
[----:B------:R4:W-:Y:S01]  /*119d0*/  STL [R1+0x58], R0 ;  /* 0x0000580001007387 */ /* 0x0009e20000100800 */
[----:B------:R-:W5:Y:S01]  /*119e0*/  S2R R37, SR_TID.X ;  /* 0x0000000000257919 */ /* 0x000f620000002100 */
[C---:B0-----:R-:W-:Y:S02]  /*119f0*/  PRMT R8, R10.reuse, 0x7771, RZ ;  /* 0x000077710a087816 */ /* 0x041fe400000000ff */
[----:B----4-:R-:W-:Y:S01]  /*11a00*/  PRMT R0, R10, 0x7770, RZ ;  /* 0x000077700a007816 */ /* 0x010fe200000000ff */
[----:B------:R-:W-:Y:S04]  /*11a10*/  STL [R1+0x50], R9 ;  /* 0x0000500901007387 */ /* 0x000fe80000100800 */
[----:B------:R-:W-:Y:S04]  /*11a20*/  STL [R1+0x40], R8 ;  /* 0x0000400801007387 */ /* 0x000fe80000100800 */
[----:B------:R0:W-:Y:S02]  /*11a30*/  STL [R1+0x30], R0 ;  /* 0x0000300001007387 */ /* 0x0001e40000100800 */
[----:B0-----:R-:W0:Y:S01]  /*11a40*/  S2R R0, SR_CTAID.X ;  /* 0x0000000000007919 */ /* 0x001e220000002500 */
[----:B------:R-:W-:-:S02]  /*11a50*/  PRMT R9, R11, 0x7773, RZ ;  /* 0x000077730b097816 */ /* 0x000fc400000000ff */
[----:B------:R-:W-:-:S03]  /*11a60*/  PRMT R8, R11, 0x7772, RZ ;  /* 0x000077720b087816 */ /* 0x000fc600000000ff */
[----:B------:R4:W-:Y:S01]  /*11a70*/  STL [R1+0x68], R9 ;  /* 0x0000680901007387 */ /* 0x0009e20000100800 */
[----:B-----5:R-:W-:-:S03]  /*11a80*/  LOP3.LUT R37, R37, 0xff, RZ, 0xc0, !PT ;  /* 0x000000ff25257812 */ /* 0x020fc600078ec0ff */
[----:B------:R5:W-:Y:S01]  /*11a90*/  STL [R1+0x4c], R8 ;  /* 0x00004c0801007387 */ /* 0x000be20000100800 */
[C---:B----4-:R-:W-:Y:S02]  /*11aa0*/  PRMT R9, R11.reuse, 0x7771, RZ ;  /* 0x000077710b097816 */ /* 0x050fe400000000ff */
[----:B-----5:R-:W-:-:S03]  /*11ab0*/  PRMT R8, R11, 0x7770, RZ ;  /* 0x000077700b087816 */ /* 0x020fc600000000ff */
[----:B------:R4:W-:Y:S01]  /*11ac0*/  STL [R1+0x3c], R9 ;  /* 0x00003c0901007387 */ /* 0x0009e20000100800 */
[----:B------:R-:W-:-:S03]  /*11ad0*/  PRMT R10, R20, 0x7772, RZ ;  /* 0x00007772140a7816 */ /* 0x000fc600000000ff */
[----:B------:R5:W-:Y:S01]  /*11ae0*/  STL [R1+0x2c], R8 ;  /* 0x00002c0801007387 */ /* 0x000be20000100800 */
[----:B0-----:R-:W-:Y:S01]  /*11af0*/  IMAD R0, R0, 0x100, R37 ;  /* 0x0000010000007824 */ /* 0x001fe200078e0225 */
[C---:B----4-:R-:W-:Y:S01]  /*11b00*/  PRMT R9, R20.reuse, 0x7773, RZ ;  /* 0x0000777314097816 */ /* 0x050fe200000000ff */
[----:B------:R-:W0:Y:S01]  /*11b10*/  S2R R37, SR_TID.X ;  /* 0x0000000000257919 */ /* 0x000e220000002100 */
[----:B-----5:R-:W-:-:S03]  /*11b20*/  PRMT R8, R20, 0x7771, RZ ;  /* 0x0000777114087816 */ /* 0x020fc600000000ff */
[----:B------:R4:W-:Y:S04]  /*11b30*/  STL [R1+0x98], R9 ;  /* 0x0000980901007387 */ /* 0x0009e80000100800 */
[----:B------:R5:W-:Y:S01]  /*11b40*/  STL [R1+0x84], R10 ;  /* 0x0000840a01007387 */ /* 0x000be20000100800 */
[----:B----4-:R-:W-:-:S03]  /*11b50*/  PRMT R9, R20, 0x7770, RZ ;  /* 0x0000777014097816 */ /* 0x010fc600000000ff */
[----:B------:R4:W-:Y:S01]  /*11b60*/  STL [R1+0x74], R8 ;  /* 0x0000740801007387 */ /* 0x0009e20000100800 */
[----:B-----5:R-:W-:-:S03]  /*11b70*/  PRMT R10, R21, 0x7773, RZ ;  /* 0x00007773150a7816 */ /* 0x020fc600000000ff */
[----:B------:R5:W-:Y:S01]  /*11b80*/  STL [R1+0x64], R9 ;  /* 0x0000640901007387 */ /* 0x000be20000100800 */
[----:B----4-:R-:W-:-:S03]  /*11b90*/  PRMT R8, R21, 0x7772, RZ ;  /* 0x0000777215087816 */ /* 0x010fc600000000ff */
[----:B------:R4:W-:Y:S01]  /*11ba0*/  STL [R1+0x94], R10 ;  /* 0x0000940a01007387 */ /* 0x0009e20000100800 */
[----:B-----5:R-:W-:-:S03]  /*11bb0*/  PRMT R9, R21, 0x7771, RZ ;  /* 0x0000777115097816 */ /* 0x020fc600000000ff */
[----:B------:R5:W-:Y:S04]  /*11bc0*/  STL [R1+0x8c], R8 ;  /* 0x00008c0801007387 */ /* 0x000be80000100800 */
[----:B------:R0:W-:Y:S01]  /*11bd0*/  STL [R1+0x78], R9 ;  /* 0x0000780901007387 */ /* 0x0001e20000100800 */
[----:B----4-:R-:W-:Y:S02]  /*11be0*/  PRMT R10, R21, 0x7770, RZ ;  /* 0x00007770150a7816 */ /* 0x010fe400000000ff */
[----:B-----5:R-:W-:-:S03]  /*11bf0*/  PRMT R8, R22, 0x7773, RZ ;  /* 0x0000777316087816 */ /* 0x020fc600000000ff */
[----:B------:R4:W-:Y:S01]  /*11c00*/  STL [R1+0x60], R10 ;  /* 0x0000600a01007387 */ /* 0x0009e20000100800 */
[----:B0-----:R-:W-:-:S03]  /*11c10*/  PRMT R9, R22, 0x7772, RZ ;  /* 0x0000777216097816 */ /* 0x001fc600000000ff */
[----:B------:R0:W-:Y:S04]  /*11c20*/  STL [R1+0x9c], R8 ;  /* 0x00009c0801007387 */ /* 0x0001e80000100800 */
[----:B------:R5:W-:Y:S01]  /*11c30*/  STL [R1+0x88], R9 ;  /* 0x0000880901007387 */ /* 0x000be20000100800 */
[C---:B----4-:R-:W-:Y:S02]  /*11c40*/  PRMT R10, R22.reuse, 0x7770, RZ ;  /* 0x00007770160a7816 */ /* 0x050fe400000000ff */
[----:B0-----:R-:W-:Y:S02]  /*11c50*/  PRMT R8, R22, 0x7771, RZ ;  /* 0x0000777116087816 */ /* 0x001fe400000000ff */
[----:B-----5:R-:W-:-:S03]  /*11c60*/  PRMT R9, R23, 0x7773, RZ ;  /* 0x0000777317097816 */ /* 0x020fc600000000ff */
[----:B------:R0:W-:Y:S01]  /*11c70*/  STL [R1+0x80], R8 ;  /* 0x0000800801007387 */ /* 0x0001e20000100800 */
[----:B--2---:R-:W-:-:S03]  /*11c80*/  PRMT R39, R24, 0x7773, RZ ;  /* 0x0000777318277816 */ /* 0x004fc600000000ff */
[----:B------:R2:W-:Y:S04]  /*11c90*/  STL [R1+0x6c], R10 ;  /* 0x00006c0a01007387 */ /* 0x0005e80000100800 */
[----:B------:R4:W-:Y:S01]  /*11ca0*/  STL [R1+0x90], R9 ;  /* 0x0000900901007387 */ /* 0x0009e20000100800 */
[----:B0-----:R-:W-:Y:S02]  /*11cb0*/  SHF.R.U32.HI R8, RZ, 0x8, R37 ;  /* 0x00000008ff087819 */ /* 0x001fe40000011625 */
[C---:B--2---:R-:W-:Y:S02]  /*11cc0*/  PRMT R10, R23.reuse, 0x7772, RZ ;  /* 0x00007772170a7816 */ /* 0x044fe400000000ff */
[C---:B------:R-:W-:Y:S02]  /*11cd0*/  PRMT R37, R24.reuse, 0x7772, RZ ;  /* 0x0000777218257816 */ /* 0x040fe400000000ff */
[----:B----4-:R-:W-:Y:S01]  /*11ce0*/  PRMT R9, R23, 0x7771, RZ ;  /* 0x0000777117097816 */ /* 0x010fe200000000ff */
[----:B------:R-:W-:Y:S01]  /*11cf0*/  STL [R1+0x7c], R10 ;  /* 0x00007c0a01007387 */ /* 0x000fe20000100800 */
[----:B------:R-:W-:-:S03]  /*11d00*/  PRMT R38, R24, 0x7771, RZ ;  /* 0x0000777118267816 */ /* 0x000fc600000000ff */
[----:B------:R-:W-:Y:S04]  /*11d10*/  STL [R1+0x70], R9 ;  /* 0x0000700901007387 */ /* 0x000fe80000100800 */
[----:B------:R0:W-:Y:S01]  /*11d20*/  STL [R1+0x100], R39 ;  /* 0x0001002701007387 */ /* 0x0001e20000100800 */
[----:B------:R-:W-:-:S03]  /*11d30*/  PRMT R40, R25, 0x7771, RZ ;  /* 0x0000777119287816 */ /* 0x000fc600000000ff */
[----:B------:R2:W-:Y:S01]  /*11d40*/  STL [R1+0xf0], R37 ;  /* 0x0000f02501007387 */ /* 0x0005e20000100800 */
[C---:B------:R-:W-:Y:S02]  /*11d50*/  PRMT R41, R25.reuse, 0x7770, RZ ;  /* 0x0000777019297816 */ /* 0x040fe400000000ff */
[----:B0-----:R-:W-:Y:S02]  /*11d60*/  PRMT R39, R24, 0x7770, RZ ;  /* 0x0000777018277816 */ /* 0x001fe400000000ff */
[C---:B------:R-:W-:Y:S02]  /*11d70*/  PRMT R24, R25.reuse, 0x7772, RZ ;  /* 0x0000777219187816 */ /* 0x040fe400000000ff */
[----:B--2---:R-:W-:Y:S02]  /*11d80*/  PRMT R37, R25, 0x7773, RZ ;  /* 0x0000777319257816 */ /* 0x004fe400000000ff */
[----:B------:R-:W-:-:S03]  /*11d90*/  PRMT R25, R26, 0x7773, RZ ;  /* 0x000077731a197816 */ /* 0x000fc600000000ff */
[----:B------:R0:W-:Y:S01]  /*11da0*/  STL [R1+0xfc], R37 ;  /* 0x0000fc2501007387 */ /* 0x0001e20000100800 */
[----:B------:R-:W-:-:S03]  /*11db0*/  PRMT R42, R26, 0x7770, RZ ;  /* 0x000077701a2a7816 */ /* 0x000fc600000000ff */
[----:B------:R2:W-:Y:S04]  /*11dc0*/  STL [R1+0xec], R24 ;  /* 0x0000ec1801007387 */ /* 0x0005e80000100800 */
[----:B------:R4:W-:Y:S01]  /*11dd0*/  STL [R1+0xf8], R25 ;  /* 0x0000f81901007387 */ /* 0x0009e20000100800 */
[C---:B0-----:R-:W-:Y:S02]  /*11de0*/  PRMT R37, R26.reuse, 0x7771, RZ ;  /* 0x000077711a257816 */ /* 0x041fe400000000ff */
[----:B--2---:R-:W-:Y:S02]  /*11df0*/  PRMT R24, R26, 0x7772, RZ ;  /* 0x000077721a187816 */ /* 0x004fe400000000ff */
[C---:B------:R-:W-:Y:S02]  /*11e00*/  PRMT R26, R27.reuse, 0x7773, RZ ;  /* 0x000077731b1a7816 */ /* 0x040fe400000000ff */
[C---:B----4-:R-:W-:Y:S01]  /*11e10*/  PRMT R25, R27.reuse, 0x7772, RZ ;  /* 0x000077721b197816 */ /* 0x050fe200000000ff */
[----:B------:R0:W-:Y:S04]  /*11e20*/  STL [R1+0xdc], R24 ;  /* 0x0000dc1801007387 */ /* 0x0001e80000100800 */
[----:B------:R3:W-:Y:S04]  /*11e30*/  STL [R1+0xf4], R26 ;  /* 0x0000f41a01007387 */ /* 0x0007e80000100800 */
[----:B------:R2:W-:Y:S01]  /*11e40*/  STL [R1+0xc8], R25 ;  /* 0x0000c81901007387 */ /* 0x0005e20000100800 */
[----:B0-----:R-:W-:-:S02]  /*11e50*/  PRMT R24, R27, 0x7771, RZ ;  /* 0x000077711b187816 */ /* 0x001fc400000000ff */
[C---:B---3--:R-:W-:Y:S02]  /*11e60*/  PRMT R26, R28.reuse, 0x7772, RZ ;  /* 0x000077721c1a7816 */ /* 0x048fe400000000ff */
[C---:B--2---:R-:W-:Y:S01]  /*11e70*/  PRMT R25, R28.reuse, 0x7773, RZ ;  /* 0x000077731c197816 */ /* 0x044fe200000000ff */
[----:B------:R-:W-:Y:S04]  /*11e80*/  STL [R1+0xc4], R24 ;  /* 0x0000c41801007387 */ /* 0x000fe80000100800 */
[----:B------:R0:W-:Y:S04]  /*11e90*/  STL [R1+0xe8], R25 ;  /* 0x0000e81901007387 */ /* 0x0001e80000100800 */
[----:B------:R2:W-:Y:S01]  /*11ea0*/  STL [R1+0xe4], R26 ;  /* 0x0000e41a01007387 */ /* 0x0005e20000100800 */
[----:B0-----:R-:W-:-:S02]  /*11eb0*/  PRMT R25, R28, 0x7771, RZ ;  /* 0x000077711c197816 */ /* 0x001fc400000000ff */
[----:B--2---:R-:W-:-:S03]  /*11ec0*/  PRMT R26, R28, 0x7770, RZ ;  /* 0x000077701c1a7816 */ /* 0x004fc600000000ff */
[----:B------:R0:W-:Y:S01]  /*11ed0*/  STL [R1+0xe0], R25 ;  /* 0x0000e01901007387 */ /* 0x0001e20000100800 */
[----:B------:R-:W-:-:S03]  /*11ee0*/  PRMT R28, R29, 0x7773, RZ ;  /* 0x000077731d1c7816 */ /* 0x000fc600000000ff */
[----:B------:R2:W-:Y:S01]  /*11ef0*/  STL [R1+0xcc], R26 ;  /* 0x0000cc1a01007387 */ /* 0x0005e20000100800 */
[----:B-1----:R-:W-:Y:S01]  /*11f00*/  UIMAD UR4, UR7, UR4, URZ ;  /* 0x00000004070472a4 */ /* 0x002fe2000f8e02ff */
[C---:B0-----:R-:W-:Y:S02]  /*11f10*/  PRMT R25, R29.reuse, 0x7772, RZ ;  /* 0x000077721d197816 */ /* 0x041fe400000000ff */
[----:B------:R0:W-:Y:S01]  /*11f20*/  STL [R1+0xd8], R28 ;  /* 0x0000d81c01007387 */ /* 0x0001e20000100800 */
[C---:B--2---:R-:W-:Y:S01]  /*11f30*/  PRMT R26, R29.reuse, 0x7771, RZ ;  /* 0x000077711d1a7816 */ /* 0x044fe200000000ff */
[----:B------:R-:W-:Y:S02]  /*11f40*/  IMAD R0, R0, UR5, RZ ;  /* 0x0000000500007c24 */ /* 0x000fe4000f8e02ff */
[----:B------:R1:W-:Y:S01]  /*11f50*/  STL [R1+0xd4], R25 ;  /* 0x0000d41901007387 */ /* 0x0003e20000100800 */
[----:B------:R-:W-:Y:S02]  /*11f60*/  SGXT.U32 R8, R8, 0x1 ;  /* 0x000000010808781a */ /* 0x000fe40000000000 */
[----:B0-----:R-:W-:Y:S01]  /*11f70*/  PRMT R28, R29, 0x7770, RZ ;  /* 0x000077701d1c7816 */ /* 0x001fe200000000ff */
[----:B------:R0:W-:Y:S01]  /*11f80*/  STL [R1+0xd0], R26 ;  /* 0x0000d01a01007387 */ /* 0x0001e20000100800 */
[----:B------:R-:W-:Y:S01]  /*11f90*/  USHF.R.S32.HI UR5, URZ, 0x1f, UR4 ;  /* 0x0000001fff057899 */ /* 0x000fe20008011404 */
[----:B-1----:R-:W-:-:S02]  /*11fa0*/  PRMT R25, R30, 0x7773, RZ ;  /* 0x000077731e197816 */ /* 0x002fc400000000ff */
[----:B------:R1:W-:Y:S01]  /*11fb0*/  STL [R1+0xb4], R28 ;  /* 0x0000b41c01007387 */ /* 0x0003e20000100800 */
[----:B------:R-:W-:Y:S01]  /*11fc0*/  IADD3 R54, P3, P4, R0, UR4, R54 ;  /* 0x0000000400367c10 */ /* 0x000fe2000fc7e036 */
[----:B------:R-:W-:Y:S01]  /*11fd0*/  IMAD R35, R8, R48, RZ ;  /* 0x0000003008237224 */ /* 0x000fe200078e02ff */
[C---:B0-----:R-:W-:Y:S01]  /*11fe0*/  PRMT R26, R30.reuse, 0x7772, RZ ;  /* 0x000077721e1a7816 */ /* 0x041fe200000000ff */
[----:B------:R0:W-:Y:S01]  /*11ff0*/  STL [R1+0xc0], R25 ;  /* 0x0000c01901007387 */ /* 0x0001e20000100800 */
[----:B------:R-:W-:Y:S01]  /*12000*/  SHF.R.S32.HI R0, RZ, 0x1f, R0 ;  /* 0x0000001fff007819 */ /* 0x000fe20000011400 */
[----:B------:R-:W2:Y:S01]  /*12010*/  LDCU UR4, c[0x0][0x3ec] ;  /* 0x00007d80ff0477ac */ /* 0x000ea20008000800 */
[----:B-1----:R-:W-:Y:S01]  /*12020*/  PRMT R28, R30, 0x7771, RZ ;  /* 0x000077711e1c7816 */ /* 0x002fe200000000ff */
[----:B------:R1:W-:Y:S01]  /*12030*/  STL [R1+0xbc], R26 ;  /* 0x0000bc1a01007387 */ /* 0x0003e20000100800 */
[----:B------:R-:W-:Y:S02]  /*12040*/  IADD3.X R0, PT, PT, R0, UR5, R55, P3, P4 ;  /* 0x0000000500007c10 */ /* 0x000fe40009fe8437 */
[----:B0-----:R-:W-:Y:S01]  /*12050*/  PRMT R25, R30, 0x7770, RZ ;  /* 0x000077701e197816 */ /* 0x001fe200000000ff */
[----:B------:R0:W-:Y:S01]  /*12060*/  STL [R1+0xb8], R28 ;  /* 0x0000b81c01007387 */ /* 0x0001e20000100800 */
[----:B------:R-:W-:Y:S01]  /*12070*/  IMAD R55, R48, 0x2, R35 ;  /* 0x0000000230377824 */ /* 0x000fe200078e0223 */
[----:B-1----:R-:W-:-:S02]  /*12080*/  PRMT R26, R31, 0x7773, RZ ;  /* 0x000077731f1a7816 */ /* 0x002fc400000000ff */
[----:B------:R1:W-:Y:S01]  /*12090*/  STL [R1+0xa4], R25 ;  /* 0x0000a41901007387 */ /* 0x0003e20000100800 */
[-C--:B------:R-:W-:Y:S02]  /*120a0*/  IADD3 R34, P3, PT, R35, R54.reuse, RZ ;  /* 0x0000003623227210 */ /* 0x080fe40007f7e0ff */
[----:B0-----:R-:W-:Y:S01]  /*120b0*/  PRMT R28, R31, 0x7772, RZ ;  /* 0x000077721f1c7816 */ /* 0x001fe200000000ff */
[----:B------:R0:W-:Y:S01]  /*120c0*/  STL [R1+0xb0], R26 ;  /* 0x0000b01a01007387 */ /* 0x0001e20000100800 */
[----:B------:R-:W-:Y:S01]  /*120d0*/  PRMT R43, R27, 0x7770, RZ ;  /* 0x000077701b2b7816 */ /* 0x000fe200000000ff */
[----:B------:R-:W-:Y:S01]  /*120e0*/  IMAD R27, R48, 0x2, R55 ;  /* 0x00000002301b7824 */ /* 0x000fe200078e0237 */
[----:B-1----:R-:W-:Y:S01]  /*120f0*/  PRMT R25, R31, 0x7771, RZ ;  /* 0x000077711f197816 */ /* 0x002fe200000000ff */
[----:B------:R-:W-:Y:S01]  /*12100*/  STL [R1+0xac], R28 ;  /* 0x0000ac1c01007387 */ /* 0x000fe20000100800 */
[----:B------:R-:W-:Y:S02]  /*12110*/  IADD3 R24, P4, PT, R55, R54, RZ ;  /* 0x0000003637187210 */ /* 0x000fe40007f9e0ff */
[----:B0-----:R-:W-:-:S02]  /*12120*/  PRMT R26, R31, 0x7770, RZ ;  /* 0x000077701f1a7816 */ /* 0x001fc400000000ff */
[C---:B------:R-:W-:Y:S01]  /*12130*/  PRMT R49, R4.reuse, 0x7773, RZ ;  /* 0x0000777304317816 */ /* 0x040fe200000000ff */
[----:B------:R-:W3:Y:S01]  /*12140*/  LDL.LU R31, [R1+0x14] ;  /* 0x00001400011f7983 */ /* 0x000ee20000300800 */
[C---:B------:R-:W-:Y:S02]  /*12150*/  PRMT R44, R4.reuse, 0x7772, RZ ;  /* 0x00007772042c7816 */ /* 0x040fe400000000ff */
[C---:B------:R-:W-:Y:S01]  /*12160*/  PRMT R2, R4.reuse, 0x7771, RZ ;  /* 0x0000777104027816 */ /* 0x040fe200000000ff */
[----:B------:R0:W-:Y:S01]  /*12170*/  STL [R1+0xa8], R25 ;  /* 0x0000a81901007387 */ /* 0x0001e20000100800 */
[----:B------:R-:W-:Y:S02]  /*12180*/  PRMT R4, R4, 0x7770, RZ ;  /* 0x0000777004047816 */ /* 0x000fe400000000ff */
[-C--:B------:R-:W-:Y:S01]  /*12190*/  LEA.HI.X.SX32 R35, R35, R0.reuse, 0x1, P3 ;  /* 0x0000000023237211 */ /* 0x080fe200018f0eff */
[----:B------:R-:W-:Y:S01]  /*121a0*/  BAR.SYNC.DEFER_BLOCKING 0x0 ;  /* 0x0000000000007b1d */ /* 0x000fe20000010000 */
[----:B------:R-:W-:Y:S01]  /*121b0*/  PRMT R32, R5, 0x7770, RZ ;  /* 0x0000777005207816 */ /* 0x000fe200000000ff */
[----:B------:R-:W-:Y:S01]  /*121c0*/  IMAD R29, R48, 0x2, R27 ;  /* 0x00000002301d7824 */ /* 0x000fe200078e021b */
[----:B0-----:R-:W-:-:S03]  /*121d0*/  LEA.HI.X.SX32 R25, R55, R0, 0x1, P4 ;  /* 0x0000000037197211 */ /* 0x001fc600020f0eff */
[----:B------:R0:W-:Y:S01]  /*121e0*/  STL [R1+0xa0], R26 ;  /* 0x0000a01a01007387 */ /* 0x0001e20000100800 */
[----:B------:R-:W-:-:S03]  /*121f0*/  PRMT R50, R5, 0x7773, RZ ;  /* 0x0000777305327816 */ /* 0x000fc600000000ff */
[----:B------:R-:W4:Y:S01]  /*12200*/  LDL.LU R55, [R1+0xc] ;  /* 0x00000c0001377983 */ /* 0x000f220000300800 */
[----:B0-----:R-:W-:Y:S02]  /*12210*/  IADD3 R26, P3, PT, R27, R54, RZ ;  /* 0x000000361b1a7210 */ /* 0x001fe40007f7e0ff */
[----:B------:R-:W-:Y:S02]  /*12220*/  PRMT R45, R5, 0x7772, RZ ;  /* 0x00007772052d7816 */ /* 0x000fe400000000ff */
[----:B------:R-:W-:Y:S01]  /*12230*/  LEA.HI.X.SX32 R27, R27, R0, 0x1, P3 ;  /* 0x000000001b1b7211 */ /* 0x000fe200018f0eff */
[----:B------:R0:W-:Y:S01]  /*12240*/  STG.E.U8 desc[UR10][R34.64], R4 ;  /* 0x0000000422007986 */ /* 0x0001e2000c10110a */
[----:B------:R-:W-:Y:S02]  /*12250*/  IADD3 R28, P3, PT, R29, R54, RZ ;  /* 0x000000361d1c7210 */ /* 0x000fe40007f7e0ff */
[----:B------:R-:W-:Y:S01]  /*12260*/  PRMT R3, R5, 0x7771, RZ ;  /* 0x0000777105037816 */ /* 0x000fe200000000ff */
[----:B------:R1:W-:Y:S01]  /*12270*/  STG.E.U8 desc[UR10][R24.64], R32 ;  /* 0x0000002018007986 */ /* 0x0003e2000c10110a */
[----:B------:R-:W-:-:S02]  /*12280*/  PRMT R52, R6, 0x7773, RZ ;  /* 0x0000777306347816 */ /* 0x000fc400000000ff */
[C---:B------:R-:W-:Y:S02]  /*12290*/  PRMT R47, R6.reuse, 0x7772, RZ ;  /* 0x00007772062f7816 */ /* 0x040fe400000000ff */
[C---:B------:R-:W-:Y:S01]  /*122a0*/  PRMT R5, R6.reuse, 0x7771, RZ ;  /* 0x0000777106057816 */ /* 0x040fe200000000ff */
[----:B0-----:R-:W5:Y:S01]  /*122b0*/  LDL.LU R34, [R1+0x8] ;  /* 0x0000080001227983 */ /* 0x001f620000300800 */
[----:B------:R-:W-:-:S03]  /*122c0*/  PRMT R6, R6, 0x7770, RZ ;  /* 0x0000777006067816 */ /* 0x000fc600000000ff */
[----:B------:R-:W2:Y:S01]  /*122d0*/  LDL.LU R35, [R1+0x10] ;  /* 0x0000100001237983 */ /* 0x000ea20000300800 */
[C---:B------:R-:W-:Y:S01]  /*122e0*/  PRMT R51, R7.reuse, 0x7773, RZ ;  /* 0x0000777307337816 */ /* 0x040fe200000000ff */
[----:B------:R-:W-:Y:S02]  /*122f0*/  IMAD R4, R48, 0x2, R29 ;  /* 0x0000000230047824 */ /* 0x000fe400078e021d */
[----:B-1----:R-:W2:Y:S01]  /*12300*/  LDL.LU R32, [R1] ;  /* 0x0000000001207983 */ /* 0x002ea20000300800 */
[C---:B------:R-:W-:Y:S02]  /*12310*/  PRMT R46, R7.reuse, 0x7772, RZ ;  /* 0x00007772072e7816 */ /* 0x040fe400000000ff */
[C---:B------:R-:W-:Y:S02]  /*12320*/  PRMT R33, R7.reuse, 0x7771, RZ ;  /* 0x0000777107217816 */ /* 0x040fe400000000ff */
[----:B------:R-:W-:Y:S02]  /*12330*/  PRMT R7, R7, 0x7770, RZ ;  /* 0x0000777007077816 */ /* 0x000fe400000000ff */
[----:B------:R-:W-:Y:S01]  /*12340*/  LEA.HI.X.SX32 R29, R29, R0, 0x1, P3 ;  /* 0x000000001d1d7211 */ /* 0x000fe200018f0eff */
[----:B------:R-:W-:Y:S04]  /*12350*/  STG.E.U8 desc[UR10][R26.64], R6 ;  /* 0x000000061a007986 */ /* 0x000fe8000c10110a */
[----:B------:R0:W-:Y:S04]  /*12360*/  STG.E.U8 desc[UR10][R28.64], R7 ;  /* 0x000000071c007986 */ /* 0x0001e8000c10110a */
[----:B0-----:R-:W3:Y:S01]  /*12370*/  LDL.LU R29, [R1+0x4] ;  /* 0x00000400011d7983 */ /* 0x001ee20000300800 */
[----:B------:R-:W-:Y:S01]  /*12380*/  IADD3 R24, P3, PT, R4, R54, RZ ;  /* 0x0000003604187210 */ /* 0x000fe20007f7e0ff */
[----:B------:R-:W-:-:S03]  /*12390*/  IMAD R30, R48, 0x2, R4 ;  /* 0x00000002301e7824 */ /* 0x000fc600078e0204 */
[----:B------:R-:W-:Y:S01]  /*123a0*/  LEA.HI.X.SX32 R25, R4, R0, 0x1, P3 ;  /* 0x0000000004197211 */ /* 0x000fe200018f0eff */
[----:B------:R-:W-:Y:S01]  /*123b0*/  IMAD R4, R48, 0x2, R30 ;  /* 0x0000000230047824 */ /* 0x000fe200078e021e */
[----:B------:R-:W-:-:S03]  /*123c0*/  IADD3 R6, P3, PT, R30, R54, RZ ;  /* 0x000000361e067210 */ /* 0x000fc60007f7e0ff */
[----:B------:R-:W-:Y:S01]  /*123d0*/  IMAD R28, R48, 0x2, R4 ;  /* 0x00000002301c7824 */ /* 0x000fe200078e0204 */
[----:B------:R-:W-:Y:S01]  /*123e0*/  LEA.HI.X.SX32 R7, R30, R0, 0x1, P3 ;  /* 0x000000001e077211 */ /* 0x000fe200018f0eff */
[----:B------:R0:W-:Y:S01]  /*123f0*/  STG.E.U8 desc[UR10][R24.64], R2 ;  /* 0x0000000218007986 */ /* 0x0001e2000c10110a */
[----:B------:R-:W-:-:S03]  /*12400*/  IADD3 R26, P4, PT, R4, R54, RZ ;  /* 0x00000036041a7210 */ /* 0x000fc60007f9e0ff */
[----:B------:R1:W-:Y:S01]  /*12410*/  STG.E.U8 desc[UR10][R6.64], R3 ;  /* 0x0000000306007986 */ /* 0x0003e2000c10110a */
[----:B------:R-:W-:Y:S02]  /*12420*/  LEA.HI.X.SX32 R27, R4, R0, 0x1, P4 ;  /* 0x00000000041b7211 */ /* 0x000fe400020f0eff */
[----:B0-----:R-:W-:Y:S01]  /*12430*/  IADD3 R2, P3, PT, R28, R54, RZ ;  /* 0x000000361c027210 */ /* 0x001fe20007f7e0ff */
[----:B------:R-:W-:-:S03]  /*12440*/  IMAD R24, R48, 0x2, R28 ;  /* 0x0000000230187824 */ /* 0x000fc600078e021c */
[----:B-1----:R-:W-:Y:S01]  /*12450*/  LEA.HI.X.SX32 R3, R28, R0, 0x1, P3 ;  /* 0x000000001c037211 */ /* 0x002fe200018f0eff */
[----:B------:R-:W-:Y:S01]  /*12460*/  IMAD R7, R48, 0x2, R24 ;  /* 0x0000000230077824 */ /* 0x000fe200078e0218 */
[C---:B------:R-:W-:Y:S01]  /*12470*/  IADD3 R4, P3, PT, R24.reuse, R54, RZ ;  /* 0x0000003618047210 */ /* 0x040fe20007f7e0ff */
[----:B------:R0:W-:Y:S04]  /*12480*/  STG.E.U8 desc[UR10][R26.64], R5 ;  /* 0x000000051a007986 */ /* 0x0001e8000c10110a */
[----:B------:R1:W-:Y:S01]  /*12490*/  STG.E.U8 desc[UR10][R2.64], R33 ;  /* 0x0000002102007986 */ /* 0x0003e2000c10110a */
[----:B0-----:R-:W-:Y:S01]  /*124a0*/  LEA.HI.X.SX32 R5, R24, R0, 0x1, P3 ;  /* 0x0000000018057211 */ /* 0x001fe200018f0eff */
[----:B------:R-:W-:Y:S01]  /*124b0*/  IMAD R24, R48, 0x2, R7 ;  /* 0x0000000230187824 */ /* 0x000fe200078e0207 */
[----:B-1----:R-:W-:-:S03]  /*124c0*/  IADD3 R2, P3, PT, R7, R54, RZ ;  /* 0x0000003607027210 */ /* 0x002fc60007f7e0ff */
[----:B------:R-:W-:Y:S01]  /*124d0*/  IMAD R25, R48, 0x2, R24 ;  /* 0x0000000230197824 */ /* 0x000fe200078e0218 */
[C---:B------:R-:W-:Y:S01]  /*124e0*/  IADD3 R6, P4, PT, R24.reuse, R54, RZ ;  /* 0x0000003618067210 */ /* 0x040fe20007f9e0ff */
[----:B------:R0:W-:Y:S01]  /*124f0*/  STG.E.U8 desc[UR10][R4.64], R44 ;  /* 0x0000002c04007986 */ /* 0x0001e2000c10110a */
[-C--:B------:R-:W-:Y:S02]  /*12500*/  LEA.HI.X.SX32 R3, R7, R0.reuse, 0x1, P3 ;  /* 0x0000000007037211 */ /* 0x080fe400018f0eff */
[----:B------:R-:W-:Y:S01]  /*12510*/  LEA.HI.X.SX32 R7, R24, R0, 0x1, P4 ;  /* 0x0000000018077211 */ /* 0x000fe200020f0eff */
[C---:B------:R-:W-:Y:S01]  /*12520*/  IMAD R24, R48.reuse, 0x2, R25 ;  /* 0x0000000230187824 */ /* 0x040fe200078e0219 */
[C---:B0-----:R-:W-:Y:S01]  /*12530*/  IADD3 R4, P3, PT, R25.reuse, R54, RZ ;  /* 0x0000003619047210 */ /* 0x041fe20007f7e0ff */
[----:B------:R0:W-:Y:S03]  /*12540*/  STG.E.U8 desc[UR10][R2.64], R45 ;  /* 0x0000002d02007986 */ /* 0x0001e6000c10110a */
[----:B------:R-:W-:Y:S01]  /*12550*/  LEA.HI.X.SX32 R5, R25, R0, 0x1, P3 ;  /* 0x0000000019057211 */ /* 0x000fe200018f0eff */
[----:B------:R-:W-:Y:S01]  /*12560*/  IMAD R25, R48, 0x2, R24 ;  /* 0x0000000230197824 */ /* 0x000fe200078e0218 */
[----:B------:R1:W-:Y:S01]  /*12570*/  STG.E.U8 desc[UR10][R6.64], R47 ;  /* 0x0000002f06007986 */ /* 0x0003e2000c10110a */
[----:B0-----:R-:W-:-:S03]  /*12580*/  IADD3 R2, P3, PT, R24, R54, RZ ;  /* 0x0000003618027210 */ /* 0x001fc60007f7e0ff */
[----:B------:R0:W-:Y:S01]  /*12590*/  STG.E.U8 desc[UR10][R4.64], R46 ;  /* 0x0000002e04007986 */ /* 0x0001e2000c10110a */
[----:B-1----:R-:W-:Y:S01]  /*125a0*/  IMAD R7, R48, 0x2, R25 ;  /* 0x0000000230077824 */ /* 0x002fe200078e0219 */
[----:B------:R-:W-:-:S03]  /*125b0*/  LEA.HI.X.SX32 R3, R24, R0, 0x1, P3 ;  /* 0x0000000018037211 */ /* 0x000fc600018f0eff */
[C---:B------:R-:W-:Y:S01]  /*125c0*/  IMAD R24, R48.reuse, 0x2, R7 ;  /* 0x0000000230187824 */ /* 0x040fe200078e0207 */
[-C--:B0-----:R-:W-:Y:S01]  /*125d0*/  IADD3 R4, P3, PT, R25, R54.reuse, RZ ;  /* 0x0000003619047210 */ /* 0x081fe20007f7e0ff */
[----:B------:R0:W-:Y:S01]  /*125e0*/  STG.E.U8 desc[UR10][R2.64], R49 ;  /* 0x0000003102007986 */ /* 0x0001e2000c10110a */
[----:B------:R-:W-:Y:S02]  /*125f0*/  IADD3 R6, P4, PT, R7, R54, RZ ;  /* 0x0000003607067210 */ /* 0x000fe40007f9e0ff */
[-C--:B------:R-:W-:Y:S01]  /*12600*/  LEA.HI.X.SX32 R5, R25, R0.reuse, 0x1, P3 ;  /* 0x0000000019057211 */ /* 0x080fe200018f0eff */
[----:B------:R-:W-:Y:S01]  /*12610*/  IMAD R25, R48, 0x2, R24 ;  /* 0x0000000230197824 */ /* 0x000fe200078e0218 */
[----:B------:R-:W-:Y:S02]  /*12620*/  LEA.HI.X.SX32 R7, R7, R0, 0x1, P4 ;  /* 0x0000000007077211 */ /* 0x000fe400020f0eff */
        /* <DEDUP_REMOVED lines=9> */
[----:B------:R-:W-:Y:S01]  /*126c0*/  IMAD R25, R48, 0x2, R7 ;  /* 0x0000000230197824 */ /* 0x000fe200078e0207 */
[CC--:B0-----:R-:W-:Y:S01]  /*126d0*/  IADD3 R2, P3, PT, R24.reuse, R54.reuse, RZ ;  /* 0x0000003618027210 */ /* 0x0c1fe20007f7e0ff */
[----:B------:R0:W-:Y:S01]  /*126e0*/  STG.E.U8 desc[UR10][R4.64], R53 ;  /* 0x0000003504007986 */ /* 0x0001e2000c10110a */
[C---:B------:R-:W-:Y:S02]  /*126f0*/  IADD3 R6, P4, PT, R7.reuse, R54, RZ ;  /* 0x0000003607067210 */ /* 0x040fe40007f9e0ff */
[-C--:B------:R-:W-:Y:S01]  /*12700*/  LEA.HI.X.SX32 R3, R24, R0.reuse, 0x1, P3 ;  /* 0x0000000018037211 */ /* 0x080fe200018f0eff */
[----:B------:R-:W-:Y:S01]  /*12710*/  IMAD R24, R48, 0x2, R25 ;  /* 0x0000000230187824 */ /* 0x000fe200078e0219 */
[----:B------:R-:W-:Y:S02]  /*12720*/  PRMT R58, R14, 0x7770, RZ ;  /* 0x000077700e3a7816 */ /* 0x000fe400000000ff */
[----:B------:R-:W-:Y:S02]  /*12730*/  LEA.HI.X.SX32 R7, R7, R0, 0x1, P4 ;  /* 0x0000000007077211 */ /* 0x000fe400020f0eff */
[C---:B0-----:R-:W-:Y:S01]  /*12740*/  IADD3 R4, P3, PT, R25.reuse, R54, RZ ;  /* 0x0000003619047210 */ /* 0x041fe20007f7e0ff */
[----:B------:R0:W-:Y:S03]  /*12750*/  STG.E.U8 desc[UR10][R2.64], R56 ;  /* 0x0000003802007986 */ /* 0x0001e6000c10110a */
[----:B------:R-:W-:Y:S01]  /*12760*/  LEA.HI.X.SX32 R5, R25, R0, 0x1, P3 ;  /* 0x0000000019057211 */ /* 0x000fe200018f0eff */
[----:B------:R-:W-:Y:S01]  /*12770*/  IMAD R25, R48, 0x2, R24 ;  /* 0x0000000230197824 */ /* 0x000fe200078e0218 */
[----:B------:R-:W-:Y:S01]  /*12780*/  PRMT R57, R15, 0x7770, RZ ;  /* 0x000077700f397816 */ /* 0x000fe200000000ff */
        /* <DEDUP_REMOVED lines=16> */
[----:B------:R-:W-:-:S02]  /*12890*/  PRMT R61, R15, 0x7771, RZ ;  /* 0x000077710f3d7816 */ /* 0x000fc400000000ff */
[----:B0-----:R-:W-:-:S04]  /*128a0*/  IADD3 R4, P3, PT, R25, R54, RZ ;  /* 0x0000003619047210 */ /* 0x001fc80007f7e0ff */
[----:B------:R-:W-:Y:S01]  /*128b0*/  LEA.HI.X.SX32 R5, R25, R0, 0x1, P3 ;  /* 0x0000000019057211 */ /* 0x000fe200018f0eff */
[----:B--2---:R0:W-:Y:S04]  /*128c0*/  STG.E.U8 desc[UR10][R6.64], R32 ;  /* 0x0000002006007986 */ /* 0x0041e8000c10110a */
[----:B------:R1:W-:Y:S01]  /*128d0*/  STG.E.U8 desc[UR10][R2.64], R61 ;  /* 0x0000003d02007986 */ /* 0x0003e2000c10110a */
[----:B0-----:R-:W-:-:S03]  /*128e0*/  IMAD R7, R48, 0x2, R24 ;  /* 0x0000000230077824 */ /* 0x001fc600078e0218 */
[----:B------:R-:W2:Y:S01]  /*128f0*/  LDL.LU R32, [R1+0x18] ;  /* 0x0000180001207983 */ /* 0x000ea20000300800 */
[----:B-1----:R-:W-:Y:S01]  /*12900*/  IADD3 R2, P3, PT, R24, R54, RZ ;  /* 0x0000003618027210 */ /* 0x002fe20007f7e0ff */
[----:B------:R-:W-:Y:S02]  /*12910*/  IMAD R25, R48, 0x2, R7 ;  /* 0x0000000230197824 */ /* 0x000fe400078e0207 */
[----:B------:R-:W2:Y:S01]  /*12920*/  LDL.LU R30, [R1+0x20] ;  /* 0x00002000011e7983 */ /* 0x000ea20000300800 */
[----:B------:R-:W-:Y:S01]  /*12930*/  LEA.HI.X.SX32 R3, R24, R0, 0x1, P3 ;  /* 0x0000000018037211 */ /* 0x000fe200018f0eff */
[----:B------:R-:W-:Y:S02]  /*12940*/  IMAD R24, R48, 0x2, R25 ;  /* 0x0000000230187824 */ /* 0x000fe400078e0219 */
[----:B---3--:R0:W-:Y:S01]  /*12950*/  STG.E.U8 desc[UR10][R4.64], R29 ;  /* 0x0000001d04007986 */ /* 0x0081e2000c10110a */
[----:B------:R-:W-:-:S03]  /*12960*/  IADD3 R6, P4, PT, R7, R54, RZ ;  /* 0x0000003607067210 */ /* 0x000fc60007f9e0ff */
[----:B-----5:R1:W-:Y:S01]  /*12970*/  STG.E.U8 desc[UR10][R2.64], R34 ;  /* 0x0000002202007986 */ /* 0x0203e2000c10110a */
[----:B------:R-:W-:-:S03]  /*12980*/  LEA.HI.X.SX32 R7, R7, R0, 0x1, P4 ;  /* 0x0000000007077211 */ /* 0x000fc600020f0eff */
[----:B0-----:R-:W3:Y:S01]  /*12990*/  LDL.LU R29, [R1+0x1c] ;  /* 0x00001c00011d7983 */ /* 0x001ee20000300800 */
[----:B------:R-:W-:-:S03]  /*129a0*/  IADD3 R4, P3, PT, R25, R54, RZ ;  /* 0x0000003619047210 */ /* 0x000fc60007f7e0ff */
[----:B-1----:R-:W5:Y:S01]  /*129b0*/  LDL.LU R34, [R1+0x24] ;  /* 0x0000240001227983 */ /* 0x002f620000300800 */
[----:B------:R-:W-:Y:S02]  /*129c0*/  LEA.HI.X.SX32 R5, R25, R0, 0x1, P3 ;  /* 0x0000000019057211 */ /* 0x000fe400018f0eff */
[C---:B------:R-:W-:Y:S01]  /*129d0*/  IADD3 R2, P3, PT, R24.reuse, R54, RZ ;  /* 0x0000003618027210 */ /* 0x040fe20007f7e0ff */
[----:B------:R0:W-:Y:S03]  /*129e0*/  STG.E.U8 desc[UR10][R6.64], R35 ;  /* 0x0000002306007986 */ /* 0x0001e6000c10110a */
[----:B------:R-:W-:Y:S01]  /*129f0*/  LEA.HI.X.SX32 R3, R24, R0, 0x1, P3 ;  /* 0x0000000018037211 */ /* 0x000fe200018f0eff */
[----:B----4-:R1:W-:Y:S04]  /*12a00*/  STG.E.U8 desc[UR10][R4.64], R55 ;  /* 0x0000003704007986 */ /* 0x0103e8000c10110a */
[----:B------:R4:W-:Y:S04]  /*12a10*/  STG.E.U8 desc[UR10][R2.64], R31 ;  /* 0x0000001f02007986 */ /* 0x0009e8000c10110a */
[----:B0-----:R-:W5:Y:S04]  /*12a20*/  LDL.LU R35, [R1+0x28] ;  /* 0x0000280001237983 */ /* 0x001f680000300800 */
[----:B-1----:R-:W5:Y:S04]  /*12a30*/  LDL.LU R55, [R1+0x30] ;  /* 0x0000300001377983 */ /* 0x002f680000300800 */
[----:B----4-:R-:W4:Y:S01]  /*12a40*/  LDL.LU R31, [R1+0x2c] ;  /* 0x00002c00011f7983 */ /* 0x010f220000300800 */
[----:B------:R-:W-:-:S04]  /*12a50*/  IMAD R25, R48, 0x2, R24 ;  /* 0x0000000230197824 */ /* 0x000fc800078e0218 */
[----:B------:R-:W-:Y:S01]  /*12a60*/  IMAD R7, R48, 0x2, R25 ;  /* 0x0000000230077824 */ /* 0x000fe200078e0219 */
[----:B------:R-:W-:-:S03]  /*12a70*/  IADD3 R4, P3, PT, R25, R54, RZ ;  /* 0x0000003619047210 */ /* 0x000fc60007f7e0ff */
[C---:B------:R-:W-:Y:S01]  /*12a80*/  IMAD R24, R48.reuse, 0x2, R7 ;  /* 0x0000000230187824 */ /* 0x040fe200078e0207 */
[----:B------:R-:W-:Y:S02]  /*12a90*/  IADD3 R6, P4, PT, R7, R54, RZ ;  /* 0x0000003607067210 */ /* 0x000fe40007f9e0ff */
[----:B------:R-:W-:Y:S01]  /*12aa0*/  LEA.HI.X.SX32 R5, R25, R0, 0x1, P3 ;  /* 0x0000000019057211 */ /* 0x000fe200018f0eff */
[----:B------:R-:W-:Y:S01]  /*12ab0*/  IMAD R25, R48, 0x2, R24 ;  /* 0x0000000230197824 */ /* 0x000fe200078e0218 */
[C---:B------:R-:W-:Y:S02]  /*12ac0*/  IADD3 R2, P3, PT, R24.reuse, R54, RZ ;  /* 0x0000003618027210 */ /* 0x040fe40007f7e0ff */
[-C--:B------:R-:W-:Y:S02]  /*12ad0*/  LEA.HI.X.SX32 R7, R7, R0.reuse, 0x1, P4 ;  /* 0x0000000007077211 */ /* 0x080fe400020f0eff */
[----:B------:R-:W-:Y:S01]  /*12ae0*/  LEA.HI.X.SX32 R3, R24, R0, 0x1, P3 ;  /* 0x0000000018037211 */ /* 0x000fe200018f0eff */
[C---:B------:R-:W-:Y:S01]  /*12af0*/  IMAD R24, R48.reuse, 0x2, R25 ;  /* 0x0000000230187824 */ /* 0x040fe200078e0219 */
[----:B--2---:R0:W-:Y:S04]  /*12b00*/  STG.E.U8 desc[UR10][R4.64], R32 ;  /* 0x0000002004007986 */ /* 0x0041e8000c10110a */
[----:B------:R1:W-:Y:S04]  /*12b10*/  STG.E.U8 desc[UR10][R6.64], R30 ;  /* 0x0000001e06007986 */ /* 0x0003e8000c10110a */
[----:B0-----:R-:W2:Y:S01]  /*12b20*/  LDL.LU R32, [R1+0x34] ;  /* 0x0000340001207983 */ /* 0x001ea20000300800 */
[----:B------:R-:W-:Y:S01]  /*12b30*/  IADD3 R4, P3, PT, R25, R54, RZ ;  /* 0x0000003619047210 */ /* 0x000fe20007f7e0ff */
[----:B-1----:R-:W-:-:S03]  /*12b40*/  IMAD R7, R48, 0x2, R24 ;  /* 0x0000000230077824 */ /* 0x002fc600078e0218 */
[----:B------:R-:W-:Y:S01]  /*12b50*/  LEA.HI.X.SX32 R5, R25, R0, 0x1, P3 ;  /* 0x0000000019057211 */ /* 0x000fe200018f0eff */
[----:B------:R-:W2:Y:S01]  /*12b60*/  LDL.LU R30, [R1+0x38] ;  /* 0x00003800011e7983 */ /* 0x000ea20000300800 */
[----:B------:R-:W-:-:S03]  /*12b70*/  IMAD R25, R48, 0x2, R7 ;  /* 0x0000000230197824 */ /* 0x000fc600078e0207 */
[----:B---3--:R0:W-:Y:S01]  /*12b80*/  STG.E.U8 desc[UR10][R2.64], R29 ;  /* 0x0000001d02007986 */ /* 0x0081e2000c10110a */
[----:B------:R-:W-:-:S03]  /*12b90*/  IADD3 R6, P4, PT, R7, R54, RZ ;  /* 0x0000003607067210 */ /* 0x000fc60007f9e0ff */
[----:B-----5:R1:W-:Y:S01]  /*12ba0*/  STG.E.U8 desc[UR10][R4.64], R34 ;  /* 0x0000002204007986 */ /* 0x0203e2000c10110a */
[----:B0-----:R-:W-:-:S03]  /*12bb0*/  IADD3 R2, P3, PT, R24, R54, RZ ;  /* 0x0000003618027210 */ /* 0x001fc60007f7e0ff */
[----:B------:R-:W3:Y:S01]  /*12bc0*/  LDL.LU R29, [R1+0x40] ;  /* 0x00004000011d7983 */ /* 0x000ee20000300800 */
[----:B------:R-:W-:-:S03]  /*12bd0*/  LEA.HI.X.SX32 R3, R24, R0, 0x1, P3 ;  /* 0x0000000018037211 */ /* 0x000fc600018f0eff */
[----:B-1----:R-:W5:Y:S01]  /*12be0*/  LDL.LU R34, [R1+0x3c] ;  /* 0x00003c0001227983 */ /* 0x002f620000300800 */
[----:B------:R-:W-:Y:S02]  /*12bf0*/  IADD3 R4, P3, PT, R25, R54, RZ ;  /* 0x0000003619047210 */ /* 0x000fe40007f7e0ff */
[-C--:B------:R-:W-:Y:S02]  /*12c00*/  LEA.HI.X.SX32 R7, R7, R0.reuse, 0x1, P4 ;  /* 0x0000000007077211 */ /* 0x080fe400020f0eff */
[----:B------:R-:W-:Y:S01]  /*12c10*/  LEA.HI.X.SX32 R5, R25, R0, 0x1, P3 ;  /* 0x0000000019057211 */ /* 0x000fe200018f0eff */
[----:B------:R0:W-:Y:S04]  /*12c20*/  STG.E.U8 desc[UR10][R2.64], R35 ;  /* 0x0000002302007986 */ /* 0x0001e8000c10110a */
[----:B------:R-:W-:Y:S04]  /*12c30*/  STG.E.U8 desc[UR10][R6.64], R55 ;  /* 0x0000003706007986 */ /* 0x000fe8000c10110a */
[----:B----4-:R1:W-:Y:S04]  /*12c40*/  STG.E.U8 desc[UR10][R4.64], R31 ;  /* 0x0000001f04007986 */ /* 0x0103e8000c10110a */
[----:B0-----:R-:W4:Y:S04]  /*12c50*/  LDL.LU R35, [R1+0x44] ;  /* 0x0000440001237983 */ /* 0x001f280000300800 */
[----:B-1----:R-:W4:Y:S04]  /*12c60*/  LDL.LU R31, [R1+0x48] ;  /* 0x00004800011f7983 */ /* 0x002f280000300800 */
[----:B------:R-:W4:Y:S01]  /*12c70*/  LDL.LU R55, [R1+0x50] ;  /* 0x0000500001377983 */ /* 0x000f220000300800 */
[----:B------:R-:W-:-:S04]  /*12c80*/  IMAD R24, R48, 0x2, R25 ;  /* 0x0000000230187824 */ /* 0x000fc800078e0219 */
[----:B------:R-:W-:Y:S01]  /*12c90*/  IMAD R25, R48, 0x2, R24 ;  /* 0x0000000230197824 */ /* 0x000fe200078e0218 */
[----:B------:R-:W-:-:S03]  /*12ca0*/  IADD3 R2, P3, PT, R24, R54, RZ ;  /* 0x0000003618027210 */ /* 0x000fc60007f7e0ff */
[----:B------:R-:W-:Y:S01]  /*12cb0*/  IMAD R7, R48, 0x2, R25 ;  /* 0x0000000230077824 */ /* 0x000fe200078e0219 */
[----:B------:R-:W-:Y:S02]  /*12cc0*/  LEA.HI.X.SX32 R3, R24, R0, 0x1, P3 ;  /* 0x0000000018037211 */ /* 0x000fe400018f0eff */
[-C--:B------:R-:W-:Y:S01]  /*12cd0*/  IADD3 R4, P3, PT, R25, R54.reuse, RZ ;  /* 0x0000003619047210 */ /* 0x080fe20007f7e0ff */
[C---:B------:R-:W-:Y:S01]  /*12ce0*/  IMAD R24, R48.reuse, 0x2, R7 ;  /* 0x0000000230187824 */ /* 0x040fe200078e0207 */
[----:B------:R-:W-:Y:S02]  /*12cf0*/  IADD3 R6, P4, PT, R7, R54, RZ ;  /* 0x0000003607067210 */ /* 0x000fe40007f9e0ff */
[-C--:B------:R-:W-:Y:S01]  /*12d00*/  LEA.HI.X.SX32 R5, R25, R0.reuse, 0x1, P3 ;  /* 0x0000000019057211 */ /* 0x080fe200018f0eff */
[----:B------:R-:W-:Y:S01]  /*12d10*/  IMAD R25, R48, 0x2, R24 ;  /* 0x0000000230197824 */ /* 0x000fe200078e0218 */
[----:B------:R-:W-:Y:S01]  /*12d20*/  LEA.HI.X.SX32 R7, R7, R0, 0x1, P4 ;  /* 0x0000000007077211 */ /* 0x000fe200020f0eff */
[----:B--2---:R0:W-:Y:S04]  /*12d30*/  STG.E.U8 desc[UR10][R2.64], R32 ;  /* 0x0000002002007986 */ /* 0x0041e8000c10110a */
[----:B------:R1:W-:Y:S04]  /*12d40*/  STG.E.U8 desc[UR10][R4.64], R30 ;  /* 0x0000001e04007986 */ /* 0x0003e8000c10110a */
[----:B0-----:R-:W2:Y:S01]  /*12d50*/  LDL.LU R32, [R1+0x4c] ;  /* 0x00004c0001207983 */ /* 0x001ea20000300800 */
[----:B------:R-:W-:-:S04]  /*12d60*/  IADD3 R2, P3, PT, R24, R54, RZ ;  /* 0x0000003618027210 */ /* 0x000fc80007f7e0ff */
[----:B------:R-:W-:Y:S01]  /*12d70*/  LEA.HI.X.SX32 R3, R24, R0, 0x1, P3 ;  /* 0x0000000018037211 */ /* 0x000fe200018f0eff */
[----:B------:R-:W-:Y:S01]  /*12d80*/  IMAD R24, R48, 0x2, R25 ;  /* 0x0000000230187824 */ /* 0x000fe200078e0219 */
[----:B-1----:R-:W2:Y:S01]  /*12d90*/  LDL.LU R30, [R1+0x54] ;  /* 0x00005400011e7983 */ /* 0x002ea20000300800 */
[----:B------:R-:W-:-:S03]  /*12da0*/  IADD3 R4, P3, PT, R25, R54, RZ ;  /* 0x0000003619047210 */ /* 0x000fc60007f7e0ff */
[----:B---3--:R0:W-:Y:S01]  /*12db0*/  STG.E.U8 desc[UR10][R6.64], R29 ;  /* 0x0000001d06007986 */ /* 0x0081e2000c10110a */
[----:B------:R-:W-:-:S03]  /*12dc0*/  LEA.HI.X.SX32 R5, R25, R0, 0x1, P3 ;  /* 0x0000000019057211 */ /* 0x000fc600018f0eff */
[----:B-----5:R1:W-:Y:S04]  /*12dd0*/  STG.E.U8 desc[UR10][R2.64], R34 ;  /* 0x0000002202007986 */ /* 0x0203e8000c10110a */
[----:B0-----:R-:W3:Y:S04]  /*12de0*/  LDL.LU R29, [R1+0x5c] ;  /* 0x00005c00011d7983 */ /* 0x001ee80000300800 */
[----:B-1----:R-:W5:Y:S01]  /*12df0*/  LDL.LU R34, [R1+0x58] ;  /* 0x0000580001227983 */ /* 0x002f620000300800 */
[----:B------:R-:W-:-:S04]  /*12e00*/  IADD3 R2, P3, PT, R24, R54, RZ ;  /* 0x0000003618027210 */ /* 0x000fc80007f7e0ff */
[----:B------:R-:W-:Y:S01]  /*12e10*/  LEA.HI.X.SX32 R3, R24, R0, 0x1, P3 ;  /* 0x0000000018037211 */ /* 0x000fe200018f0eff */
[----:B----4-:R0:W-:Y:S01]  /*12e20*/  STG.E.U8 desc[UR10][R4.64], R35 ;  /* 0x0000002304007986 */ /* 0x0101e2000c10110a */
[----:B------:R-:W-:-:S03]  /*12e30*/  IMAD R7, R48, 0x2, R24 ;  /* 0x0000000230077824 */ /* 0x000fc600078e0218 */
[----:B------:R1:W-:Y:S04]  /*12e40*/  STG.E.U8 desc[UR10][R2.64], R31 ;  /* 0x0000001f02007986 */ /* 0x0003e8000c10110a */
[----:B0-----:R-:W4:Y:S01]  /*12e50*/  LDL.LU R35, [R1+0x68] ;  /* 0x0000680001237983 */ /* 0x001f220000300800 */
[----:B------:R-:W-:-:S03]  /*12e60*/  IADD3 R6, P4, PT, R7, R54, RZ ;  /* 0x0000003607067210 */ /* 0x000fc60007f9e0ff */
[----:B-1----:R-:W4:Y:S01]  /*12e70*/  LDL.LU R31, [R1+0x64] ;  /* 0x00006400011f7983 */ /* 0x002f220000300800 */
[----:B------:R-:W-:Y:S01]  /*12e80*/  IMAD R25, R48, 0x2, R7 ;  /* 0x0000000230197824 */ /* 0x000fe200078e0207 */
[----:B------:R-:W-:-:S05]  /*12e90*/  LEA.HI.X.SX32 R7, R7, R0, 0x1, P4 ;  /* 0x0000000007077211 */ /* 0x000fca00020f0eff */
[----:B------:R0:W-:Y:S04]  /*12ea0*/  STG.E.U8 desc[UR10][R6.64], R55 ;  /* 0x0000003706007986 */ /* 0x0001e8000c10110a */
[----:B0-----:R-:W4:Y:S01]  /*12eb0*/  LDL.LU R55, [R1+0x60] ;  /* 0x0000600001377983 */ /* 0x001f220000300800 */
[----:B------:R-:W-:Y:S01]  /*12ec0*/  IADD3 R4, P3, PT, R25, R54, RZ ;  /* 0x0000003619047210 */ /* 0x000fe20007f7e0ff */
[----:B------:R-:W-:-:S03]  /*12ed0*/  IMAD R24, R48, 0x2, R25 ;  /* 0x0000000230187824 */ /* 0x000fc600078e0219 */
[----:B------:R-:W-:Y:S01]  /*12ee0*/  LEA.HI.X.SX32 R5, R25, R0, 0x1, P3 ;  /* 0x0000000019057211 */ /* 0x000fe200018f0eff */
[----:B------:R-:W-:Y:S01]  /*12ef0*/  IMAD R25, R48, 0x2, R24 ;  /* 0x0000000230197824 */ /* 0x000fe200078e0218 */
[----:B------:R-:W-:-:S03]  /*12f00*/  IADD3 R2, P3, PT, R24, R54, RZ ;  /* 0x0000003618027210 */ /* 0x000fc60007f7e0ff */
[----:B------:R-:W-:Y:S01]  /*12f10*/  IMAD R7, R48, 0x2, R25 ;  /* 0x0000000230077824 */ /* 0x000fe200078e0219 */
[----:B------:R-:W-:-:S03]  /*12f20*/  LEA.HI.X.SX32 R3, R24, R0, 0x1, P3 ;  /* 0x0000000018037211 */ /* 0x000fc600018f0eff */
[----:B------:R-:W-:Y:S01]  /*12f30*/  IMAD R24, R48, 0x2, R7 ;  /* 0x0000000230187824 */ /* 0x000fe200078e0207 */
[----:B------:R-:W-:-:S04]  /*12f40*/  IADD3 R6, P4, PT, R7, R54, RZ ;  /* 0x0000003607067210 */ /* 0x000fc80007f9e0ff */
[----:B------:R-:W-:Y:S01]  /*12f50*/  LEA.HI.X.SX32 R7, R7, R0, 0x1, P4 ;  /* 0x0000000007077211 */ /* 0x000fe200020f0eff */
[----:B--2---:R0:W-:Y:S04]  /*12f60*/  STG.E.U8 desc[UR10][R4.64], R32 ;  /* 0x0000002004007986 */ /* 0x0041e8000c10110a */
[----:B------:R1:W-:Y:S01]  /*12f70*/  STG.E.U8 desc[UR10][R2.64], R30 ;  /* 0x0000001e02007986 */ /* 0x0003e2000c10110a */
[----:B0-----:R-:W-:-:S03]  /*12f80*/  IADD3 R4, P3, PT, R25, R54, RZ ;  /* 0x0000003619047210 */ /* 0x001fc60007f7e0ff */
[----:B------:R-:W2:Y:S01]  /*12f90*/  LDL.LU R32, [R1+0x6c] ;  /* 0x00006c0001207983 */ /* 0x000ea20000300800 */
[----:B------:R-:W-:Y:S01]  /*12fa0*/  LEA.HI.X.SX32 R5, R25, R0, 0x1, P3 ;  /* 0x0000000019057211 */ /* 0x000fe200018f0eff */
[----:B------:R-:W-:Y:S01]  /*12fb0*/  IMAD R25, R48, 0x2, R24 ;  /* 0x0000000230197824 */ /* 0x000fe200078e0218 */
[----:B-1----:R-:W-:-:S04]  /*12fc0*/  IADD3 R2, P3, PT, R24, R54, RZ ;  /* 0x0000003618027210 */ /* 0x002fc80007f7e0ff */
[----:B------:R-:W-:Y:S01]  /*12fd0*/  LEA.HI.X.SX32 R3, R24, R0, 0x1, P3 ;  /* 0x0000000018037211 */ /* 0x000fe200018f0eff */
[----:B---3--:R-:W-:Y:S04]  /*12fe0*/  STG.E.U8 desc[UR10][R4.64], R29 ;  /* 0x0000001d04007986 */ /* 0x008fe8000c10110a */
[----:B-----5:R0:W-:Y:S02]  /*12ff0*/  STG.E.U8 desc[UR10][R6.64], R34 ;  /* 0x0000002206007986 */ /* 0x0201e4000c10110a */
[C---:B0-----:R-:W-:Y:S02]  /*13000*/  IADD3 R6, P3, PT, R25.reuse, R54, RZ ;  /* 0x0000003619067210 */ /* 0x041fe40007f7e0ff */
[----:B------:R-:W3:Y:S02]  /*13010*/  LDL.LU R34, [R1+0x74] ;  /* 0x0000740001227983 */ /* 0x000ee40000300800 */
[----:B------:R-:W-:Y:S01]  /*13020*/  LEA.HI.X.SX32 R7, R25, R0, 0x1, P3 ;  /* 0x0000000019077211 */ /* 0x000fe200018f0eff */
[----:B------:R-:W-:Y:S01]  /*13030*/  IMAD R5, R48, 0x2, R25 ;  /* 0x0000000230057824 */ /* 0x000fe200078e0219 */
[----:B----4-:R0:W-:Y:S04]  /*13040*/  STG.E.U8 desc[UR10][R2.64], R35 ;  /* 0x0000002302007986 */ /* 0x0101e8000c10110a */
[----:B------:R1:W-:Y:S04]  /*13050*/  STG.E.U8 desc[UR10][R6.64], R31 ;  /* 0x0000001f06007986 */ /* 0x0003e8000c10110a */
[----:B0-----:R-:W4:Y:S01]  /*13060*/  LDL.LU R35, [R1+0x78] ;  /* 0x0000780001237983 */ /* 0x001f220000300800 */
[----:B------:R-:W-:-:S03]  /*13070*/  IADD3 R4, P4, PT, R5, R54, RZ ;  /* 0x0000003605047210 */ /* 0x000fc60007f9e0ff */
[----:B-1----:R-:W5:Y:S01]  /*13080*/  LDL.LU R31, [R1+0x80] ;  /* 0x00008000011f7983 */ /* 0x002f620000300800 */
[----:B------:R-:W-:Y:S01]  /*13090*/  IMAD R26, R48, 0x2, R5 ;  /* 0x00000002301a7824 */ /* 0x000fe200078e0205 */
[----:B------:R-:W-:-:S05]  /*130a0*/  LEA.HI.X.SX32 R5, R5, R0, 0x1, P4 ;  /* 0x0000000005057211 */ /* 0x000fca00020f0eff */
[----:B------:R0:W-:Y:S04]  /*130b0*/  STG.E.U8 desc[UR10][R4.64], R55 ;  /* 0x0000003704007986 */ /* 0x0001e8000c10110a */
[----:B0-----:R-:W5:Y:S01]  /*130c0*/  LDL.LU R55, [R1+0x70] ;  /* 0x0000700001377983 */ /* 0x001f620000300800 */
[----:B------:R-:W-:Y:S01]  /*130d0*/  IMAD R24, R48, 0x2, R26 ;  /* 0x0000000230187824 */ /* 0x000fe200078e021a */
[----:B------:R-:W-:Y:S02]  /*130e0*/  IADD3 R2, P3, PT, R26, R54, RZ ;  /* 0x000000361a027210 */ /* 0x000fe40007f7e0ff */
[----:B------:R-:W5:Y:S01]  /*130f0*/  LDL.LU R44, [R1+0x84] ;  /* 0x00008400012c7983 */ /* 0x000f620000300800 */
[----:B------:R-:W-:Y:S01]  /*13100*/  IMAD R25, R48, 0x2, R24 ;  /* 0x0000000230197824 */ /* 0x000fe200078e0218 */
[----:B------:R-:W-:-:S02]  /*13110*/  LEA.HI.X.SX32 R3, R26, R0, 0x1, P3 ;  /* 0x000000001a037211 */ /* 0x000fc400018f0eff */
[----:B------:R-:W-:Y:S01]  /*13120*/  IADD3 R4, P3, PT, R24, R54, RZ ;  /* 0x0000003618047210 */ /* 0x000fe20007f7e0ff */
[----:B------:R-:W-:Y:S01]  /*13130*/  IMAD R29, R48, 0x2, R25 ;  /* 0x00000002301d7824 */ /* 0x000fe200078e0219 */
[----:B------:R-:W5:Y:S01]  /*13140*/  LDL.LU R33, [R1+0x8c] ;  /* 0x00008c0001217983 */ /* 0x000f620000300800 */
[----:B------:R-:W-:Y:S02]  /*13150*/  PRMT R23, R23, 0x7770, RZ ;  /* 0x0000777017177816 */ /* 0x000fe400000000ff */
[----:B------:R-:W-:Y:S01]  /*13160*/  LEA.HI.X.SX32 R5, R24, R0, 0x1, P3 ;  /* 0x0000000018057211 */ /* 0x000fe200018f0eff */
[----:B------:R-:W-:Y:S01]  /*13170*/  IMAD R28, R48, 0x2, R29 ;  /* 0x00000002301c7824 */ /* 0x000fe200078e021d */
[----:B------:R-:W5:Y:S01]  /*13180*/  LDL.LU R30, [R1+0x88] ;  /* 0x00008800011e7983 */ /* 0x000f620000300800 */
[----:B------:R-:W-:-:S04]  /*13190*/  IADD3 R6, P4, PT, R25, R54, RZ ;  /* 0x0000003619067210 */ /* 0x000fc80007f9e0ff */
[----:B------:R-:W-:Y:S01]  /*131a0*/  LEA.HI.X.SX32 R7, R25, R0, 0x1, P4 ;  /* 0x0000000019077211 */ /* 0x000fe200020f0eff */
[----:B------:R-:W-:Y:S01]  /*131b0*/  IMAD R26, R48, 0x2, R28 ;  /* 0x00000002301a7824 */ /* 0x000fe200078e021c */
[----:B--2---:R0:W-:Y:S04]  /*131c0*/  STG.E.U8 desc[UR10][R2.64], R32 ;  /* 0x0000002002007986 */ /* 0x0041e8000c10110a */
[----:B------:R1:W-:Y:S01]  /*131d0*/  STG.E.U8 desc[UR10][R4.64], R23 ;  /* 0x0000001704007986 */ /* 0x0003e2000c10110a */
[----:B0-----:R-:W-:-:S03]  /*131e0*/  IADD3 R2, P3, PT, R29, R54, RZ ;  /* 0x000000361d027210 */ /* 0x001fc60007f7e0ff */
[----:B------:R-:W2:Y:S01]  /*131f0*/  LDL.LU R32, [R1+0x7c] ;  /* 0x00007c0001207983 */ /* 0x000ea20000300800 */
[----:B------:R-:W-:Y:S02]  /*13200*/  LEA.HI.X.SX32 R3, R29, R0, 0x1, P3 ;  /* 0x000000001d037211 */ /* 0x000fe400018f0eff */
[----:B-1----:R-:W-:-:S04]  /*13210*/  IADD3 R4, P3, PT, R28, R54, RZ ;  /* 0x000000361c047210 */ /* 0x002fc80007f7e0ff */
[----:B------:R-:W-:Y:S01]  /*13220*/  LEA.HI.X.SX32 R5, R28, R0, 0x1, P3 ;  /* 0x000000001c057211 */ /* 0x000fe200018f0eff */
[----:B---3--:R0:W-:Y:S04]  /*13230*/  STG.E.U8 desc[UR10][R6.64], R34 ;  /* 0x0000002206007986 */ /* 0x0081e8000c10110a */
[----:B0-----:R-:W3:Y:S04]  /*13240*/  LDL.LU R34, [R1+0x98] ;  /* 0x0000980001227983 */ /* 0x001ee80000300800 */
[----:B----4-:R-:W-:Y:S01]  /*13250*/  STG.E.U8 desc[UR10][R2.64], R35 ;  /* 0x0000002302007986 */ /* 0x010fe2000c10110a */
[----:B------:R-:W-:-:S03]  /*13260*/  IADD3 R6, P4, PT, R26, R54, RZ ;  /* 0x000000361a067210 */ /* 0x000fc60007f9e0ff */
[----:B-----5:R0:W-:Y:S01]  /*13270*/  STG.E.U8 desc[UR10][R4.64], R31 ;  /* 0x0000001f04007986 */ /* 0x0201e2000c10110a */
[----:B------:R-:W-:-:S03]  /*13280*/  LEA.HI.X.SX32 R7, R26, R0, 0x1, P4 ;  /* 0x000000001a077211 */ /* 0x000fc600020f0eff */
[----:B0-----:R-:W4:Y:S04]  /*13290*/  LDL.LU R31, [R1+0x94] ;  /* 0x00009400011f7983 */ /* 0x001f280000300800 */
[----:B------:R-:W5:Y:S04]  /*132a0*/  LDL.LU R35, [R1+0x9c] ;  /* 0x00009c0001237983 */ /* 0x000f680000300800 */
[----:B------:R0:W-:Y:S04]  /*132b0*/  STG.E.U8 desc[UR10][R6.64], R55 ;  /* 0x0000003706007986 */ /* 0x0001e8000c10110a */
[----:B0-----:R-:W5:Y:S01]  /*132c0*/  LDL.LU R55, [R1+0x90] ;  /* 0x0000900001377983 */ /* 0x001f620000300800 */
[----:B------:R-:W-:-:S04]  /*132d0*/  IMAD R27, R48, 0x2, R26 ;  /* 0x00000002301b7824 */ /* 0x000fc800078e021a */
[----:B------:R-:W-:-:S04]  /*132e0*/  IMAD R24, R48, 0x2, R27 ;  /* 0x0000000230187824 */ /* 0x000fc800078e021b */
[----:B------:R-:W-:Y:S01]  /*132f0*/  IMAD R25, R48, 0x2, R24 ;  /* 0x0000000230197824 */ /* 0x000fe200078e0218 */
[----:B------:R-:W-:-:S03]  /*13300*/  IADD3 R2, P3, PT, R27, R54, RZ ;  /* 0x000000361b027210 */ /* 0x000fc60007f7e0ff */
[----:B------:R-:W-:Y:S01]  /*13310*/  IMAD R23, R48, 0x2, R25 ;  /* 0x0000000230177824 */ /* 0x000fe200078e0219 */
[----:B------:R-:W-:-:S03]  /*13320*/  LEA.HI.X.SX32 R3, R27, R0, 0x1, P3 ;  /* 0x000000001b037211 */ /* 0x000fc600018f0eff */
[----:B------:R-:W-:Y:S01]  /*13330*/  IMAD R26, R48, 0x2, R23 ;  /* 0x00000002301a7824 */ /* 0x000fe200078e0217 */
[----:B------:R-:W-:-:S03]  /*13340*/  IADD3 R4, P3, PT, R24, R54, RZ ;  /* 0x0000003618047210 */ /* 0x000fc60007f7e0ff */
[----:B------:R-:W-:Y:S01]  /*13350*/  IMAD R27, R48, 0x2, R26 ;  /* 0x00000002301b7824 */ /* 0x000fe200078e021a */
[----:B------:R-:W-:-:S03]  /*13360*/  IADD3 R6, P4, PT, R25, R54, RZ ;  /* 0x0000003619067210 */ /* 0x000fc60007f9e0ff */
[----:B------:R-:W-:Y:S01]  /*13370*/  IMAD R29, R48, 0x2, R27 ;  /* 0x00000002301d7824 */ /* 0x000fe200078e021b */
[----:B------:R-:W-:-:S03]  /*13380*/  LEA.HI.X.SX32 R5, R24, R0, 0x1, P3 ;  /* 0x0000000018057211 */ /* 0x000fc600018f0eff */
[C---:B------:R-:W-:Y:S01]  /*13390*/  IMAD R24, R48.reuse, 0x2, R29 ;  /* 0x0000000230187824 */ /* 0x040fe200078e021d */
[----:B------:R-:W-:Y:S01]  /*133a0*/  LEA.HI.X.SX32 R7, R25, R0, 0x1, P4 ;  /* 0x0000000019077211 */ /* 0x000fe200020f0eff */
[----:B------:R0:W-:Y:S02]  /*133b0*/  STG.E.U8 desc[UR10][R2.64], R44 ;  /* 0x0000002c02007986 */ /* 0x0001e4000c10110a */
[C---:B------:R-:W-:Y:S02]  /*133c0*/  IMAD R25, R48.reuse, 0x2, R24 ;  /* 0x0000000230197824 */ /* 0x040fe400078e0218 */
[----:B------:R1:W-:Y:S02]  /*133d0*/  STG.E.U8 desc[UR10][R4.64], R33 ;  /* 0x0000002104007986 */ /* 0x0003e4000c10110a */
[----:B------:R-:W-:Y:S01]  /*133e0*/  IMAD R28, R48, 0x2, R25 ;  /* 0x00000002301c7824 */ /* 0x000fe200078e0219 */
[----:B0-----:R-:W-:-:S04]  /*133f0*/  IADD3 R2, P3, PT, R23, R54, RZ ;  /* 0x0000003617027210 */ /* 0x001fc80007f7e0ff */
[----:B------:R-:W-:Y:S01]  /*13400*/  LEA.HI.X.SX32 R3, R23, R0, 0x1, P3 ;  /* 0x0000000017037211 */ /* 0x000fe200018f0eff */
[----:B------:R-:W-:Y:S01]  /*13410*/  IMAD R23, R48, 0x2, R28 ;  /* 0x0000000230177824 */ /* 0x000fe200078e021c */
[C---:B-1----:R-:W-:Y:S01]  /*13420*/  IADD3 R4, P3, PT, R26.reuse, R54, RZ ;  /* 0x000000361a047210 */ /* 0x042fe20007f7e0ff */
[----:B------:R0:W-:Y:S03]  /*13430*/  STG.E.U8 desc[UR10][R6.64], R30 ;  /* 0x0000001e06007986 */ /* 0x0001e6000c10110a */
[----:B------:R-:W-:Y:S01]  /*13440*/  LEA.HI.X.SX32 R5, R26, R0, 0x1, P3 ;  /* 0x000000001a057211 */ /* 0x000fe200018f0eff */
[----:B------:R-:W-:Y:S01]  /*13450*/  IMAD R26, R48, 0x2, R23 ;  /* 0x00000002301a7824 */ /* 0x000fe200078e0217 */
[----:B0-----:R-:W-:-:S04]  /*13460*/  IADD3 R6, P4, PT, R27, R54, RZ ;  /* 0x000000361b067210 */ /* 0x001fc80007f9e0ff */
[----:B------:R-:W-:Y:S01]  /*13470*/  LEA.HI.X.SX32 R7, R27, R0, 0x1, P4 ;  /* 0x000000001b077211 */ /* 0x000fe200020f0eff */
[----:B------:R-:W-:-:S04]  /*13480*/  IMAD R27, R48, 0x2, R26 ;  /* 0x00000002301b7824 */ /* 0x000fc800078e021a */
[----:B------:R-:W-:Y:S01]  /*13490*/  IMAD R30, R48, 0x2, R27 ;  /* 0x00000002301e7824 */ /* 0x000fe200078e021b */
[C---:B------:R-:W-:Y:S02]  /*134a0*/  PRMT R10, R16.reuse, 0x7773, RZ ;  /* 0x00007773100a7816 */ /* 0x040fe400000000ff */
[C---:B------:R-:W-:Y:S02]  /*134b0*/  PRMT R9, R16.reuse, 0x7772, RZ ;  /* 0x0000777210097816 */ /* 0x040fe400000000ff */
[C---:B------:R-:W-:Y:S02]  /*134c0*/  PRMT R8, R16.reuse, 0x7771, RZ ;  /* 0x0000777110087816 */ /* 0x040fe400000000ff */
[----:B------:R-:W-:Y:S02]  /*134d0*/  PRMT R16, R16, 0x7770, RZ ;  /* 0x0000777010107816 */ /* 0x000fe400000000ff */
[C---:B------:R-:W-:Y:S02]  /*134e0*/  PRMT R11, R17.reuse, 0x7773, RZ ;  /* 0x00007773110b7816 */ /* 0x040fe400000000ff */
[----:B------:R-:W-:-:S02]  /*134f0*/  PRMT R13, R17, 0x7772, RZ ;  /* 0x00007772110d7816 */ /* 0x000fc400000000ff */
[C---:B------:R-:W-:Y:S02]  /*13500*/  PRMT R12, R17.reuse, 0x7771, RZ ;  /* 0x00007771110c7816 */ /* 0x040fe400000000ff */
[----:B------:R-:W-:Y:S02]  /*13510*/  PRMT R17, R17, 0x7770, RZ ;  /* 0x0000777011117816 */ /* 0x000fe400000000ff */
[C---:B------:R-:W-:Y:S02]  /*13520*/  PRMT R14, R18.reuse, 0x7773, RZ ;  /* 0x00007773120e7816 */ /* 0x040fe400000000ff */
[C---:B------:R-:W-:Y:S02]  /*13530*/  PRMT R15, R18.reuse, 0x7772, RZ ;  /* 0x00007772120f7816 */ /* 0x040fe400000000ff */
[C---:B------:R-:W-:Y:S02]  /*13540*/  PRMT R20, R18.reuse, 0x7771, RZ ;  /* 0x0000777112147816 */ /* 0x040fe400000000ff */
[----:B------:R-:W-:-:S02]  /*13550*/  PRMT R18, R18, 0x7770, RZ ;  /* 0x0000777012127816 */ /* 0x000fc400000000ff */
[C---:B------:R-:W-:Y:S02]  /*13560*/  PRMT R36, R19.reuse, 0x7773, RZ ;  /* 0x0000777313247816 */ /* 0x040fe400000000ff */
[C---:B------:R-:W-:Y:S02]  /*13570*/  PRMT R21, R19.reuse, 0x7772, RZ ;  /* 0x0000777213157816 */ /* 0x040fe400000000ff */
[C---:B------:R-:W-:Y:S02]  /*13580*/  PRMT R22, R19.reuse, 0x7771, RZ ;  /* 0x0000777113167816 */ /* 0x040fe400000000ff */
[----:B------:R-:W-:Y:S01]  /*13590*/  PRMT R19, R19, 0x7770, RZ ;  /* 0x0000777013137816 */ /* 0x000fe200000000ff */
[----:B--2---:R0:W-:Y:S02]  /*135a0*/  STG.E.U8 desc[UR10][R2.64], R32 ;  /* 0x0000002002007986 */ /* 0x0041e4000c10110a */
[----:B0-----:R-:W-:-:S04]  /*135b0*/  IADD3 R2, P3, PT, R29, R54, RZ ;  /* 0x000000361d027210 */ /* 0x001fc80007f7e0ff */
[----:B------:R-:W-:Y:S01]  /*135c0*/  LEA.HI.X.SX32 R3, R29, R0, 0x1, P3 ;  /* 0x000000001d037211 */ /* 0x000fe200018f0eff */
[----:B---3--:R0:W-:Y:S02]  /*135d0*/  STG.E.U8 desc[UR10][R4.64], R34 ;  /* 0x0000002204007986 */ /* 0x0081e4000c10110a */
[----:B0-----:R-:W-:-:S04]  /*135e0*/  IADD3 R4, P3, PT, R24, R54, RZ ;  /* 0x0000003618047210 */ /* 0x001fc80007f7e0ff */
[----:B------:R-:W-:Y:S01]  /*135f0*/  LEA.HI.X.SX32 R5, R24, R0, 0x1, P3 ;  /* 0x0000000018057211 */ /* 0x000fe200018f0eff */
[----:B----4-:R0:W-:Y:S04]  /*13600*/  STG.E.U8 desc[UR10][R6.64], R31 ;  /* 0x0000001f06007986 */ /* 0x0101e8000c10110a */
[----:B-----5:R1:W-:Y:S01]  /*13610*/  STG.E.U8 desc[UR10][R2.64], R35 ;  /* 0x0000002302007986 */ /* 0x0203e2000c10110a */
[----:B0-----:R-:W-:Y:S01]  /*13620*/  IMAD R31, R48, 0x2, R30 ;  /* 0x00000002301f7824 */ /* 0x001fe200078e021e */
[----:B------:R-:W-:-:S03]  /*13630*/  IADD3 R6, P4, PT, R25, R54, RZ ;  /* 0x0000003619067210 */ /* 0x000fc60007f9e0ff */
[----:B------:R-:W-:Y:S01]  /*13640*/  IMAD R24, R48, 0x2, R31 ;  /* 0x0000000230187824 */ /* 0x000fe200078e021f */
[----:B------:R-:W-:Y:S02]  /*13650*/  LEA.HI.X.SX32 R7, R25, R0, 0x1, P4 ;  /* 0x0000000019077211 */ /* 0x000fe400020f0eff */
[----:B-1----:R-:W-:Y:S01]  /*13660*/  IADD3 R2, P3, PT, R28, R54, RZ ;  /* 0x000000361c027210 */ /* 0x002fe20007f7e0ff */
[----:B------:R-:W-:Y:S01]  /*13670*/  IMAD R25, R48, 0x2, R24 ;  /* 0x0000000230197824 */ /* 0x000fe200078e0218 */
[----:B------:R0:W-:Y:S02]  /*13680*/  STG.E.U8 desc[UR10][R4.64], R55 ;  /* 0x0000003704007986 */ /* 0x0001e4000c10110a */
[----:B------:R-:W-:Y:S01]  /*13690*/  LEA.HI.X.SX32 R3, R28, R0, 0x1, P3 ;  /* 0x000000001c037211 */ /* 0x000fe200018f0eff */
[C---:B------:R-:W-:Y:S01]  /*136a0*/  IMAD R28, R48.reuse, 0x2, R25 ;  /* 0x00000002301c7824 */ /* 0x040fe200078e0219 */
[----:B------:R1:W-:Y:S03]  /*136b0*/  STG.E.U8 desc[UR10][R6.64], R16 ;  /* 0x0000001006007986 */ /* 0x0003e6000c10110a */
[----:B------:R-:W-:Y:S01]  /*136c0*/  IMAD R29, R48, 0x2, R28 ;  /* 0x00000002301d7824 */ /* 0x000fe200078e021c */
[----:B------:R2:W-:Y:S01]  /*136d0*/  STG.E.U8 desc[UR10][R2.64], R17 ;  /* 0x0000001102007986 */ /* 0x0005e2000c10110a */
[----:B0-----:R-:W-:-:S02]  /*136e0*/  IADD3 R4, P4, PT, R26, R54, RZ ;  /* 0x000000361a047210 */ /* 0x001fc40007f9e0ff */
[----:B-1----:R-:W-:-:S04]  /*136f0*/  IADD3 R6, P3, PT, R23, R54, RZ ;  /* 0x0000003617067210 */ /* 0x002fc80007f7e0ff */
[-C--:B------:R-:W-:Y:S01]  /*13700*/  LEA.HI.X.SX32 R7, R23, R0.reuse, 0x1, P3 ;  /* 0x0000000017077211 */ /* 0x080fe200018f0eff */
[----:B------:R-:W-:Y:S01]  /*13710*/  IMAD R23, R48, 0x2, R29 ;  /* 0x0000000230177824 */ /* 0x000fe200078e021d */
[----:B------:R-:W-:Y:S02]  /*13720*/  LEA.HI.X.SX32 R5, R26, R0, 0x1, P4 ;  /* 0x000000001a057211 */ /* 0x000fe400020f0eff */
[----:B--2---:R-:W-:Y:S01]  /*13730*/  IADD3 R2, P3, PT, R27, R54, RZ ;  /* 0x000000361b027210 */ /* 0x004fe20007f7e0ff */
[----:B------:R-:W-:-:S03]  /*13740*/  IMAD R26, R48, 0x2, R23 ;  /* 0x00000002301a7824 */ /* 0x000fc600078e0217 */
[----:B------:R-:W-:Y:S01]  /*13750*/  LEA.HI.X.SX32 R3, R27, R0, 0x1, P3 ;  /* 0x000000001b037211 */ /* 0x000fe200018f0eff */
[----:B------:R-:W-:Y:S01]  /*13760*/  IMAD R27, R48, 0x2, R26 ;  /* 0x00000002301b7824 */ /* 0x000fe200078e021a */
[----:B------:R-:W-:Y:S01]  /*13770*/  STG.E.U8 desc[UR10][R6.64], R18 ;  /* 0x0000001206007986 */ /* 0x000fe2000c10110a */
[----:B------:R-:W-:-:S03]  /*13780*/  IADD3 R16, P3, PT, R30, R54, RZ ;  /* 0x000000361e107210 */ /* 0x000fc60007f7e0ff */
[----:B------:R0:W-:Y:S01]  /*13790*/  STG.E.U8 desc[UR10][R4.64], R19 ;  /* 0x0000001304007986 */ /* 0x0001e2000c10110a */
[----:B------:R-:W-:-:S03]  /*137a0*/  LEA.HI.X.SX32 R17, R30, R0, 0x1, P3 ;  /* 0x000000001e117211 */ /* 0x000fc600018f0eff */
[----:B------:R1:W-:Y:S01]  /*137b0*/  STG.E.U8 desc[UR10][R2.64], R8 ;  /* 0x0000000802007986 */ /* 0x0003e2000c10110a */
[----:B0-----:R-:W-:Y:S01]  /*137c0*/  IMAD R5, R48, 0x2, R27 ;  /* 0x0000000230057824 */ /* 0x001fe200078e021b */
[----:B------:R-:W-:-:S03]  /*137d0*/  IADD3 R6, P4, PT, R31, R54, RZ ;  /* 0x000000361f067210 */ /* 0x000fc60007f9e0ff */
[----:B------:R-:W-:Y:S01]  /*137e0*/  IMAD R4, R48, 0x2, R5 ;  /* 0x0000000230047824 */ /* 0x000fe200078e0205 */
[----:B------:R-:W-:Y:S02]  /*137f0*/  IADD3 R18, P3, PT, R24, R54, RZ ;  /* 0x0000003618127210 */ /* 0x000fe40007f7e0ff */
[-C--:B------:R-:W-:Y:S01]  /*13800*/  LEA.HI.X.SX32 R7, R31, R0.reuse, 0x1, P4 ;  /* 0x000000001f077211 */ /* 0x080fe200020f0eff */
[----:B-1----:R-:W-:Y:S01]  /*13810*/  IMAD R3, R48, 0x2, R4 ;  /* 0x0000000230037824 */ /* 0x002fe200078e0204 */
[----:B------:R-:W-:Y:S01]  /*13820*/  LEA.HI.X.SX32 R19, R24, R0, 0x1, P3 ;  /* 0x0000000018137211 */ /* 0x000fe200018f0eff */
[----:B------:R0:W-:Y:S01]  /*13830*/  STG.E.U8 desc[UR10][R16.64], R12 ;  /* 0x0000000c10007986 */ /* 0x0001e2000c10110a */
[C---:B------:R-:W-:Y:S01]  /*13840*/  IADD3 R24, P3, PT, R25.reuse, R54, RZ ;  /* 0x0000003619187210 */ /* 0x040fe20007f7e0ff */
[C---:B------:R-:W-:Y:S02]  /*13850*/  IMAD R2, R48.reuse, 0x2, R3 ;  /* 0x0000000230027824 */ /* 0x040fe400078e0203 */
[----:B------:R-:W-:Y:S01]  /*13860*/  STG.E.U8 desc[UR10][R6.64], R20 ;  /* 0x0000001406007986 */ /* 0x000fe2000c10110a */
[----:B------:R-:W-:Y:S01]  /*13870*/  LEA.HI.X.SX32 R25, R25, R0, 0x1, P3 ;  /* 0x0000000019197211 */ /* 0x000fe200018f0eff */
[----:B------:R-:W-:-:S02]  /*13880*/  IMAD R8, R48, 0x2, R2 ;  /* 0x0000000230087824 */ /* 0x000fc400078e0202 */
[----:B------:R1:W-:Y:S01]  /*13890*/  STG.E.U8 desc[UR10][R18.64], R22 ;  /* 0x0000001612007986 */ /* 0x0003e2000c10110a */
[----:B0-----:R-:W-:-:S04]  /*138a0*/  IADD3 R16, P4, PT, R28, R54, RZ ;  /* 0x000000361c107210 */ /* 0x001fc80007f9e0ff */
[----:B------:R-:W-:Y:S02]  /*138b0*/  LEA.HI.X.SX32 R17, R28, R0, 0x1, P4 ;  /* 0x000000001c117211 */ /* 0x000fe400020f0eff */
[C---:B-1----:R-:W-:Y:S01]  /*138c0*/  IADD3 R18, P3, PT, R29.reuse, R54, RZ ;  /* 0x000000361d127210 */ /* 0x042fe20007f7e0ff */
[C---:B------:R-:W-:Y:S01]  /*138d0*/  IMAD R6, R48.reuse, 0x2, R8 ;  /* 0x0000000230067824 */ /* 0x040fe200078e0208 */
[----:B------:R-:W-:Y:S02]  /*138e0*/  STG.E.U8 desc[UR10][R24.64], R9 ;  /* 0x0000000918007986 */ /* 0x000fe4000c10110a */
[----:B------:R-:W-:Y:S02]  /*138f0*/  LEA.HI.X.SX32 R19, R29, R0, 0x1, P3 ;  /* 0x000000001d137211 */ /* 0x000fe400018f0eff */
[----:B------:R0:W-:Y:S01]  /*13900*/  STG.E.U8 desc[UR10][R16.64], R13 ;  /* 0x0000000d10007986 */ /* 0x0001e2000c10110a */
[----:B------:R-:W-:Y:S01]  /*13910*/  IADD3 R22, P3, PT, R23, R54, RZ ;  /* 0x0000003617167210 */ /* 0x000fe20007f7e0ff */
[----:B------:R-:W-:-:S02]  /*13920*/  IMAD R12, R48, 0x2, R6 ;  /* 0x00000002300c7824 */ /* 0x000fc400078e0206 */
[----:B------:R1:W-:Y:S01]  /*13930*/  STG.E.U8 desc[UR10][R18.64], R15 ;  /* 0x0000000f12007986 */ /* 0x0003e2000c10110a */
[----:B------:R-:W-:Y:S02]  /*13940*/  LEA.HI.X.SX32 R23, R23, R0, 0x1, P3 ;  /* 0x0000000017177211 */ /* 0x000fe400018f0eff */
[----:B0-----:R-:W-:Y:S01]  /*13950*/  IADD3 R16, P4, PT, R26, R54, RZ ;  /* 0x000000361a107210 */ /* 0x001fe20007f9e0ff */
[----:B------:R-:W-:-:S03]  /*13960*/  IMAD R24, R48, 0x2, R12 ;  /* 0x0000000230187824 */ /* 0x000fc600078e020c */
[----:B------:R-:W-:Y:S02]  /*13970*/  LEA.HI.X.SX32 R17, R26, R0, 0x1, P4 ;  /* 0x000000001a117211 */ /* 0x000fe400020f0eff */
[C---:B-1----:R-:W-:Y:S01]  /*13980*/  IADD3 R18, P3, PT, R27.reuse, R54, RZ ;  /* 0x000000361b127210 */ /* 0x042fe20007f7e0ff */
[----:B------:R0:W-:Y:S01]  /*13990*/  STG.E.U8 desc[UR10][R22.64], R21 ;  /* 0x0000001516007986 */ /* 0x0001e2000c10110a */
[C---:B------:R-:W-:Y:S02]  /*139a0*/  IMAD R25, R48.reuse, 0x2, R24 ;  /* 0x0000000230197824 */ /* 0x040fe400078e0218 */
[----:B------:R-:W-:Y:S01]  /*139b0*/  LEA.HI.X.SX32 R19, R27, R0, 0x1, P3 ;  /* 0x000000001b137211 */ /* 0x000fe200018f0eff */
[----:B------:R1:W-:Y:S01]  /*139c0*/  STG.E.U8 desc[UR10][R16.64], R10 ;  /* 0x0000000a10007986 */ /* 0x0003e2000c10110a */
[----:B------:R-:W-:Y:S01]  /*139d0*/  IMAD R20, R48, 0x2, R25 ;  /* 0x0000000230147824 */ /* 0x000fe200078e0219 */
[-C--:B0-----:R-:W-:Y:S02]  /*139e0*/  IADD3 R22, P4, PT, R4, R54.reuse, RZ ;  /* 0x0000003604167210 */ /* 0x081fe40007f9e0ff */
[----:B-1----:R-:W-:-:S02]  /*139f0*/  IADD3 R16, P3, PT, R5, R54, RZ ;  /* 0x0000003605107210 */ /* 0x002fc40007f7e0ff */
[-C--:B------:R-:W-:Y:S02]  /*13a00*/  LEA.HI.X.SX32 R23, R4, R0.reuse, 0x1, P4 ;  /* 0x0000000004177211 */ /* 0x080fe400020f0eff */
[----:B------:R-:W-:Y:S02]  /*13a10*/  LEA.HI.X.SX32 R17, R5, R0, 0x1, P3 ;  /* 0x0000000005117211 */ /* 0x000fe400018f0eff */
[C---:B------:R-:W-:Y:S01]  /*13a20*/  IADD3 R4, P3, PT, R3.reuse, R54, RZ ;  /* 0x0000003603047210 */ /* 0x040fe20007f7e0ff */
[C---:B------:R-:W-:Y:S01]  /*13a30*/  IMAD R7, R48.reuse, 0x2, R20 ;  /* 0x0000000230077824 */ /* 0x040fe200078e0214 */
[----:B------:R-:W-:Y:S02]  /*13a40*/  STG.E.U8 desc[UR10][R18.64], R11 ;  /* 0x0000000b12007986 */ /* 0x000fe4000c10110a */
[----:B------:R-:W-:Y:S02]  /*13a50*/  LEA.HI.X.SX32 R5, R3, R0, 0x1, P3 ;  /* 0x0000000003057211 */ /* 0x000fe400018f0eff */
[----:B------:R-:W-:Y:S01]  /*13a60*/  STG.E.U8 desc[UR10][R16.64], R14 ;  /* 0x0000000e10007986 */ /* 0x000fe2000c10110a */
[----:B------:R-:W-:-:S03]  /*13a70*/  IMAD R9, R48, 0x2, R7 ;  /* 0x0000000230097824 */ /* 0x000fc600078e0207 */
[----:B------:R0:W-:Y:S01]  /*13a80*/  STG.E.U8 desc[UR10][R22.64], R36 ;  /* 0x0000002416007986 */ /* 0x0001e2000c10110a */
[----:B------:R-:W-:Y:S01]  /*13a90*/  IMAD R21, R48, 0x2, R9 ;  /* 0x0000000230157824 */ /* 0x000fe200078e0209 */
[----:B0-----:R-:W-:-:S04]  /*13aa0*/  IADD3 R22, P3, PT, R2, R54, RZ ;  /* 0x0000003602167210 */ /* 0x001fc80007f7e0ff */
[----:B------:R-:W-:Y:S02]  /*13ab0*/  LEA.HI.X.SX32 R23, R2, R0, 0x1, P3 ;  /* 0x0000000002177211 */ /* 0x000fe400018f0eff */
[----:B------:R-:W-:Y:S01]  /*13ac0*/  IADD3 R2, P3, PT, R6, R54, RZ ;  /* 0x0000003606027210 */ /* 0x000fe20007f7e0ff */
[----:B------:R-:W-:Y:S01]  /*13ad0*/  IMAD R13, R48, 0x2, R21 ;  /* 0x00000002300d7824 */ /* 0x000fe200078e0215 */
[----:B------:R0:W-:Y:S02]  /*13ae0*/  STG.E.U8 desc[UR10][R4.64], R39 ;  /* 0x0000002704007986 */ /* 0x0001e4000c10110a */
[----:B------:R-:W-:Y:S02]  /*13af0*/  LEA.HI.X.SX32 R3, R6, R0, 0x1, P3 ;  /* 0x0000000006037211 */ /* 0x000fe400018f0eff */
[-C--:B------:R-:W-:Y:S01]  /*13b00*/  IADD3 R18, P4, PT, R8, R54.reuse, RZ ;  /* 0x0000003608127210 */ /* 0x080fe20007f9e0ff */
[----:B------:R-:W-:Y:S01]  /*13b10*/  IMAD R11, R48, 0x2, R13 ;  /* 0x00000002300b7824 */ /* 0x000fe200078e020d */
[----:B------:R1:W-:Y:S01]  /*13b20*/  STG.E.U8 desc[UR10][R22.64], R41 ;  /* 0x0000002916007986 */ /* 0x0003e2000c10110a */
[----:B0-----:R-:W-:-:S02]  /*13b30*/  IADD3 R4, P3, PT, R12, R54, RZ ;  /* 0x000000360c047210 */ /* 0x001fc40007f7e0ff */
[-C--:B------:R-:W-:Y:S02]  /*13b40*/  LEA.HI.X.SX32 R19, R8, R0.reuse, 0x1, P4 ;  /* 0x0000000008137211 */ /* 0x080fe400020f0eff */
[----:B------:R-:W-:Y:S02]  /*13b50*/  LEA.HI.X.SX32 R5, R12, R0, 0x1, P3 ;  /* 0x000000000c057211 */ /* 0x000fe400018f0eff */
[C---:B-1----:R-:W-:Y:S01]  /*13b60*/  IADD3 R22, P3, PT, R25.reuse, R54, RZ ;  /* 0x0000003619167210 */ /* 0x042fe20007f7e0ff */
[C---:B------:R-:W-:Y:S01]  /*13b70*/  IMAD R16, R48.reuse, 0x2, R11 ;  /* 0x0000000230107824 */ /* 0x040fe200078e020b */
[----:B------:R0:W-:Y:S02]  /*13b80*/  STG.E.U8 desc[UR10][R18.64], R42 ;  /* 0x0000002a12007986 */ /* 0x0001e4000c10110a */
[----:B------:R-:W-:Y:S01]  /*13b90*/  LEA.HI.X.SX32 R23, R25, R0, 0x1, P3 ;  /* 0x0000000019177211 */ /* 0x000fe200018f0eff */
[----:B------:R-:W-:Y:S01]  /*13ba0*/  IMAD R14, R48, 0x2, R16 ;  /* 0x00000002300e7824 */ /* 0x000fe200078e0210 */
[----:B------:R-:W-:-:S03]  /*13bb0*/  IADD3 R28, P3, PT, R20, R54, RZ ;  /* 0x00000036141c7210 */ /* 0x000fc60007f7e0ff */
[----:B------:R-:W-:Y:S01]  /*13bc0*/  IMAD R15, R48, 0x2, R14 ;  /* 0x00000002300f7824 */ /* 0x000fe200078e020e */
[----:B------:R-:W-:Y:S02]  /*13bd0*/  LEA.HI.X.SX32 R29, R20, R0, 0x1, P3 ;  /* 0x00000000141d7211 */ /* 0x000fe400018f0eff */
[CC--:B0-----:R-:W-:Y:S02]  /*13be0*/  IADD3 R18, P4, PT, R24.reuse, R54.reuse, RZ ;  /* 0x0000003618127210 */ /* 0x0c1fe40007f9e0ff */
[----:B------:R-:W-:Y:S02]  /*13bf0*/  IADD3 R30, P3, PT, R7, R54, RZ ;  /* 0x00000036071e7210 */ /* 0x000fe40007f7e0ff */
[----:B------:R-:W-:Y:S02]  /*13c00*/  LEA.HI.X.SX32 R19, R24, R0, 0x1, P4 ;  /* 0x0000000018137211 */ /* 0x000fe400020f0eff */
[-C--:B------:R-:W-:Y:S02]  /*13c10*/  IADD3 R56, P4, PT, R9, R54.reuse, RZ ;  /* 0x0000003609387210 */ /* 0x080fe40007f9e0ff */
[----:B------:R-:W-:Y:S01]  /*13c20*/  IADD3 R58, P5, PT, R21, R54, RZ ;  /* 0x00000036153a7210 */ /* 0x000fe20007fbe0ff */
[----:B------:R-:W-:Y:S01]  /*13c30*/  IMAD R17, R48, 0x2, R15 ;  /* 0x0000000230117824 */ /* 0x000fe200078e020f */
[-C--:B------:R-:W-:Y:S01]  /*13c40*/  LEA.HI.X.SX32 R31, R7, R0.reuse, 0x1, P3 ;  /* 0x00000000071f7211 */ /* 0x080fe200018f0eff */
[----:B------:R-:W-:Y:S01]  /*13c50*/  STG.E.U8 desc[UR10][R2.64], R43 ;  /* 0x0000002b02007986 */ /* 0x000fe2000c10110a */
[----:B------:R-:W-:-:S02]  /*13c60*/  LEA.HI.X.SX32 R57, R9, R0, 0x1, P4 ;  /* 0x0000000009397211 */ /* 0x000fc400020f0eff */
[----:B------:R-:W-:Y:S01]  /*13c70*/  IADD3 R60, P3, PT, R13, R54, RZ ;  /* 0x000000360d3c7210 */ /* 0x000fe20007f7e0ff */
[----:B------:R-:W-:Y:S01]  /*13c80*/  STG.E.U8 desc[UR10][R4.64], R38 ;  /* 0x0000002604007986 */ /* 0x000fe2000c10110a */
[----:B------:R-:W-:Y:S02]  /*13c90*/  LEA.HI.X.SX32 R59, R21, R0, 0x1, P5 ;  /* 0x00000000153b7211 */ /* 0x000fe400028f0eff */
[-C--:B------:R-:W-:Y:S01]  /*13ca0*/  IADD3 R34, P4, PT, R11, R54.reuse, RZ ;  /* 0x000000360b227210 */ /* 0x080fe20007f9e0ff */
[----:B------:R-:W-:Y:S01]  /*13cb0*/  IMAD R8, R48, 0x2, R17 ;  /* 0x0000000230087824 */ /* 0x000fe200078e0211 */
[C---:B------:R-:W-:Y:S01]  /*13cc0*/  IADD3 R32, P5, PT, R16.reuse, R54, RZ ;  /* 0x0000003610207210 */ /* 0x040fe20007fbe0ff */
[----:B------:R0:W-:Y:S01]  /*13cd0*/  STG.E.U8 desc[UR10][R18.64], R40 ;  /* 0x0000002812007986 */ /* 0x0001e2000c10110a */
[-C--:B------:R-:W-:Y:S02]  /*13ce0*/  LEA.HI.X.SX32 R61, R13, R0.reuse, 0x1, P3 ;  /* 0x000000000d3d7211 */ /* 0x080fe400018f0eff */
[-C--:B------:R-:W-:Y:S01]  /*13cf0*/  LEA.HI.X.SX32 R35, R11, R0.reuse, 0x1, P4 ;  /* 0x000000000b237211 */ /* 0x080fe200020f0eff */
[----:B------:R1:W-:Y:S01]  /*13d00*/  STG.E.U8 desc[UR10][R22.64], R37 ;  /* 0x0000002516007986 */ /* 0x0003e2000c10110a */
[----:B------:R-:W-:Y:S01]  /*13d10*/  LEA.HI.X.SX32 R33, R16, R0, 0x1, P5 ;  /* 0x0000000010217211 */ /* 0x000fe200028f0eff */
[----:B------:R-:W-:Y:S01]  /*13d20*/  IMAD R10, R48, 0x2, R8 ;  /* 0x00000002300a7824 */ /* 0x000fe200078e0208 */
[-C--:B------:R-:W-:Y:S01]  /*13d30*/  IADD3 R20, P4, PT, R15, R54.reuse, RZ ;  /* 0x000000360f147210 */ /* 0x080fe20007f9e0ff */
[----:B------:R-:W-:Y:S01]  /*13d40*/  STL [R1+0x46c], R31 ;  /* 0x00046c1f01007387 */ /* 0x000fe20000100800 */
[----:B0-----:R-:W-:-:S02]  /*13d50*/  IADD3 R18, P5, PT, R17, R54, RZ ;  /* 0x0000003611127210 */ /* 0x001fc40007fbe0ff */
[----:B-1----:R-:W-:Y:S01]  /*13d60*/  IADD3 R22, P3, PT, R14, R54, RZ ;  /* 0x000000360e167210 */ /* 0x002fe20007f7e0ff */
[----:B------:R-:W-:Y:S01]  /*13d70*/  IMAD R12, R48, 0x2, R10 ;  /* 0x00000002300c7824 */ /* 0x000fe200078e020a */
[-C--:B------:R-:W-:Y:S02]  /*13d80*/  LEA.HI.X.SX32 R21, R15, R0.reuse, 0x1, P4 ;  /* 0x000000000f157211 */ /* 0x080fe400020f0eff */
[-C--:B------:R-:W-:Y:S01]  /*13d90*/  LEA.HI.X.SX32 R23, R14, R0.reuse, 0x1, P3 ;  /* 0x000000000e177211 */ /* 0x080fe200018f0eff */
[----:B------:R-:W-:Y:S01]  /*13da0*/  STL [R1+0x468], R57 ;  /* 0x0004683901007387 */ /* 0x000fe20000100800 */
[----:B------:R-:W-:-:S03]  /*13db0*/  LEA.HI.X.SX32 R19, R17, R0, 0x1, P5 ;  /* 0x0000000011137211 */ /* 0x000fc600028f0eff */
[----:B------:R-:W-:Y:S01]  /*13dc0*/  STL.64 [R1+0x50], R34 ;  /* 0x0000502201007387 */ /* 0x000fe20000100a00 */
[----:B------:R-:W-:-:S03]  /*13dd0*/  IMAD R2, R48, 0x2, R12 ;  /* 0x0000000230027824 */ /* 0x000fc600078e020c */
[----:B------:R-:W-:Y:S04]  /*13de0*/  STL.64 [R1+0x48], R32 ;  /* 0x0000482001007387 */ /* 0x000fe80000100a00 */
[----:B------:R0:W-:Y:S04]  /*13df0*/  STL.64 [R1+0x40], R22 ;  /* 0x0000401601007387 */ /* 0x0001e80000100a00 */
[----:B------:R-:W-:Y:S01]  /*13e00*/  STL.64 [R1+0x38], R20 ;  /* 0x0000381401007387 */ /* 0x000fe20000100a00 */
[----:B------:R-:W-:-:S03]  /*13e10*/  IMAD R4, R48, 0x2, R2 ;  /* 0x0000000230047824 */ /* 0x000fc600078e0202 */
[----:B------:R1:W-:Y:S01]  /*13e20*/  STL.64 [R1+0x30], R18 ;  /* 0x0000301201007387 */ /* 0x0003e20000100a00 */
[-C--:B0-----:R-:W-:Y:S01]  /*13e30*/  IADD3 R22, P3, PT, R8, R54.reuse, RZ ;  /* 0x0000003608167210 */ /* 0x081fe20007f7e0ff */
[----:B------:R-:W-:Y:S01]  /*13e40*/  IMAD R6, R48, 0x2, R4 ;  /* 0x0000000230067824 */ /* 0x000fe200078e0204 */
[-C--:B-1----:R-:W-:Y:S02]  /*13e50*/  IADD3 R18, P5, PT, R12, R54.reuse, RZ ;  /* 0x000000360c127210 */ /* 0x082fe40007fbe0ff */
[----:B------:R-:W-:Y:S02]  /*13e60*/  IADD3 R20, P4, PT, R10, R54, RZ ;  /* 0x000000360a147210 */ /* 0x000fe40007f9e0ff */
[-C--:B------:R-:W-:Y:S02]  /*13e70*/  LEA.HI.X.SX32 R19, R12, R0.reuse, 0x1, P5 ;  /* 0x000000000c137211 */ /* 0x080fe400028f0eff */
[----:B------:R-:W-:Y:S02]  /*13e80*/  LEA.HI.X.SX32 R23, R8, R0, 0x1, P3 ;  /* 0x0000000008177211 */ /* 0x000fe400018f0eff */
[----:B------:R-:W-:Y:S01]  /*13e90*/  IADD3 R26, P3, PT, R2, R54, RZ ;  /* 0x00000036021a7210 */ /* 0x000fe20007f7e0ff */
[----:B------:R-:W-:Y:S01]  /*13ea0*/  STL.64 [R1+0x18], R18 ;  /* 0x0000181201007387 */ /* 0x000fe20000100a00 */
[----:B------:R-:W-:Y:S01]  /*13eb0*/  LEA.HI.X.SX32 R21, R10, R0, 0x1, P4 ;  /* 0x000000000a157211 */ /* 0x000fe200020f0eff */
[----:B------:R-:W-:Y:S01]  /*13ec0*/  IMAD R3, R48, 0x2, R6 ;  /* 0x0000000230037824 */ /* 0x000fe200078e0206 */
[----:B------:R-:W-:Y:S01]  /*13ed0*/  IADD3 R24, P4, PT, R4, R54, RZ ;  /* 0x0000003604187210 */ /* 0x000fe20007f9e0ff */
[----:B------:R0:W-:Y:S01]  /*13ee0*/  STL.64 [R1+0x28], R22 ;  /* 0x0000281601007387 */ /* 0x0001e20000100a00 */
[----:B------:R-:W-:-:S02]  /*13ef0*/  LEA.HI.X.SX32 R27, R2, R0, 0x1, P3 ;  /* 0x00000000021b7211 */ /* 0x000fc400018f0eff */
[----:B------:R-:W-:Y:S01]  /*13f00*/  LEA.HI.X.SX32 R25, R4, R0, 0x1, P4 ;  /* 0x0000000004197211 */ /* 0x000fe200020f0eff */
[----:B------:R-:W-:Y:S01]  /*13f10*/  STL.64 [R1+0x20], R20 ;  /* 0x0000201401007387 */ /* 0x000fe20000100a00 */
[----:B------:R-:W-:-:S03]  /*13f20*/  IADD3 R2, P3, PT, R3, R54, RZ ;  /* 0x0000003603027210 */ /* 0x000fc60007f7e0ff */
[----:B------:R-:W2:Y:S01]  /*13f30*/  LDL.LU R31, [R1+0xc4] ;  /* 0x0000c400011f7983 */ /* 0x000ea20000300800 */
[----:B0-----:R-:W-:-:S03]  /*13f40*/  IADD3 R22, P5, PT, R6, R54, RZ ;  /* 0x0000003606167210 */ /* 0x001fc60007fbe0ff */
[----:B------:R-:W-:Y:S01]  /*13f50*/  STL.64 [R1+0x10], R26 ;  /* 0x0000101a01007387 */ /* 0x000fe20000100a00 */
[----:B------:R-:W-:-:S03]  /*13f60*/  LEA.HI.X.SX32 R23, R6, R0, 0x1, P5 ;  /* 0x0000000006177211 */ /* 0x000fc600028f0eff */
[----:B------:R-:W3:Y:S04]  /*13f70*/  LDL.LU R57, [R1+0xf0] ;  /* 0x0000f00001397983 */ /* 0x000ee80000300800 */
[----:B------:R-:W-:Y:S04]  /*13f80*/  STL.64 [R1+0x8], R24 ;  /* 0x0000081801007387 */ /* 0x000fe80000100a00 */
[----:B------:R-:W-:Y:S04]  /*13f90*/  STL.64 [R1], R22 ;  /* 0x0000001601007387 */ /* 0x000fe80000100a00 */
[----:B------:R0:W-:Y:S04]  /*13fa0*/  STL [R1+0x3c8], R2 ;  /* 0x0003c80201007387 */ /* 0x0001e80000100800 */
[----:B0-----:R-:W4:Y:S04]  /*13fb0*/  LDL.LU R2, [R1+0xd0] ;  /* 0x0000d00001027983 */ /* 0x001f280000300800 */
[----:B----4-:R0:W-:Y:S04]  /*13fc0*/  STL [R1+0x3d8], R2 ;  /* 0x0003d80201007387 */ /* 0x0101e80000100800 */
        /* <DEDUP_REMOVED lines=12> */
[----:B0-----:R-:W4:Y:S01]  /*14090*/  LDL.LU R2, [R1+0xf8] ;  /* 0x0000f80001027983 */ /* 0x001f220000300800 */
[----:B------:R-:W-:Y:S01]  /*140a0*/  IMAD R5, R48, 0x2, R3 ;  /* 0x0000000230057824 */ /* 0x000fe200078e0203 */
[----:B------:R-:W-:-:S02]  /*140b0*/  LEA.HI.X.SX32 R3, R3, R0, 0x1, P3 ;  /* 0x0000000003037211 */ /* 0x000fc400018f0eff */
[----:B----4-:R0:W-:Y:S04]  /*140c0*/  STL [R1+0x448], R2 ;  /* 0x0004480201007387 */ /* 0x0101e80000100800 */
[----:B0-----:R-:W4:Y:S01]  /*140d0*/  LDL.LU R2, [R1+0xfc] ;  /* 0x0000fc0001027983 */ /* 0x001f220000300800 */
[----:B------:R-:W-:Y:S01]  /*140e0*/  IADD3 R4, P4, PT, R5, R54, RZ ;  /* 0x0000003605047210 */ /* 0x000fe20007f9e0ff */
[----:B------:R-:W-:-:S03]  /*140f0*/  IMAD R7, R48, 0x2, R5 ;  /* 0x0000000230077824 */ /* 0x000fc600078e0205 */
[----:B------:R-:W-:Y:S01]  /*14100*/  LEA.HI.X.SX32 R5, R5, R0, 0x1, P4 ;  /* 0x0000000005057211 */ /* 0x000fe200020f0eff */
[----:B----4-:R0:W-:Y:S04]  /*14110*/  STL [R1+0x458], R2 ;  /* 0x0004580201007387 */ /* 0x0101e80000100800 */
[----:B0-----:R-:W4:Y:S04]  /*14120*/  LDL.LU R2, [R1+0x100] ;  /* 0x0001000001027983 */ /* 0x001f280000300800 */
[----:B------:R0:W-:Y:S04]  /*14130*/  STL [R1+0x3b8], R3 ;  /* 0x0003b80301007387 */ /* 0x0001e80000100800 */
[----:B0-----:R-:W5:Y:S04]  /*14140*/  LDL.LU R3, [R1+0xb8] ;  /* 0x0000b80001037983 */ /* 0x001f680000300800 */
[----:B------:R0:W-:Y:S04]  /*14150*/  STL [R1+0x3b0], R5 ;  /* 0x0003b00501007387 */ /* 0x0001e80000100800 */
[----:B0-----:R-:W2:Y:S04]  /*14160*/  LDL.LU R5, [R1+0xa8] ;  /* 0x0000a80001057983 */ /* 0x001ea80000300800 */
[----:B--2---:R0:W-:Y:S04]  /*14170*/  STL.64 [R1+0x3c0], R4 ;  /* 0x0003c00401007387 */ /* 0x0041e80000100a00 */
[----:B0-----:R-:W2:Y:S04]  /*14180*/  LDL.LU.64 R4, [R1] ;  /* 0x0000000001047983 */ /* 0x001ea80000300a00 */
[----:B--2---:R0:W-:Y:S04]  /*14190*/  STL.64 [R1+0x3d0], R4 ;  /* 0x0003d00401007387 */ /* 0x0041e80000100a00 */
[----:B0-----:R-:W2:Y:S04]  /*141a0*/  LDL.LU.64 R4, [R1+0x8] ;  /* 0x0000080001047983 */ /* 0x001ea80000300a00 */
        /* <DEDUP_REMOVED lines=13> */
[----:B0-----:R-:W2:Y:S01]  /*14280*/  LDL.LU.64 R4, [R1+0x40] ;  /* 0x0000400001047983 */ /* 0x001ea20000300a00 */
        /* <DEDUP_REMOVED lines=11> */
[C---:B------:R-:W-:Y:S01]  /*14340*/  IMAD R35, R48.reuse, 0x2, R33 ;  /* 0x0000000230237824 */ /* 0x040fe200078e0221 */
[----:B--2---:R0:W-:Y:S04]  /*14350*/  STL.64 [R1+0x450], R4 ;  /* 0x0004500401007387 */ /* 0x0041e80000100a00 */
[----:B0-----:R-:W2:Y:S01]  /*14360*/  LDL.LU.64 R4, [R1+0x48] ;  /* 0x0000480001047983 */ /* 0x001ea20000300a00 */
[----:B------:R-:W-:Y:S01]  /*14370*/  IMAD R37, R48, 0x2, R35 ;  /* 0x0000000230257824 */ /* 0x000fe200078e0223 */
[----:B------:R-:W-:-:S03]  /*14380*/  IADD3 R6, P5, PT, R7, R54, RZ ;  /* 0x0000003607067210 */ /* 0x000fc60007fbe0ff */
[----:B------:R-:W-:Y:S01]  /*14390*/  IMAD R39, R48, 0x2, R37 ;  /* 0x0000000230277824 */ /* 0x000fe200078e0225 */
[----:B------:R-:W-:-:S03]  /*143a0*/  LEA.HI.X.SX32 R7, R7, R0, 0x1, P5 ;  /* 0x0000000007077211 */ /* 0x000fc600028f0eff */
[C---:B------:R-:W-:Y:S01]  /*143b0*/  IMAD R41, R48.reuse, 0x2, R39 ;  /* 0x0000000230297824 */ /* 0x040fe200078e0227 */
[-C--:B------:R-:W-:Y:S02]  /*143c0*/  IADD3 R8, P3, PT, R9, R54.reuse, RZ ;  /* 0x0000003609087210 */ /* 0x080fe40007f7e0ff */
[-C--:B------:R-:W-:Y:S02]  /*143d0*/  IADD3 R10, P4, PT, R11, R54.reuse, RZ ;  /* 0x000000360b0a7210 */ /* 0x080fe40007f9e0ff */
[----:B------:R-:W-:Y:S01]  /*143e0*/  IADD3 R12, P5, PT, R13, R54, RZ ;  /* 0x000000360d0c7210 */ /* 0x000fe20007fbe0ff */
[C---:B------:R-:W-:Y:S01]  /*143f0*/  IMAD R43, R48.reuse, 0x2, R41 ;  /* 0x00000002302b7824 */ /* 0x040fe200078e0229 */
[-C--:B------:R-:W-:Y:S02]  /*14400*/  LEA.HI.X.SX32 R9, R9, R0.reuse, 0x1, P3 ;  /* 0x0000000009097211 */ /* 0x080fe400018f0eff */
[-C--:B------:R-:W-:Y:S02]  /*14410*/  LEA.HI.X.SX32 R11, R11, R0.reuse, 0x1, P4 ;  /* 0x000000000b0b7211 */ /* 0x080fe400020f0eff */
[----:B------:R-:W-:Y:S01]  /*14420*/  LEA.HI.X.SX32 R13, R13, R0, 0x1, P5 ;  /* 0x000000000d0d7211 */ /* 0x000fe200028f0eff */
[----:B------:R-:W-:Y:S01]  /*14430*/  IMAD R45, R48, 0x2, R43 ;  /* 0x00000002302d7824 */ /* 0x000fe200078e022b */
[----:B------:R-:W-:-:S02]  /*14440*/  IADD3 R14, P3, PT, R15, R54, RZ ;  /* 0x000000360f0e7210 */ /* 0x000fc40007f7e0ff */
[-C--:B------:R-:W-:Y:S02]  /*14450*/  IADD3 R16, P4, PT, R17, R54.reuse, RZ ;  /* 0x0000003611107210 */ /* 0x080fe40007f9e0ff */
[----:B------:R-:W-:Y:S01]  /*14460*/  IADD3 R18, P5, PT, R19, R54, RZ ;  /* 0x0000003613127210 */ /* 0x000fe20007fbe0ff */
[----:B------:R-:W-:Y:S01]  /*14470*/  IMAD R47, R48, 0x2, R45 ;  /* 0x00000002302f7824 */ /* 0x000fe200078e022d */
[-C--:B------:R-:W-:Y:S02]  /*14480*/  LEA.HI.X.SX32 R15, R15, R0.reuse, 0x1, P3 ;  /* 0x000000000f0f7211 */ /* 0x080fe400018f0eff */
[-C--:B------:R-:W-:Y:S02]  /*14490*/  LEA.HI.X.SX32 R17, R17, R0.reuse, 0x1, P4 ;  /* 0x0000000011117211 */ /* 0x080fe400020f0eff */
[----:B------:R-:W-:Y:S02]  /*144a0*/  LEA.HI.X.SX32 R19, R19, R0, 0x1, P5 ;  /* 0x0000000013137211 */ /* 0x000fe400028f0eff */
        /* <DEDUP_REMOVED lines=24> */
[----:B------:R-:W-:Y:S02]  /*14630*/  IADD3 R46, P5, PT, R47, R54, RZ ;  /* 0x000000362f2e7210 */ /* 0x000fe40007fbe0ff */
[-C--:B------:R-:W-:Y:S02]  /*14640*/  LEA.HI.X.SX32 R43, R43, R0.reuse, 0x1, P3 ;  /* 0x000000002b2b7211 */ /* 0x080fe400018f0eff */
[-C--:B------:R-:W-:Y:S02]  /*14650*/  LEA.HI.X.SX32 R45, R45, R0.reuse, 0x1, P4 ;  /* 0x000000002d2d7211 */ /* 0x080fe400020f0eff */
[----:B------:R-:W-:Y:S02]  /*14660*/  LEA.HI.X.SX32 R47, R47, R0, 0x1, P5 ;  /* 0x000000002f2f7211 */ /* 0x000fe400028f0eff */
[----:B------:R-:W-:-:S02]  /*14670*/  IADD3 R48, P3, PT, R49, R54, RZ ;  /* 0x0000003631307210 */ /* 0x000fc40007f7e0ff */
[-C--:B------:R-:W-:Y:S02]  /*14680*/  IADD3 R50, P4, PT, R51, R54.reuse, RZ ;  /* 0x0000003633327210 */ /* 0x080fe40007f9e0ff */
[-C--:B------:R-:W-:Y:S02]  /*14690*/  IADD3 R52, P5, PT, R53, R54.reuse, RZ ;  /* 0x0000003635347210 */ /* 0x080fe40007fbe0ff */
[----:B------:R-:W-:Y:S01]  /*146a0*/  IADD3 R54, P6, PT, R55, R54, RZ ;  /* 0x0000003637367210 */ /* 0x000fe20007fde0ff */
[----:B------:R-:W-:Y:S01]  /*146b0*/  STG.E.U8 desc[UR10][R28.64], R31 ;  /* 0x0000001f1c007986 */ /* 0x000fe2000c10110a */
[-C--:B------:R-:W-:Y:S02]  /*146c0*/  LEA.HI.X.SX32 R49, R49, R0.reuse, 0x1, P3 ;  /* 0x0000000031317211 */ /* 0x080fe400018f0eff */
[-C--:B------:R-:W-:Y:S02]  /*146d0*/  LEA.HI.X.SX32 R51, R51, R0.reuse, 0x1, P4 ;  /* 0x0000000033337211 */ /* 0x080fe400020f0eff */
[----:B------:R-:W-:-:S02]  /*146e0*/  LEA.HI.X.SX32 R53, R53, R0, 0x1, P5 ;  /* 0x0000000035357211 */ /* 0x000fc400028f0eff */
[----:B------:R-:W-:Y:S01]  /*146f0*/  LEA.HI.X.SX32 R55, R55, R0, 0x1, P6 ;  /* 0x0000000037377211 */ /* 0x000fe200030f0eff */
[----:B--2---:R0:W-:Y:S04]  /*14700*/  STL.64 [R1+0x460], R4 ;  /* 0x0004600401007387 */ /* 0x0041e80000100a00 */
[----:B0-----:R-:W4:Y:S04]  /*14710*/  LDL.LU.64 R4, [R1+0x50] ;  /* 0x0000500001047983 */ /* 0x001f280000300a00 */
[----:B------:R-:W2:Y:S04]  /*14720*/  LDL.LU R0, [R1+0xb0] ;  /* 0x0000b00001007983 */ /* 0x000ea80000300800 */
[----:B------:R-:W3:Y:S04]  /*14730*/  LDL.LU R31, [R1+0x46c] ;  /* 0x00046c00011f7983 */ /* 0x000ee80000300800 */
[----:B------:R-:W2:Y:S04]  /*14740*/  LDL.LU R29, [R1+0xec] ;  /* 0x0000ec00011d7983 */ /* 0x000ea80000300800 */
[----:B------:R-:W2:Y:S04]  /*14750*/  LDL.LU R28, [R1+0xc8] ;  /* 0x0000c800011c7983 */ /* 0x000ea80000300800 */
[----:B---3--:R0:W-:Y:S04]  /*14760*/  STG.E.U8 desc[UR10][R30.64], R57 ;  /* 0x000000391e007986 */ /* 0x0081e8000c10110a */
[----:B0-----:R-:W2:Y:S04]  /*14770*/  LDL.LU R57, [R1+0x468] ;  /* 0x0004680001397983 */ /* 0x001ea80000300800 */
[----:B------:R-:W3:Y:S04]  /*14780*/  LDL.LU R31, [R1+0xdc] ;  /* 0x0000dc00011f7983 */ /* 0x000ee80000300800 */
[----:B--2---:R0:W-:Y:S04]  /*14790*/  STG.E.U8 desc[UR10][R56.64], R29 ;  /* 0x0000001d38007986 */ /* 0x0041e8000c10110a */
[----:B---3--:R1:W-:Y:S04]  /*147a0*/  STG.E.U8 desc[UR10][R58.64], R31 ;  /* 0x0000001f3a007986 */ /* 0x0083e8000c10110a */
[----:B------:R2:W-:Y:S04]  /*147b0*/  STG.E.U8 desc[UR10][R60.64], R28 ;  /* 0x0000001c3c007986 */ /* 0x0005e8000c10110a */
[----:B0-----:R-:W3:Y:S04]  /*147c0*/  LDL.LU R56, [R1+0xd8] ;  /* 0x0000d80001387983 */ /* 0x001ee80000300800 */
[----:B------:R-:W3:Y:S04]  /*147d0*/  LDL.LU R57, [R1+0xc0] ;  /* 0x0000c00001397983 */ /* 0x000ee80000300800 */
[----:B-1----:R-:W3:Y:S04]  /*147e0*/  LDL.LU R58, [R1+0xac] ;  /* 0x0000ac00013a7983 */ /* 0x002ee80000300800 */
[----:B------:R-:W3:Y:S04]  /*147f0*/  LDL.LU R59, [R1+0xe8] ;  /* 0x0000e800013b7983 */ /* 0x000ee80000300800 */
[----:B--2---:R-:W2:Y:S04]  /*14800*/  LDL.LU R60, [R1+0xd4] ;  /* 0x0000d400013c7983 */ /* 0x004ea80000300800 */
[----:B------:R-:W2:Y:S04]  /*14810*/  LDL.LU R61, [R1+0xbc] ;  /* 0x0000bc00013d7983 */ /* 0x000ea80000300800 */
[----:B----4-:R0:W-:Y:S04]  /*14820*/  STG.E.U8 desc[UR10][R4.64], R2 ;  /* 0x0000000204007986 */ /* 0x0101e8000c10110a */
[----:B0-----:R-:W4:Y:S04]  /*14830*/  LDL.LU.64 R4, [R1+0x460] ;  /* 0x0004600001047983 */ /* 0x001f280000300a00 */
[----:B------:R-:W4:Y:S04]  /*14840*/  LDL.LU R2, [R1+0x458] ;  /* 0x0004580001027983 */ /* 0x000f280000300800 */
        /* <DEDUP_REMOVED lines=25> */
[----:B0-----:R-:W5:Y:S04]  /*149e0*/  LDL.LU.64 R4, [R1+0x3d0] ;  /* 0x0003d00001047983 */ /* 0x001f680000300a00 */
[----:B------:R-:W4:Y:S04]  /*149f0*/  LDL.LU R2, [R1+0x3c8] ;  /* 0x0003c80001027983 */ /* 0x000f280000300800 */
[----:B-----5:R0:W-:Y:S04]  /*14a00*/  STG.E.U8 desc[UR10][R4.64], R3 ;  /* 0x0000000304007986 */ /* 0x0201e8000c10110a */
[----:B0-----:R-:W4:Y:S04]  /*14a10*/  LDL.LU.64 R4, [R1+0x3c0] ;  /* 0x0003c00001047983 */ /* 0x001f280000300a00 */
[----:B------:R-:W4:Y:S04]  /*14a20*/  LDL.LU R3, [R1+0x3b8] ;  /* 0x0003b80001037983 */ /* 0x000f280000300800 */
[----:B----4-:R0:W-:Y:S04]  /*14a30*/  STG.E.U8 desc[UR10][R2.64], R5 ;  /* 0x0000000502007986 */ /* 0x0101e8000c10110a */
[----:B0-----:R-:W4:Y:S04]  /*14a40*/  LDL.LU R5, [R1+0x3b0] ;  /* 0x0003b00001057983 */ /* 0x001f280000300800 */
[----:B------:R-:W4:Y:S01]  /*14a50*/  LDL.LU R3, [R1+0xe4] ;  /* 0x0000e40001037983 */ /* 0x000f220000300800 */
[----:B------:R-:W0:Y:S02]  /*14a60*/  S2R R29, SR_TID.X ;  /* 0x00000000001d7919 */ /* 0x000e240000002100 */
[----:B0-----:R-:W-:-:S05]  /*14a70*/  IMAD.SHL.U32 R29, R29, 0x10, RZ ;  /* 0x000000101d1d7824 */ /* 0x001fca00078e00ff */
[----:B------:R-:W-:-:S06]  /*14a80*/  LOP3.LUT R29, R29, 0x1ff0, RZ, 0xc0, !PT ;  /* 0x00001ff01d1d7812 */ /* 0x000fcc00078ec0ff */
[----:B------:R-:W0:Y:S04]  /*14a90*/  LDS.128 R28, [R29+UR6] ;  /* 0x000000061d1c7984 */ /* 0x000e280008000c00 */
[----:B----4-:R1:W-:Y:S04]  /*14aa0*/  STG.E.U8 desc[UR10][R4.64], R3 ;  /* 0x0000000304007986 */ /* 0x0103e8000c10110a */
[----:B--2---:R-:W-:Y:S04]  /*14ab0*/  STG.E.U8 desc[UR10][R6.64], R60 ;  /* 0x0000003c06007986 */ /* 0x004fe8000c10110a */
[----:B------:R2:W-:Y:S01]  /*14ac0*/  STG.E.U8 desc[UR10][R8.64], R61 ;  /* 0x0000003d08007986 */ /* 0x0005e2000c10110a */
[----:B------:R-:W4:Y:S08]  /*14ad0*/  S2UR UR6, SR_CgaCtaId ;  /* 0x00000000000679c3 */ /* 0x000f300000008800 */
[----:B-1----:R-:W1:Y:S01]  /*14ae0*/  LDC.64 R2, c[0x0][0x3a0] ;  /* 0x0000e800ff027b82 */ /* 0x002e620000000a00 */
[----:B--2---:R-:W2:Y:S04]  /*14af0*/  LDL.LU R8, [R1+0x264] ;  /* 0x0002640001087983 */ /* 0x004ea80000300800 */
[----:B------:R-:W5:Y:S04]  /*14b00*/  LDL.LU R4, [R1+0x260] ;  /* 0x0002600001047983 */ /* 0x000f680000300800 */
[----:B------:R-:W4:Y:S04]  /*14b10*/  LDL.LU R6, [R1+0x26c] ;  /* 0x00026c0001067983 */ /* 0x000f280000300800 */
[----:B------:R-:W4:Y:S04]  /*14b20*/  LDL.LU R60, [R1+0x268] ;  /* 0x00026800013c7983 */ /* 0x000f280000300800 */
[----:B---3--:R3:W-:Y:S02]  /*14b30*/  STG.E.U8 desc[UR10][R10.64], R58 ;  /* 0x0000003a0a007986 */ /* 0x0087e4000c10110a */
[----:B---3--:R-:W3:Y:S01]  /*14b40*/  S2R R58, SR_TID.X ;  /* 0x00000000003a7919 */ /* 0x008ee20000002100 */
[----:B0-----:R-:W-:Y:S01]  /*14b50*/  PRMT R61, R28, 0x7772, RZ ;  /* 0x000077721c3d7816 */ /* 0x001fe200000000ff */
[----:B------:R0:W-:Y:S01]  /*14b60*/  STG.E.U8 desc[UR10][R12.64], R59 ;  /* 0x0000003b0c007986 */ /* 0x0001e2000c10110a */
[----:B------:R-:W-:-:S03]  /*14b70*/  PRMT R7, R29, 0x7773, RZ ;  /* 0x000077731d077816 */ /* 0x000fc600000000ff */
[----:B------:R1:W-:Y:S04]  /*14b80*/  STG.E.U8 desc[UR10][R14.64], R56 ;  /* 0x000000380e007986 */ /* 0x0003e8000c10110a */
[----:B------:R1:W-:Y:S01]  /*14b90*/  STG.E.U8 desc[UR10][R16.64], R57 ;  /* 0x0000003910007986 */ /* 0x0003e2000c10110a */
[----:B------:R-:W-:-:S03]  /*14ba0*/  PRMT R5, R31, 0x7773, RZ ;  /* 0x000077731f057816 */ /* 0x000fc600000000ff */
[----:B------:R1:W-:Y:S01]  /*14bb0*/  STG.E.U8 desc[UR10][R18.64], R0 ;  /* 0x0000000012007986 */ /* 0x0003e2000c10110a */
[C---:B0-----:R-:W-:Y:S02]  /*14bc0*/  PRMT R59, R29.reuse, 0x7772, RZ ;  /* 0x000077721d3b7816 */ /* 0x041fe400000000ff */
[C---:B-1----:R-:W-:Y:S02]  /*14bd0*/  PRMT R56, R28.reuse, 0x7771, RZ ;  /* 0x000077711c387816 */ /* 0x042fe400000000ff */
[C---:B------:R-:W-:Y:S02]  /*14be0*/  PRMT R57, R28.reuse, 0x7773, RZ ;  /* 0x000077731c397816 */ /* 0x040fe400000000ff */
[----:B------:R-:W-:Y:S02]  /*14bf0*/  PRMT R28, R28, 0x7770, RZ ;  /* 0x000077701c1c7816 */ /* 0x000fe400000000ff */
[C---:B------:R-:W-:Y:S02]  /*14c00*/  PRMT R0, R29.reuse, 0x7771, RZ ;  /* 0x000077711d007816 */ /* 0x040fe400000000ff */
[----:B------:R-:W-:-:S02]  /*14c10*/  PRMT R29, R29, 0x7770, RZ ;  /* 0x000077701d1d7816 */ /* 0x000fc400000000ff */
[----:B---3--:R-:W-:Y:S02]  /*14c20*/  LOP3.LUT R10, R58, 0xff, RZ, 0xc0, !PT ;  /* 0x000000ff3a0a7812 */ /* 0x008fe400078ec0ff */
[----:B------:R-:W0:Y:S01]  /*14c30*/  S2R R58, SR_CTAID.X ;  /* 0x00000000003a7919 */ /* 0x000e220000002500 */
[C---:B------:R-:W-:Y:S02]  /*14c40*/  PRMT R19, R30.reuse, 0x7770, RZ ;  /* 0x000077701e137816 */ /* 0x040fe400000000ff */
[C---:B------:R-:W-:Y:S02]  /*14c50*/  PRMT R11, R31.reuse, 0x7772, RZ ;  /* 0x000077721f0b7816 */ /* 0x040fe400000000ff */
[C---:B------:R-:W-:Y:S02]  /*14c60*/  PRMT R15, R31.reuse, 0x7771, RZ ;  /* 0x000077711f0f7816 */ /* 0x040fe400000000ff */
[----:B------:R-:W-:Y:S01]  /*14c70*/  PRMT R31, R31, 0x7770, RZ ;  /* 0x000077701f1f7816 */ /* 0x000fe200000000ff */
[----:B------:R-:W-:Y:S04]  /*14c80*/  STG.E.U8 desc[UR10][R20.64], R28 ;  /* 0x0000001c14007986 */ /* 0x000fe8000c10110a */
[----:B------:R-:W-:Y:S04]  /*14c90*/  STG.E.U8 desc[UR10][R22.64], R29 ;  /* 0x0000001d16007986 */ /* 0x000fe8000c10110a */
[----:B------:R-:W-:Y:S04]  /*14ca0*/  STG.E.U8 desc[UR10][R24.64], R19 ;  /* 0x0000001318007986 */ /* 0x000fe8000c10110a */
[----:B------:R-:W-:Y:S04]  /*14cb0*/  STG.E.U8 desc[UR10][R26.64], R31 ;  /* 0x0000001f1a007986 */ /* 0x000fe8000c10110a */
[----:B------:R-:W-:Y:S04]  /*14cc0*/  STG.E.U8 desc[UR10][R32.64], R56 ;  /* 0x0000003820007986 */ /* 0x000fe8000c10110a */
[----:B------:R-:W-:Y:S01]  /*14cd0*/  STG.E.U8 desc[UR10][R34.64], R0 ;  /* 0x0000000022007986 */ /* 0x000fe2000c10110a */
[----:B------:R-:W-:-:S02]  /*14ce0*/  PRMT R17, R30, 0x7771, RZ ;  /* 0x000077711e117816 */ /* 0x000fc400000000ff */
[----:B------:R-:W-:-:S03]  /*14cf0*/  PRMT R13, R30, 0x7772, RZ ;  /* 0x000077721e0d7816 */ /* 0x000fc600000000ff */
[----:B------:R1:W-:Y:S01]  /*14d00*/  STG.E.U8 desc[UR10][R36.64], R17 ;  /* 0x0000001124007986 */ /* 0x0003e2000c10110a */
[----:B------:R-:W-:-:S03]  /*14d10*/  PRMT R9, R30, 0x7773, RZ ;  /* 0x000077731e097816 */ /* 0x000fc600000000ff */
[----:B------:R-:W-:Y:S04]  /*14d20*/  STG.E.U8 desc[UR10][R38.64], R15 ;  /* 0x0000000f26007986 */ /* 0x000fe8000c10110a */
[----:B------:R-:W-:Y:S04]  /*14d30*/  STG.E.U8 desc[UR10][R40.64], R61 ;  /* 0x0000003d28007986 */ /* 0x000fe8000c10110a */
[----:B------:R-:W-:Y:S04]  /*14d40*/  STG.E.U8 desc[UR10][R42.64], R59 ;  /* 0x0000003b2a007986 */ /* 0x000fe8000c10110a */
[----:B------:R-:W-:Y:S04]  /*14d50*/  STG.E.U8 desc[UR10][R44.64], R13 ;  /* 0x0000000d2c007986 */ /* 0x000fe8000c10110a */
[----:B------:R-:W-:Y:S04]  /*14d60*/  STG.E.U8 desc[UR10][R46.64], R11 ;  /* 0x0000000b2e007986 */ /* 0x000fe8000c10110a */
[----:B------:R-:W-:Y:S04]  /*14d70*/  STG.E.U8 desc[UR10][R48.64], R57 ;  /* 0x0000003930007986 */ /* 0x000fe8000c10110a */
[----:B------:R3:W-:Y:S04]  /*14d80*/  STG.E.U8 desc[UR10][R50.64], R7 ;  /* 0x0000000732007986 */ /* 0x0007e8000c10110a */
[----:B------:R2:W-:Y:S01]  /*14d90*/  STG.E.U8 desc[UR10][R52.64], R9 ;  /* 0x0000000934007986 */ /* 0x0005e2000c10110a */
[----:B------:R-:W-:-:S03]  /*14da0*/  UIMAD UR4, UR7, UR4, URZ ;  /* 0x00000004070472a4 */ /* 0x000fc6000f8e02ff */
[----:B------:R2:W-:Y:S01]  /*14db0*/  STG.E.U8 desc[UR10][R54.64], R5 ;  /* 0x0000000536007986 */ /* 0x0005e2000c10110a */
[----:B0-----:R-:W-:Y:S01]  /*14dc0*/  IMAD R58, R58, 0x100, R10 ;  /* 0x000001003a3a7824 */ /* 0x001fe200078e020a */
[----:B------:R-:W-:-:S03]  /*14dd0*/  USHF.L.U32 UR5, UR4, 0x2, URZ ;  /* 0x0000000204057899 */ /* 0x000fc600080006ff */
[----:B-1----:R-:W-:Y:S01]  /*14de0*/  IMAD.SHL.U32 R17, R58, 0x4, RZ ;  /* 0x000000043a117824 */ /* 0x002fe200078e00ff */
[----:B--2---:R-:W-:Y:S02]  /*14df0*/  FSEL R0, R8, -INF , P1 ;  /* 0xff80000008007808 */ /* 0x004fe40000800000 */
[----:B------:R-:W0:Y:S01]  /*14e00*/  S2R R8, SR_TID.X ;  /* 0x0000000000087919 */ /* 0x000e220000002100 */
[----:B------:R-:W-:Y:S01]  /*14e10*/  BAR.SYNC.DEFER_BLOCKING 0x0 ;  /* 0x0000000000007b1d */ /* 0x000fe20000010000 */
[----:B------:R-:W-:Y:S02]  /*14e20*/  IADD3 R2, P1, P3, R17, UR5, R2 ;  /* 0x0000000511027c10 */ /* 0x000fe4000fb3e002 */
[----:B-----5:R-:W-:-:S03]  /*14e30*/  FSEL R4, R4, -INF , P2 ;  /* 0xff80000004047808 */ /* 0x020fc60001000000 */
[----:B------:R-:W-:Y:S02]  /*14e40*/  UMOV UR5, 0x400 ;  /* 0x0000040000057882 */ /* 0x000fe40000000000 */
[----:B----4-:R-:W-:Y:S01]  /*14e50*/  ULEA UR6, UR6, UR5, 0x18 ;  /* 0x0000000506067291 */ /* 0x010fe2000f8ec0ff */
[----:B---3--:R-:W-:Y:S01]  /*14e60*/  FFMA R7, R4, 0.69314718246459960938, R60 ;  /* 0x3f31721804077823 */ /* 0x008fe2000000003c */
[----:B------:R-:W-:Y:S01]  /*14e70*/  FFMA R6, R0, 0.69314718246459960938, R6 ;  /* 0x3f31721800067823 */ /* 0x000fe20000000006 */
[----:B0-----:R-:W-:-:S05]  /*14e80*/  IMAD.SHL.U32 R8, R8, 0x2, RZ ;  /* 0x0000000208087824 */ /* 0x001fca00078e00ff */
[----:B------:R-:W-:-:S05]  /*14e90*/  LOP3.LUT R4, R8, 0x3f8, RZ, 0xc0, !PT ;  /* 0x000003f808047812 */ /* 0x000fca00078ec0ff */
[----:B------:R0:W-:Y:S01]  /*14ea0*/  STS.64 [R4+UR6], R6 ;  /* 0x0000000604007988 */ /* 0x0001e20008000a06 */
[----:B------:R-:W-:Y:S01]  /*14eb0*/  UIMAD.WIDE UR4, UR4, 0x4, URZ ;  /* 0x00000004040478a5 */ /* 0x000fe2000f8e02ff */
[----:B------:R-:W-:-:S05]  /*14ec0*/  IMAD.HI R0, R58, 0x4, RZ ;  /* 0x000000043a007827 */ /* 0x000fca00078e02ff */
[----:B------:R-:W-:Y:S01]  /*14ed0*/  IADD3.X R3, PT, PT, R0, UR5, R3, P1, P3 ;  /* 0x0000000500037c10 */ /* 0x000fe20008fe6403 */
[----:B------:R-:W-:Y:S06]  /*14ee0*/  BAR.SYNC.DEFER_BLOCKING 0x0 ;  /* 0x0000000000007b1d */ /* 0x000fec0000010000 */
[----:B------:R-:W-:Y:S05]  /*14ef0*/  @P0 EXIT ;  /* 0x000000000000094d */ /* 0x000fea0003800000 */
[----:B------:R-:W2:Y:S04]  /*14f00*/  LDL.LU R58, [R1+0x104] ;  /* 0x00010400013a7983 */ /* 0x000ea80000300800 */
[----:B--2---:R-:W1:Y:S04]  /*14f10*/  LDS R5, [R58] ;  /* 0x000000003a057984 */ /* 0x004e680000000800 */
[----:B-1----:R-:W-:Y:S01]  /*14f20*/  STG.E desc[UR10][R2.64], R5 ;  /* 0x0000000502007986 */ /* 0x002fe2000c10190a */
[----:B------:R-:W-:Y:S05]  /*14f30*/  EXIT ;  /* 0x000000000000794d */ /* 0x000fea0003800000 */
.L_x_2:
[----:B------:R-:W-:-:S00]  /*14f40*/  BRA `(.L_x_2) ;  /* 0xfffffffc00fc7947 */ /* 0x000fc0000383ffff */
[----:B------:R-:W-:-:S00]  /*14f50*/  NOP ;  /* 0x0000000000007918 */ /* 0x000fc00000000000 */
        /* <DEDUP_REMOVED lines=10> */
.L_x_3:


//--------------------- .nv.global.init           --------------------------
	.section	.nv.global.init,"aw",@progbits
.nv.global.init:
	.type		_$_str,@object
	.size		_$_str,(.L_0 - _$_str)
_$_str:
        /*0000*/ 	.byte	0x5f, 0x5f, 0x43, 0x55, 0x44, 0x41, 0x5f, 0x46, 0x54, 0x5a, 0x00
.L_0:


//--------------------- .nv.shared.attn_fwd       --------------------------
	.section	.nv.shared.attn_fwd,"aw",@nobits
	.sectionflags	@""
	.align	16
	.zero		1024


//--------------------- .nv.shared.reserved.0     --------------------------
	.section	.nv.shared.reserved.0,"aw",@nobits
	.weak		__nv_reservedSMEM_offset_0_alias
	.size		__nv_reservedSMEM_offset_0_alias, 0, 64
	.other		__nv_reservedSMEM_offset_0_alias,@"STO_CUDA_RESERVED_SHARED STV_DEFAULT"
__nv_reservedSMEM_offset_0_alias:
	.zero		0
	.zero		64


//--------------------- .nv.constant0.attn_fwd    --------------------------
	.section	.nv.constant0.attn_fwd,"a",@progbits
	.sectionflags	@""
	.align	4
.nv.constant0.attn_fwd:
	.zero		1032


//--------------------- SYMBOLS --------------------------

	.type		.nv.reservedSmem.offset0,@object
	.size		.nv.reservedSmem.offset0,0x4
	.type		.nv.reservedSmem.cap,@object
	.size		.nv.reservedSmem.cap,0x4
